def matmul_kernel(
    a_ptr,
    b_ptr,
    c_ptr,
    M,
    N,
    K,
    stride_am,
    stride_ak,
    stride_bk,
    stride_bn,
    stride_cm,
    stride_cn,
    BLOCK_M: tl.constexpr,
    BLOCK_N: tl.constexpr,
    BLOCK_K: tl.constexpr,
    GROUP_M: tl.constexpr,
):
    pid = tl.program_id(axis=0)
    num_pid_m = tl.cdiv(M, BLOCK_M)
    num_pid_n = tl.cdiv(N, BLOCK_N)
    num_pid_in_group = GROUP_M * num_pid_n
    group_id = pid // num_pid_in_group
    first_pid_m = group_id * GROUP_M
    group_size_m = min(num_pid_m - first_pid_m, GROUP_M)
    pid_m = first_pid_m + ((pid % num_pid_in_group) % group_size_m)
    pid_n = (pid % num_pid_in_group) // group_size_m

    offs_am = (pid_m * BLOCK_M + tl.arange(0, BLOCK_M)) % M
    offs_bn = (pid_n * BLOCK_N + tl.arange(0, BLOCK_N)) % N
    offs_k = tl.arange(0, BLOCK_K)
    a_ptrs = a_ptr + offs_am[:, None] * stride_am + offs_k[None, :] * stride_ak
    b_ptrs = b_ptr + offs_k[:, None] * stride_bk + offs_bn[None, :] * stride_bn

    acc = tl.zeros((BLOCK_M, BLOCK_N), dtype=tl.float32)
    for kk in range(0, tl.cdiv(K, BLOCK_K)):
        a = tl.load(a_ptrs, mask=offs_k[None, :] < K - kk * BLOCK_K, other=0.0)
        b = tl.load(b_ptrs, mask=offs_k[:, None] < K - kk * BLOCK_K, other=0.0)
        acc = tl.dot(a, b, acc)
        a_ptrs += BLOCK_K * stride_ak
        b_ptrs += BLOCK_K * stride_bk

    c = acc.to(c_ptr.dtype.element_ty)
    offs_cm = pid_m * BLOCK_M + tl.arange(0, BLOCK_M)
    offs_cn = pid_n * BLOCK_N + tl.arange(0, BLOCK_N)
    c_ptrs = c_ptr + offs_cm[:, None] * stride_cm + offs_cn[None, :] * stride_cn
    mask = (offs_cm[:, None] < M) & (offs_cn[None, :] < N)
    tl.store(c_ptrs, c, mask=mask)

# config = {"BLOCK_K": 128, "BLOCK_M": 32, "BLOCK_N": 64, "GROUP_M": 8, "arch": "sm_100", "dtype": "fp8e4m3", "num_ctas": 1, "num_stages": 4, "num_warps": 2}
# arch = sm_100


// ===== COMPILED SASS (sm_100a) =====

	.target	sm_100a

	.elftype	@"ET_EXEC"


//--------------------- .note.nv.tkinfo           --------------------------
	.section	.note.nv.tkinfo,"",@"SHT_NOTE"
	.sectionflags	@"SHF_NOTE_NV_TKINFO"
	.tkinfo
        /*0018*/ 	.word	0x00000081
        /*0030*/ 	.string	""
        /*0030*/ 	.string	"ptxas-blackwell"
        /*0030*/ 	.string	"Cuda compilation tools, release 12.9, V12.9.86"
        /*0030*/ 	.string	"Build cuda_12.9.r12.9/compiler.36037853_0"
        /*0030*/ 	.string	"-v  -suppress-debug-info  -lineinfo  -arch sm_100a "



//--------------------- .note.nv.cuver            --------------------------
	.section	.note.nv.cuver,"",@"SHT_NOTE"
	.sectionflags	@"SHF_NOTE_NV_CUVER"
        /*0018*/ 	.short	0x0001
        /*001a*/ 	.short	0x0064
        /*001c*/ 	.short	0x0001
        /*001e*/ 	.short	0x0000
        /*0020*/ 	.short	0x0001
        /*0022*/ 	.short	0x0000


//--------------------- .nv.info                  --------------------------
	.section	.nv.info,"",@"SHT_CUDA_INFO"
	.align	4


	//----- nvinfo : EIATTR_REGCOUNT
	.align		4
        /*0000*/ 	.byte	0x04, 0x2f
        /*0002*/ 	.short	(.L_1 - .L_0)
	.align		4
.L_0:
        /*0004*/ 	.word	index@(matmul_kernel)
        /*0008*/ 	.word	0x00000020


	//----- nvinfo : EIATTR_FRAME_SIZE
	.align		4
.L_1:
        /*000c*/ 	.byte	0x04, 0x11
        /*000e*/ 	.short	(.L_3 - .L_2)
	.align		4
.L_2:
        /*0010*/ 	.word	index@(matmul_kernel)
        /*0014*/ 	.word	0x00000fa8


	//----- nvinfo : EIATTR_MIN_STACK_SIZE
	.align		4
.L_3:
        /*0018*/ 	.byte	0x04, 0x12
        /*001a*/ 	.short	(.L_5 - .L_4)
	.align		4
.L_4:
        /*001c*/ 	.word	index@(matmul_kernel)
        /*0020*/ 	.word	0x00000fa8
.L_5:


//--------------------- .nv.info.matmul_kernel    --------------------------
	.section	.nv.info.matmul_kernel,"",@"SHT_CUDA_INFO"
	.sectionflags	@""
	.align	4


	//----- nvinfo : EIATTR_CUDA_API_VERSION
	.align		4
        /*0000*/ 	.byte	0x04, 0x37
        /*0002*/ 	.short	(.L_7 - .L_6)
.L_6:
        /*0004*/ 	.word	0x00000081


	//----- nvinfo : EIATTR_KPARAM_INFO
	.align		4
.L_7:
        /*0008*/ 	.byte	0x04, 0x17
        /*000a*/ 	.short	(.L_9 - .L_8)
.L_8:
        /*000c*/ 	.word	0x00000000
        /*0010*/ 	.short	0x000d
        /*0012*/ 	.short	0x0048
        /*0014*/ 	.byte	0x00, 0xf4, 0x21, 0x00


	//----- nvinfo : EIATTR_KPARAM_INFO
	.align		4
.L_9:
        /*0018*/ 	.byte	0x04, 0x17
        /*001a*/ 	.short	(.L_11 - .L_10)
.L_10:
        /*001c*/ 	.word	0x00000000
        /*0020*/ 	.short	0x000c
        /*0022*/ 	.short	0x0040
        /*0024*/ 	.byte	0x00, 0xf4, 0x21, 0x00


	//----- nvinfo : EIATTR_KPARAM_INFO
	.align		4
.L_11:
        /*0028*/ 	.byte	0x04, 0x17
        /*002a*/ 	.short	(.L_13 - .L_12)
.L_12:
        /*002c*/ 	.word	0x00000000
        /*0030*/ 	.short	0x000b
        /*0032*/ 	.short	0x0038
        /*0034*/ 	.byte	0x00, 0xf0, 0x11, 0x00


	//----- nvinfo : EIATTR_KPARAM_INFO
	.align		4
.L_13:
        /*0038*/ 	.byte	0x04, 0x17
        /*003a*/ 	.short	(.L_15 - .L_14)
.L_14:
        /*003c*/ 	.word	0x00000000
        /*0040*/ 	.short	0x000a
        /*0042*/ 	.short	0x0034
        /*0044*/ 	.byte	0x00, 0xf0, 0x11, 0x00


	//----- nvinfo : EIATTR_KPARAM_INFO
	.align		4
.L_15:
        /*0048*/ 	.byte	0x04, 0x17
        /*004a*/ 	.short	(.L_17 - .L_16)
.L_16:
        /*004c*/ 	.word	0x00000000
        /*0050*/ 	.short	0x0009
        /*0052*/ 	.short	0x0030
        /*0054*/ 	.byte	0x00, 0xf0, 0x11, 0x00


	//----- nvinfo : EIATTR_KPARAM_INFO
	.align		4
.L_17:
        /*0058*/ 	.byte	0x04, 0x17
        /*005a*/ 	.short	(.L_19 - .L_18)
.L_18:
        /*005c*/ 	.word	0x00000000
        /*0060*/ 	.short	0x0008
        /*0062*/ 	.short	0x002c
        /*0064*/ 	.byte	0x00, 0xf0, 0x11, 0x00


	//----- nvinfo : EIATTR_KPARAM_INFO
	.align		4
.L_19:
        /*0068*/ 	.byte	0x04, 0x17
        /*006a*/ 	.short	(.L_21 - .L_20)
.L_20:
        /*006c*/ 	.word	0x00000000
        /*0070*/ 	.short	0x0007
        /*0072*/ 	.short	0x0028
        /*0074*/ 	.byte	0x00, 0xf0, 0x11, 0x00


	//----- nvinfo : EIATTR_KPARAM_INFO
	.align		4
.L_21:
        /*0078*/ 	.byte	0x04, 0x17
        /*007a*/ 	.short	(.L_23 - .L_22)
.L_22:
        /*007c*/ 	.word	0x00000000
        /*0080*/ 	.short	0x0006
        /*0082*/ 	.short	0x0024
        /*0084*/ 	.byte	0x00, 0xf0, 0x11, 0x00


	//----- nvinfo : EIATTR_KPARAM_INFO
	.align		4
.L_23:
        /*0088*/ 	.byte	0x04, 0x17
        /*008a*/ 	.short	(.L_25 - .L_24)
.L_24:
        /*008c*/ 	.word	0x00000000
        /*0090*/ 	.short	0x0005
        /*0092*/ 	.short	0x0020
        /*0094*/ 	.byte	0x00, 0xf0, 0x11, 0x00


	//----- nvinfo : EIATTR_KPARAM_INFO
	.align		4
.L_25:
        /*0098*/ 	.byte	0x04, 0x17
        /*009a*/ 	.short	(.L_27 - .L_26)
.L_26:
        /*009c*/ 	.word	0x00000000
        /*00a0*/ 	.short	0x0004
        /*00a2*/ 	.short	0x001c
        /*00a4*/ 	.byte	0x00, 0xf0, 0x11, 0x00


	//----- nvinfo : EIATTR_KPARAM_INFO
	.align		4
.L_27:
        /*00a8*/ 	.byte	0x04, 0x17
        /*00aa*/ 	.short	(.L_29 - .L_28)
.L_28:
        /*00ac*/ 	.word	0x00000000
        /*00b0*/ 	.short	0x0003
        /*00b2*/ 	.short	0x0018
        /*00b4*/ 	.byte	0x00, 0xf0, 0x11, 0x00


	//----- nvinfo : EIATTR_KPARAM_INFO
	.align		4
.L_29:
        /*00b8*/ 	.byte	0x04, 0x17
        /*00ba*/ 	.short	(.L_31 - .L_30)
.L_30:
        /*00bc*/ 	.word	0x00000000
        /*00c0*/ 	.short	0x0002
        /*00c2*/ 	.short	0x0010
        /*00c4*/ 	.byte	0x00, 0xf4, 0x21, 0x00


	//----- nvinfo : EIATTR_KPARAM_INFO
	.align		4
.L_31:
        /*00c8*/ 	.byte	0x04, 0x17
        /*00ca*/ 	.short	(.L_33 - .L_32)
.L_32:
        /*00cc*/ 	.word	0x00000000
        /*00d0*/ 	.short	0x0001
        /*00d2*/ 	.short	0x0008
        /*00d4*/ 	.byte	0x00, 0xf4, 0x21, 0x00


	//----- nvinfo : EIATTR_KPARAM_INFO
	.align		4
.L_33:
        /*00d8*/ 	.byte	0x04, 0x17
        /*00da*/ 	.short	(.L_35 - .L_34)
.L_34:
        /*00dc*/ 	.word	0x00000000
        /*00e0*/ 	.short	0x0000
        /*00e2*/ 	.short	0x0000
        /*00e4*/ 	.byte	0x00, 0xf4, 0x21, 0x00


	//----- nvinfo : EIATTR_SPARSE_MMA_MASK
	.align		4
.L_35:
        /*00e8*/ 	.byte	0x03, 0x50
        /*00ea*/ 	.short	0x0000


	//----- nvinfo : EIATTR_MAXREG_COUNT
	.align		4
        /*00ec*/ 	.byte	0x03, 0x1b
        /*00ee*/ 	.short	0x00ff


	//----- nvinfo : EIATTR_NUM_BARRIERS
	.align		4
        /*00f0*/ 	.byte	0x02, 0x4c
        /*00f2*/ 	.byte	0x01
	.zero		1


	//----- nvinfo : EIATTR_ANNOTATIONS
	.align		4
        /*00f4*/ 	.byte	0x04, 0x55
        /*00f6*/ 	.short	(.L_37 - .L_36)


	//   ....[0]....
.L_36:
        /*00f8*/ 	.word	0x00000001
        /*00fc*/ 	.byte	0x00, 0x05, 0x00, 0x00, 0x01, 0x00, 0x00, 0x00, 0x10, 0x05, 0x00, 0x00, 0x01, 0x00, 0x00, 0x00
        /* <DEDUP_REMOVED lines=1864> */
        /*758c*/ 	.byte	0x10, 0xeb, 0x01, 0x00, 0x01, 0x00, 0x00, 0x00, 0x70, 0xeb, 0x01, 0x00


	//----- nvinfo : EIATTR_VRC_CTA_INIT_COUNT
	.align		4
.L_37:
        /*7598*/ 	.byte	0x02, 0x4a
	.zero		1
	.zero		1


	//----- nvinfo : EIATTR_EXIT_INSTR_OFFSETS
	.align		4
        /*759c*/ 	.byte	0x04, 0x1c
        /*759e*/ 	.short	(.L_39 - .L_38)


	//   ....[0]....
.L_38:
        /*75a0*/ 	.word	0x0001ef80


	//   ....[1]....
        /*75a4*/ 	.word	0x0001efa0


	//----- nvinfo : EIATTR_REQNTID
	.align		4
.L_39:
        /*75a8*/ 	.byte	0x04, 0x10
        /*75aa*/ 	.short	(.L_41 - .L_40)
.L_40:
        /*75ac*/ 	.word	0x00000040
        /*75b0*/ 	.word	0x00000001
        /*75b4*/ 	.word	0x00000001


	//----- nvinfo : EIATTR_CBANK_PARAM_SIZE
	.align		4
.L_41:
        /*75b8*/ 	.byte	0x03, 0x19
        /*75ba*/ 	.short	0x0050


	//----- nvinfo : EIATTR_PARAM_CBANK
	.align		4
        /*75bc*/ 	.byte	0x04, 0x0a
        /*75be*/ 	.short	(.L_43 - .L_42)
	.align		4
.L_42:
        /*75c0*/ 	.word	index@(.nv.constant0.matmul_kernel)
        /*75c4*/ 	.short	0x0380
        /*75c6*/ 	.short	0x0050


	//----- nvinfo : EIATTR_SW_WAR
	.align		4
.L_43:
        /*75c8*/ 	.byte	0x04, 0x36
        /*75ca*/ 	.short	(.L_45 - .L_44)
.L_44:
        /*75cc*/ 	.word	0x00000008
.L_45:


//--------------------- .nv.compat                --------------------------
	.section	.nv.compat,"",@"SHT_CUDA_COMPAT_INFO"
	.align	4
        /*0000*/ 	.byte	0x02, 0x02, 0x02, 0x00, 0x02, 0x05, 0x05, 0x00, 0x02, 0x03, 0x00, 0x00, 0x02, 0x06, 0x01, 0x00


//--------------------- .nv.callgraph             --------------------------
	.section	.nv.callgraph,"",@"SHT_CUDA_CALLGRAPH"
	.align	4
	.sectionentsize	8
	.align		4
        /*0000*/ 	.word	0x00000000
	.align		4
        /*0004*/ 	.word	0xffffffff
	.align		4
        /*0008*/ 	.word	0x00000000
	.align		4
        /*000c*/ 	.word	0xfffffffe
	.align		4
        /*0010*/ 	.word	0x00000000
	.align		4
        /*0014*/ 	.word	0xfffffffd
	.align		4
        /*0018*/ 	.word	0x00000000
	.align		4
        /*001c*/ 	.word	0xfffffffc


//--------------------- .text.matmul_kernel       --------------------------
	.section	.text.matmul_kernel,"ax",@progbits
	.align	128
        .global         matmul_kernel
        .type           matmul_kernel,@function
        .size           matmul_kernel,(.L_x_4 - matmul_kernel)
        .other          matmul_kernel,@"STO_CUDA_ENTRY STV_DEFAULT"
matmul_kernel:
.text.matmul_kernel:
[----:B------:R-:W0:Y:S08]  /*0000*/  LDC R1, c[0x0][0x37c] ;  /* 0x0000df00ff017b82 */ /* 0x000e300000000800 */
[----:B------:R-:W1:Y:S01]  /*0010*/  LDC.64 R2, c[0x0][0x398] ;  /* 0x0000e600ff027b82 */ /* 0x000e620000000a00 */
[----:B------:R-:W2:Y:S01]  /*0020*/  LDCU UR4, c[0x0][0x3a0] ;  /* 0x00007400ff0477ac */ /* 0x000ea20008000800 */
[----:B0-----:R-:W-:Y:S01]  /*0030*/  VIADD R1, R1, 0xfffff058 ;  /* 0xfffff05801017836 */ /* 0x001fe20000000000 */
[----:B------:R-:W0:Y:S01]  /*0040*/  LDCU.64 UR10, c[0x0][0x358] ;  /* 0x00006b00ff0a77ac */ /* 0x000e220008000a00 */
[----:B--2---:R-:W-:-:S04]  /*0050*/  UIADD3 UR4, UPT, UPT, UR4, 0x7f, URZ ;  /* 0x0000007f04047890 */ /* 0x004fc8000fffe0ff */
[----:B------:R-:W-:Y:S01]  /*0060*/  UISETP.GT.AND UP0, UPT, UR4, 0x7f, UPT ;  /* 0x0000007f0400788c */ /* 0x000fe2000bf04270 */
[----:B-1----:R-:W-:-:S05]  /*0070*/  VIADD R0, R3, 0x3f ;  /* 0x0000003f03007836 */ /* 0x002fca0000000000 */
[----:B------:R-:W-:-:S04]  /*0080*/  SHF.R.S32.HI R5, RZ, 0x1f, R0 ;  /* 0x0000001fff057819 */ /* 0x000fc80000011400 */
[----:B------:R-:W-:-:S04]  /*0090*/  LEA.HI R5, R5, R0, RZ, 0x6 ;  /* 0x0000000005057211 */ /* 0x000fc800078f30ff */
[----:B------:R-:W-:Y:S02]  /*00a0*/  SHF.R.S32.HI R0, RZ, 0x6, R5 ;  /* 0x00000006ff007819 */ /* 0x000fe40000011405 */
[----:B------:R-:W1:Y:S03]  /*00b0*/  S2R R5, SR_CTAID.X ;  /* 0x0000000000057919 */ /* 0x000e660000002500 */
[----:B------:R-:W-:-:S05]  /*00c0*/  IMAD.SHL.U32 R0, R0, 0x8, RZ ;  /* 0x0000000800007824 */ /* 0x000fca00078e00ff */
[-C--:B------:R-:W-:Y:S02]  /*00d0*/  IABS R9, R0.reuse ;  /* 0x0000000000097213 */ /* 0x080fe40000000000 */
[----:B------:R-:W-:Y:S02]  /*00e0*/  IABS R12, R0 ;  /* 0x00000000000c7213 */ /* 0x000fe40000000000 */
[----:B------:R-:W2:Y:S08]  /*00f0*/  I2F.RP R4, R9 ;  /* 0x0000000900047306 */ /* 0x000eb00000209400 */
[----:B--2---:R-:W2:Y:S01]  /*0100*/  MUFU.RCP R4, R4 ;  /* 0x0000000400047308 */ /* 0x004ea20000001000 */
[----:B-1----:R-:W-:Y:S01]  /*0110*/  IABS R10, R5 ;  /* 0x00000005000a7213 */ /* 0x002fe20000000000 */
[----:B--2---:R-:W-:-:S02]  /*0120*/  VIADD R6, R4, 0xffffffe ;  /* 0x0ffffffe04067836 */ /* 0x004fc40000000000 */
[----:B------:R-:W-:-:S04]  /*0130*/  IMAD.MOV R4, RZ, RZ, -R12 ;  /* 0x000000ffff047224 */ /* 0x000fc800078e0a0c */
[----:B------:R1:W2:Y:S02]  /*0140*/  F2I.FTZ.U32.TRUNC.NTZ R7, R6 ;  /* 0x0000000600077305 */ /* 0x0002a4000021f000 */
[----:B-1----:R-:W-:Y:S02]  /*0150*/  IMAD.MOV.U32 R6, RZ, RZ, RZ ;  /* 0x000000ffff067224 */ /* 0x002fe400078e00ff */
[----:B--2---:R-:W-:-:S04]  /*0160*/  IMAD.MOV R8, RZ, RZ, -R7 ;  /* 0x000000ffff087224 */ /* 0x004fc800078e0a07 */
[----:B------:R-:W-:Y:S02]  /*0170*/  IMAD R11, R8, R9, RZ ;  /* 0x00000009080b7224 */ /* 0x000fe400078e02ff */
[----:B------:R-:W-:Y:S02]  /*0180*/  IMAD.MOV.U32 R8, RZ, RZ, R10 ;  /* 0x000000ffff087224 */ /* 0x000fe400078e000a */
[----:B------:R-:W-:-:S06]  /*0190*/  IMAD.HI.U32 R7, R7, R11, R6 ;  /* 0x0000000b07077227 */ /* 0x000fcc00078e0006 */
[----:B------:R-:W-:-:S04]  /*01a0*/  IMAD.HI.U32 R7, R7, R8, RZ ;  /* 0x0000000807077227 */ /* 0x000fc800078e00ff */
[----:B------:R-:W-:-:S05]  /*01b0*/  IMAD R4, R7, R4, R8 ;  /* 0x0000000407047224 */ /* 0x000fca00078e0208 */
[----:B------:R-:W-:-:S13]  /*01c0*/  ISETP.GT.U32.AND P1, PT, R9, R4, PT ;  /* 0x000000040900720c */ /* 0x000fda0003f24070 */
[----:B------:R-:W-:Y:S02]  /*01d0*/  @!P1 IMAD.IADD R4, R4, 0x1, -R9 ;  /* 0x0000000104049824 */ /* 0x000fe400078e0a09 */
[----:B------:R-:W-:Y:S01]  /*01e0*/  @!P1 VIADD R7, R7, 0x1 ;  /* 0x0000000107079836 */ /* 0x000fe20000000000 */
[----:B------:R-:W-:Y:S02]  /*01f0*/  ISETP.NE.AND P1, PT, R0, RZ, PT ;  /* 0x000000ff0000720c */ /* 0x000fe40003f25270 */
[----:B------:R-:W-:Y:S02]  /*0200*/  ISETP.GE.U32.AND P0, PT, R4, R9, PT ;  /* 0x000000090400720c */ /* 0x000fe40003f06070 */
[----:B------:R-:W-:-:S04]  /*0210*/  LOP3.LUT R4, R5, R0, RZ, 0x3c, !PT ;  /* 0x0000000005047212 */ /* 0x000fc800078e3cff */
[----:B------:R-:W-:Y:S01]  /*0220*/  ISETP.GE.AND P2, PT, R4, RZ, PT ;  /* 0x000000ff0400720c */ /* 0x000fe20003f46270 */
[----:B------:R-:W-:-:S06]  /*0230*/  VIADD R4, R2, 0x1f ;  /* 0x0000001f02047836 */ /* 0x000fcc0000000000 */
[----:B------:R-:W-:-:S04]  /*0240*/  @P0 VIADD R7, R7, 0x1 ;  /* 0x0000000107070836 */ /* 0x000fc80000000000 */
[----:B------:R-:W-:Y:S01]  /*0250*/  IMAD.MOV.U32 R6, RZ, RZ, R7 ;  /* 0x000000ffff067224 */ /* 0x000fe200078e0007 */
[----:B------:R-:W-:-:S03]  /*0260*/  SHF.R.S32.HI R7, RZ, 0x1f, R4 ;  /* 0x0000001fff077819 */ /* 0x000fc60000011404 */
[----:B------:R-:W-:Y:S01]  /*0270*/  @!P2 IMAD.MOV R6, RZ, RZ, -R6 ;  /* 0x000000ffff06a224 */ /* 0x000fe200078e0a06 */
[----:B------:R-:W-:Y:S02]  /*0280*/  @!P1 LOP3.LUT R6, RZ, R0, RZ, 0x33, !PT ;  /* 0x00000000ff069212 */ /* 0x000fe400078e33ff */
[----:B------:R-:W-:-:S03]  /*0290*/  LEA.HI R7, R7, R4, RZ, 0x5 ;  /* 0x0000000407077211 */ /* 0x000fc600078f28ff */
[----:B------:R-:W-:Y:S02]  /*02a0*/  IMAD.SHL.U32 R4, R6, 0x8, RZ ;  /* 0x0000000806047824 */ /* 0x000fe400078e00ff */
[----:B------:R-:W-:-:S03]  /*02b0*/  IMAD.MOV R6, RZ, RZ, -R6 ;  /* 0x000000ffff067224 */ /* 0x000fc600078e0a06 */
[----:B------:R-:W-:Y:S01]  /*02c0*/  LEA.HI.SX32 R7, R7, -R4, 0x1b ;  /* 0x8000000407077211 */ /* 0x000fe200078fdaff */
[----:B------:R-:W-:Y:S02]  /*02d0*/  IMAD R15, R0, R6, R5 ;  /* 0x00000006000f7224 */ /* 0x000fe400078e0205 */
[----:B------:R-:W-:Y:S01]  /*02e0*/  IMAD.MOV.U32 R6, RZ, RZ, RZ ;  /* 0x000000ffff067224 */ /* 0x000fe200078e00ff */
[----:B------:R-:W-:Y:S02]  /*02f0*/  VIMNMX R8, PT, PT, R7, 0x8, PT ;  /* 0x0000000807087848 */ /* 0x000fe40003fe0100 */
[----:B------:R-:W-:Y:S02]  /*0300*/  IABS R13, R15 ;  /* 0x0000000f000d7213 */ /* 0x000fe40000000000 */
[----:B------:R-:W-:-:S04]  /*0310*/  IABS R11, R8 ;  /* 0x00000008000b7213 */ /* 0x000fc80000000000 */
[----:B------:R-:W1:Y:S08]  /*0320*/  I2F.RP R9, R11 ;  /* 0x0000000b00097306 */ /* 0x000e700000209400 */
[----:B-1----:R-:W1:Y:S02]  /*0330*/  MUFU.RCP R9, R9 ;  /* 0x0000000900097308 */ /* 0x002e640000001000 */
[----:B-1----:R-:W-:-:S06]  /*0340*/  VIADD R7, R9, 0xffffffe ;  /* 0x0ffffffe09077836 */ /* 0x002fcc0000000000 */
[----:B------:R-:W1:Y:S02]  /*0350*/  F2I.FTZ.U32.TRUNC.NTZ R7, R7 ;  /* 0x0000000700077305 */ /* 0x000e64000021f000 */
[----:B-1----:R-:W-:-:S04]  /*0360*/  IMAD.MOV R10, RZ, RZ, -R7 ;  /* 0x000000ffff0a7224 */ /* 0x002fc800078e0a07 */
[----:B------:R-:W-:-:S04]  /*0370*/  IMAD.MOV.U32 R0, RZ, RZ, R10 ;  /* 0x000000ffff007224 */ /* 0x000fc800078e000a */
[----:B------:R-:W-:Y:S01]  /*0380*/  IMAD R5, R0, R11, RZ ;  /* 0x0000000b00057224 */ /* 0x000fe200078e02ff */
[----:B------:R-:W-:-:S03]  /*0390*/  IABS R0, R8 ;  /* 0x0000000800007213 */ /* 0x000fc60000000000 */
[----:B------:R-:W-:Y:S02]  /*03a0*/  IMAD.HI.U32 R6, R7, R5, R6 ;  /* 0x0000000507067227 */ /* 0x000fe400078e0006 */
[----:B------:R-:W1:Y:S02]  /*03b0*/  S2R R7, SR_TID.X ;  /* 0x0000000000077919 */ /* 0x000e640000002100 */
[----:B------:R-:W-:Y:S02]  /*03c0*/  IMAD.MOV R0, RZ, RZ, -R0 ;  /* 0x000000ffff007224 */ /* 0x000fe400078e0a00 */
        /* <DEDUP_REMOVED lines=8> */
[----:B------:R-:W-:Y:S02]  /*0450*/  ISETP.GE.AND P2, PT, R0, RZ, PT ;  /* 0x000000ff0000720c */ /* 0x000fe40003f46270 */
[----:B-1----:R-:W-:-:S05]  /*0460*/  LOP3.LUT R0, R7, 0x1f, RZ, 0xc0, !PT ;  /* 0x0000001f07007812 */ /* 0x002fca00078ec0ff */
[----:B------:R-:W-:-:S06]  /*0470*/  @P0 VIADD R6, R6, 0x1 ;  /* 0x0000000106060836 */ /* 0x000fcc0000000000 */
[----:B------:R-:W-:Y:S01]  /*0480*/  @!P2 IMAD.MOV R6, RZ, RZ, -R6 ;  /* 0x000000ffff06a224 */ /* 0x000fe200078e0a06 */
[----:B------:R-:W-:-:S05]  /*0490*/  @!P1 LOP3.LUT R6, RZ, R8, RZ, 0x33, !PT ;  /* 0x00000008ff069212 */ /* 0x000fca00078e33ff */
[----:B------:R-:W-:Y:S02]  /*04a0*/  IMAD.MOV R5, RZ, RZ, -R6 ;  /* 0x000000ffff057224 */ /* 0x000fe400078e0a06 */
[----:B------:R-:W-:Y:S02]  /*04b0*/  IMAD.SHL.U32 R27, R6, 0x40, RZ ;  /* 0x00000040061b7824 */ /* 0x000fe400078e00ff */
[----:B------:R-:W-:-:S04]  /*04c0*/  IMAD R5, R8, R5, R15 ;  /* 0x0000000508057224 */ /* 0x000fc800078e020f */
[----:B------:R-:W-:Y:S01]  /*04d0*/  IMAD.IADD R5, R4, 0x1, R5 ;  /* 0x0000000104057824 */ /* 0x000fe200078e0205 */
[----:B------:R-:W-:-:S03]  /*04e0*/  LOP3.LUT R4, R7, 0x20, RZ, 0xc0, !PT ;  /* 0x0000002007047812 */ /* 0x000fc600078ec0ff */
[----:B------:R-:W-:-:S05]  /*04f0*/  IMAD R14, R5, 0x20, R0 ;  /* 0x00000020050e7824 */ /* 0x000fca00078e0200 */
[----:B------:R1:W-:Y:S04]  /*0500*/  STL [R1+0xa20], R14 ;  /* 0x000a200e01007387 */ /* 0x0003e80000100800 */
[----:B------:R1:W-:Y:S01]  /*0510*/  STL [R1+0x2dc], R27 ;  /* 0x0002dc1b01007387 */ /* 0x0003e20000100800 */
[----:B0-----:R-:W-:Y:S05]  /*0520*/  BRA.U UP0, `(.L_x_0) ;  /* 0x00000001008c7547 */ /* 0x001fea000b800000 */
[----:B------:R-:W-:Y:S01]  /*0530*/  IMAD.SHL.U32 R0, R4, 0x20, RZ ;  /* 0x0000002004007824 */ /* 0x000fe200078e00ff */
[----:B------:R0:W-:Y:S04]  /*0540*/  STL [R1+0x1b0], RZ ;  /* 0x0001b0ff01007387 */ /* 0x0001e80000100800 */
[----:B------:R0:W-:Y:S04]  /*0550*/  STL [R1+0xa24], R0 ;  /* 0x000a240001007387 */ /* 0x0001e80000100800 */
[----:B------:R0:W-:Y:S04]  /*0560*/  STL [R1+0x1b4], RZ ;  /* 0x0001b4ff01007387 */ /* 0x0001e80000100800 */
        /* <DEDUP_REMOVED lines=29> */
[----:B------:R0:W-:Y:S01]  /*0740*/  STL [R1+0x12c], RZ ;  /* 0x00012cff01007387 */ /* 0x0001e20000100800 */
[----:B------:R-:W-:Y:S05]  /*0750*/  BRA `(.L_x_1) ;  /* 0x000001cc008c7947 */ /* 0x000fea0003800000 */
.L_x_0:
[----:B------:R-:W-:Y:S01]  /*0760*/  IABS R0, R2 ;  /* 0x0000000200007213 */ /* 0x000fe20000000000 */
[C---:B------:R-:W-:Y:S01]  /*0770*/  VIADD R13, R27.reuse, 0x3e ;  /* 0x0000003e1b0d7836 */ /* 0x040fe20000000000 */
[----:B------:R-:W-:Y:S01]  /*0780*/  IABS R17, R3 ;  /* 0x0000000300117213 */ /* 0x000fe20000000000 */
[C---:B------:R-:W-:Y:S01]  /*0790*/  VIADD R11, R27.reuse, 0x3d ;  /* 0x0000003d1b0b7836 */ /* 0x040fe20000000000 */
[----:B------:R-:W0:Y:S01]  /*07a0*/  I2F.RP R4, R0 ;  /* 0x0000000000047306 */ /* 0x000e220000209400 */
[----:B------:R-:W-:Y:S01]  /*07b0*/  ISETP.GE.AND P4, PT, R14, RZ, PT ;  /* 0x000000ff0e00720c */ /* 0x000fe20003f86270 */
[C---:B------:R-:W-:Y:S01]  /*07c0*/  VIADD R15, R27.reuse, 0x3c ;  /* 0x0000003c1b0f7836 */ /* 0x040fe20000000000 */
[----:B------:R-:W-:Y:S01]  /*07d0*/  IABS R16, R13 ;  /* 0x0000000d00107213 */ /* 0x000fe20000000000 */
[----:B------:R-:W-:Y:S01]  /*07e0*/  VIADD R19, R27, 0x3a ;  /* 0x0000003a1b137836 */ /* 0x000fe20000000000 */
[----:B------:R-:W-:Y:S01]  /*07f0*/  IABS R12, R11 ;  /* 0x0000000b000c7213 */ /* 0x000fe20000000000 */
[----:B------:R2:W-:Y:S01]  /*0800*/  STL [R1+0xb8c], R3 ;  /* 0x000b8c0301007387 */ /* 0x0005e20000100800 */
[----:B------:R-:W-:Y:S01]  /*0810*/  ISETP.GE.AND P5, PT, R13, RZ, PT ;  /* 0x000000ff0d00720c */ /* 0x000fe20003fa6270 */
[----:B------:R-:W3:Y:S01]  /*0820*/  I2F.RP R8, R17 ;  /* 0x0000001100087306 */ /* 0x000ee20000209400 */
[C---:B------:R-:W-:Y:S01]  /*0830*/  VIADD R13, R27.reuse, 0x3b ;  /* 0x0000003b1b0d7836 */ /* 0x040fe20000000000 */
[----:B------:R-:W4:Y:S01]  /*0840*/  LDCU UR5, c[0x0][0x3a8] ;  /* 0x00007500ff0577ac */ /* 0x000f220008000800 */
[----:B------:R-:W-:-:S02]  /*0850*/  VIADD R20, R27, 0x39 ;  /* 0x000000391b147836 */ /* 0x000fc40000000000 */
[C---:B------:R-:W-:Y:S01]  /*0860*/  VIADD R21, R27.reuse, 0x2c ;  /* 0x0000002c1b157836 */ /* 0x040fe20000000000 */
[----:B------:R-:W5:Y:S01]  /*0870*/  LDCU UR4, c[0x0][0x3a4] ;  /* 0x00007480ff0477ac */ /* 0x000f620008000800 */
[C---:B------:R-:W-:Y:S01]  /*0880*/  VIADD R28, R27.reuse, 0x1 ;  /* 0x000000011b1c7836 */ /* 0x040fe20000000000 */
[----:B0-----:R-:W0:Y:S01]  /*0890*/  MUFU.RCP R4, R4 ;  /* 0x0000000400047308 */ /* 0x001e220000001000 */
[----:B------:R-:W-:Y:S01]  /*08a0*/  IABS R22, R20 ;  /* 0x0000001400167213 */ /* 0x000fe20000000000 */
[----:B------:R-:W-:Y:S01]  /*08b0*/  VIADD R29, R27, 0x2 ;  /* 0x000000021b1d7836 */ /* 0x000fe20000000000 */
[----:B------:R-:W1:Y:S01]  /*08c0*/  LDCU.128 UR12, c[0x0][0x380] ;  /* 0x00007000ff0c77ac */ /* 0x000e620008000c00 */
[----:B------:R-:W-:-:S03]  /*08d0*/  IABS R26, R28 ;  /* 0x0000001c001a7213 */ /* 0x000fc60000000000 */
[----:B------:R-:W-:Y:S01]  /*08e0*/  IABS R25, R29 ;  /* 0x0000001d00197213 */ /* 0x000fe20000000000 */
[----:B---3--:R-:W3:Y:S01]  /*08f0*/  MUFU.RCP R8, R8 ;  /* 0x0000000800087308 */ /* 0x008ee20000001000 */
[----:B------:R-:W1:Y:S01]  /*0900*/  LDCU UR6, c[0x0][0x3a8] ;  /* 0x00007500ff0677ac */ /* 0x000e620008000800 */
[----:B------:R-:W1:Y:S01]  /*0910*/  LDCU UR9, c[0x0][0x3a0] ;  /* 0x00007400ff0977ac */ /* 0x000e620008000800 */
[----:B0-----:R-:W-:Y:S01]  /*0920*/  VIADD R6, R4, 0xffffffe ;  /* 0x0ffffffe04067836 */ /* 0x001fe20000000000 */
[----:B------:R-:W-:Y:S01]  /*0930*/  IABS R4, R14 ;  /* 0x0000000e00047213 */ /* 0x000fe20000000000 */
[----:B------:R-:W0:Y:S01]  /*0940*/  LDCU UR16, c[0x0][0x3ac] ;  /* 0x00007580ff1077ac */ /* 0x000e220008000800 */
[----:B-1----:R-:W-:Y:S02]  /*0950*/  IABS R14, R19 ;  /* 0x00000013000e7213 */ /* 0x002fe40000000000 */
[----:B------:R1:W0:Y:S01]  /*0960*/  F2I.FTZ.U32.TRUNC.NTZ R7, R6 ;  /* 0x0000000600077305 */ /* 0x000222000021f000 */
[----:B------:R-:W2:Y:S01]  /*0970*/  LDCU UR17, c[0x0][0x3a8] ;  /* 0x00007500ff1177ac */ /* 0x000ea20008000800 */
[----:B---3--:R-:W-:-:S02]  /*0980*/  VIADD R5, R8, 0xffffffe ;  /* 0x0ffffffe08057836 */ /* 0x008fc40000000000 */
[----:B-1----:R-:W-:-:S04]  /*0990*/  IMAD.MOV.U32 R6, RZ, RZ, RZ ;  /* 0x000000ffff067224 */ /* 0x002fc800078e00ff */
[----:B------:R-:W1:Y:S01]  /*09a0*/  F2I.FTZ.U32.TRUNC.NTZ R5, R5 ;  /* 0x0000000500057305 */ /* 0x000e62000021f000 */
[----:B0-----:R-:W-:-:S04]  /*09b0*/  IMAD.MOV R9, RZ, RZ, -R7 ;  /* 0x000000ffff097224 */ /* 0x001fc800078e0a07 */
[----:B------:R-:W-:-:S04]  /*09c0*/  IMAD R9, R9, R0, RZ ;  /* 0x0000000009097224 */ /* 0x000fc800078e02ff */
[----:B------:R-:W-:-:S04]  /*09d0*/  IMAD.HI.U32 R7, R7, R9, R6 ;  /* 0x0000000907077227 */ /* 0x000fc800078e0006 */
[----:B------:R-:W-:Y:S02]  /*09e0*/  IMAD.MOV.U32 R9, RZ, RZ, R4 ;  /* 0x000000ffff097224 */ /* 0x000fe400078e0004 */
[----:B-1----:R-:W-:Y:S02]  /*09f0*/  IMAD.MOV R4, RZ, RZ, -R5 ;  /* 0x000000ffff047224 */ /* 0x002fe400078e0a05 */
[----:B------:R-:W-:-:S04]  /*0a00*/  IMAD.HI.U32 R7, R7, R9, RZ ;  /* 0x0000000907077227 */ /* 0x000fc800078e00ff */
[----:B------:R-:W-:Y:S02]  /*0a10*/  IMAD.MOV R7, RZ, RZ, -R7 ;  /* 0x000000ffff077224 */ /* 0x000fe400078e0a07 */
[----:B------:R-:W-:Y:S02]  /*0a20*/  VIADD R6, R27, 0x3f ;  /* 0x0000003f1b067836 */ /* 0x000fe40000000000 */
[----:B------:R-:W-:Y:S02]  /*0a30*/  IMAD R9, R0, R7, R9 ;  /* 0x0000000700097224 */ /* 0x000fe400078e0209 */
[----:B------:R-:W-:Y:S01]  /*0a40*/  IMAD R7, R4, R17, RZ ;  /* 0x0000001104077224 */ /* 0x000fe200078e02ff */
[----:B------:R-:W-:Y:S01]  /*0a50*/  IABS R10, R6 ;  /* 0x00000006000a7213 */ /* 0x000fe20000000000 */
[----:B------:R-:W-:Y:S01]  /*0a60*/  IMAD.MOV.U32 R4, RZ, RZ, RZ ;  /* 0x000000ffff047224 */ /* 0x000fe200078e00ff */
[----:B------:R-:W-:-:S03]  /*0a70*/  ISETP.GT.U32.AND P0, PT, R0, R9, PT ;  /* 0x000000090000720c */ /* 0x000fc60003f04070 */
[----:B------:R-:W-:-:S06]  /*0a80*/  IMAD.HI.U32 R7, R5, R7, R4 ;  /* 0x0000000705077227 */ /* 0x000fcc00078e0004 */
[----:B------:R-:W-:-:S04]  /*0a90*/  IMAD.HI.U32 R4, R7, R10, RZ ;  /* 0x0000000a07047227 */ /* 0x000fc800078e00ff */
[----:B------:R-:W-:Y:S01]  /*0aa0*/  @!P0 IMAD.IADD R9, R9, 0x1, -R0 ;  /* 0x0000000109098824 */ /* 0x000fe200078e0a00 */
[----:B------:R-:W-:Y:S01]  /*0ab0*/  ISETP.GE.AND P0, PT, R6, RZ, PT ;  /* 0x000000ff0600720c */ /* 0x000fe20003f06270 */
[----:B------:R-:W-:-:S03]  /*0ac0*/  IMAD.HI.U32 R5, R7, R16, RZ ;  /* 0x0000001007057227 */ /* 0x000fc600078e00ff */
[----:B------:R-:W-:Y:S01]  /*0ad0*/  ISETP.GT.U32.AND P1, PT, R0, R9, PT ;  /* 0x000000090000720c */ /* 0x000fe20003f24070 */
[----:B------:R-:W-:Y:S02]  /*0ae0*/  IMAD.MOV R4, RZ, RZ, -R4 ;  /* 0x000000ffff047224 */ /* 0x000fe400078e0a04 */
[----:B------:R-:W-:Y:S02]  /*0af0*/  IMAD.MOV R5, RZ, RZ, -R5 ;  /* 0x000000ffff057224 */ /* 0x000fe400078e0a05 */
[----:B------:R-:W-:Y:S01]  /*0b00*/  IMAD R4, R17, R4, R10 ;  /* 0x0000000411047224 */ /* 0x000fe200078e020a */
[----:B------:R-:W-:Y:S01]  /*0b10*/  IABS R10, R13 ;  /* 0x0000000d000a7213 */ /* 0x000fe20000000000 */
[----:B------:R-:W-:-:S03]  /*0b20*/  IMAD.HI.U32 R8, R7, R12, RZ ;  /* 0x0000000c07087227 */ /* 0x000fc600078e00ff */
[C---:B------:R-:W-:Y:S01]  /*0b30*/  ISETP.GT.U32.AND P2, PT, R17.reuse, R4, PT ;  /* 0x000000041100720c */ /* 0x040fe20003f44070 */
[----:B------:R-:W-:Y:S02]  /*0b40*/  IMAD R16, R17, R5, R16 ;  /* 0x0000000511107224 */ /* 0x000fe400078e0210 */
[----:B------:R-:W-:Y:S02]  /*0b50*/  IMAD.MOV R8, RZ, RZ, -R8 ;  /* 0x000000ffff087224 */ /* 0x000fe400078e0a08 */
[----:B------:R-:W-:Y:S01]  /*0b60*/  @!P1 IMAD.IADD R9, R9, 0x1, -R0 ;  /* 0x0000000109099824 */ /* 0x000fe200078e0a00 */
[C---:B------:R-:W-:Y:S01]  /*0b70*/  ISETP.GT.U32.AND P3, PT, R17.reuse, R16, PT ;  /* 0x000000101100720c */ /* 0x040fe20003f64070 */
[----:B------:R-:W-:Y:S01]  /*0b80*/  IMAD R12, R17, R8, R12 ;  /* 0x00000008110c7224 */ /* 0x000fe200078e020c */
[----:B------:R-:W-:Y:S01]  /*0b90*/  ISETP.NE.AND P1, PT, R2, RZ, PT ;  /* 0x000000ff0200720c */ /* 0x000fe20003f25270 */
[----:B------:R-:W-:Y:S01]  /*0ba0*/  IMAD.HI.U32 R6, R7, R10, RZ ;  /* 0x0000000a07067227 */ /* 0x000fe200078e00ff */
[----:B------:R-:W-:-:S02]  /*0bb0*/  IABS R8, R15 ;  /* 0x0000000f00087213 */ /* 0x000fc40000000000 */
[C---:B------:R-:W-:Y:S01]  /*0bc0*/  ISETP.GT.U32.AND P6, PT, R17.reuse, R12, PT ;  /* 0x0000000c1100720c */ /* 0x040fe20003fc4070 */
[----:B------:R-:W-:Y:S02]  /*0bd0*/  @!P2 IMAD.IADD R4, R4, 0x1, -R17 ;  /* 0x000000010404a824 */ /* 0x000fe400078e0a11 */
[----:B------:R-:W-:Y:S02]  /*0be0*/  IMAD.MOV.U32 R0, RZ, RZ, R9 ;  /* 0x000000ffff007224 */ /* 0x000fe400078e0009 */
[----:B------:R-:W-:Y:S02]  /*0bf0*/  IMAD.MOV R6, RZ, RZ, -R6 ;  /* 0x000000ffff067224 */ /* 0x000fe400078e0a06 */
[--C-:B------:R-:W-:Y:S01]  /*0c00*/  @!P3 IMAD.IADD R16, R16, 0x1, -R17.reuse ;  /* 0x000000011010b824 */ /* 0x100fe200078e0a11 */
[C---:B------:R-:W-:Y:S01]  /*0c10*/  ISETP.GT.U32.AND P3, PT, R17.reuse, R4, PT ;  /* 0x000000041100720c */ /* 0x040fe20003f64070 */
[----:B------:R-:W-:Y:S01]  /*0c20*/  @!P4 IMAD.MOV R0, RZ, RZ, -R0 ;  /* 0x000000ffff00c224 */ /* 0x000fe200078e0a00 */
[----:B------:R-:W-:Y:S01]  /*0c30*/  @!P1 LOP3.LUT R0, RZ, R2, RZ, 0x33, !PT ;  /* 0x00000002ff009212 */ /* 0x000fe200078e33ff */
[C---:B------:R-:W-:Y:S01]  /*0c40*/  IMAD R2, R17.reuse, R6, R10 ;  /* 0x0000000611027224 */ /* 0x040fe200078e020a */
[----:B------:R-:W-:Y:S01]  /*0c50*/  ISETP.GT.U32.AND P2, PT, R17, R16, PT ;  /* 0x000000101100720c */ /* 0x000fe20003f44070 */
[----:B------:R-:W-:Y:S01]  /*0c60*/  @!P6 IMAD.IADD R12, R12, 0x1, -R17 ;  /* 0x000000010c0ce824 */ /* 0x000fe200078e0a11 */
[----:B------:R-:W-:Y:S01]  /*0c70*/  ISETP.GE.AND P4, PT, R11, RZ, PT ;  /* 0x000000ff0b00720c */ /* 0x000fe20003f86270 */
[----:B------:R-:W-:Y:S01]  /*0c80*/  IMAD.HI.U32 R5, R7, R8, RZ ;  /* 0x0000000807057227 */ /* 0x000fe200078e00ff */
[----:B------:R-:W-:Y:S01]  /*0c90*/  ISETP.GT.U32.AND P6, PT, R17, R2, PT ;  /* 0x000000021100720c */ /* 0x000fe20003fc4070 */
[----:B------:R-:W-:Y:S02]  /*0ca0*/  STL [R1+0xb08], R0 ;  /* 0x000b080001007387 */ /* 0x000fe40000100800 */
[----:B------:R-:W-:-:S02]  /*0cb0*/  IMAD.MOV R9, RZ, RZ, -R5 ;  /* 0x000000ffff097224 */ /* 0x000fc400078e0a05 */
[----:B------:R-:W-:Y:S01]  /*0cc0*/  @!P3 IMAD.IADD R4, R4, 0x1, -R17 ;  /* 0x000000010404b824 */ /* 0x000fe200078e0a11 */
[----:B------:R-:W-:Y:S01]  /*0cd0*/  ISETP.GE.AND P3, PT, R15, RZ, PT ;  /* 0x000000ff0f00720c */ /* 0x000fe20003f66270 */
[----:B------:R-:W-:Y:S02]  /*0ce0*/  IMAD R8, R17, R9, R8 ;  /* 0x0000000911087224 */ /* 0x000fe400078e0208 */
[----:B--2---:R-:W-:Y:S02]  /*0cf0*/  IMAD.MOV.U32 R3, RZ, RZ, R4 ;  /* 0x000000ffff037224 */ /* 0x004fe400078e0004 */
[----:B------:R-:W-:Y:S01]  /*0d00*/  IMAD.HI.U32 R5, R7, R14, RZ ;  /* 0x0000000e07057227 */ /* 0x000fe200078e00ff */
[----:B------:R-:W-:-:S03]  /*0d10*/  ISETP.GT.U32.AND P1, PT, R17, R8, PT ;  /* 0x000000081100720c */ /* 0x000fc60003f24070 */
[----:B------:R-:W-:Y:S01]  /*0d20*/  @!P0 IMAD.MOV R3, RZ, RZ, -R3 ;  /* 0x000000ffff038224 */ /* 0x000fe200078e0a03 */
[----:B------:R-:W-:Y:S01]  /*0d30*/  ISETP.GT.U32.AND P0, PT, R17, R12, PT ;  /* 0x0000000c1100720c */ /* 0x000fe20003f04070 */
[----:B------:R-:W-:Y:S02]  /*0d40*/  @!P6 IMAD.IADD R2, R2, 0x1, -R17 ;  /* 0x000000010202e824 */ /* 0x000fe400078e0a11 */
[----:B------:R-:W-:Y:S01]  /*0d50*/  IMAD.MOV R5, RZ, RZ, -R5 ;  /* 0x000000ffff057224 */ /* 0x000fe200078e0a05 */
[----:B------:R0:W-:Y:S01]  /*0d60*/  STL [R1+0xf4], R3 ;  /* 0x0000f40301007387 */ /* 0x0001e20000100800 */
[----:B------:R-:W-:Y:S01]  /*0d70*/  IMAD.HI.U32 R4, R7, R22, RZ ;  /* 0x0000001607047227 */ /* 0x000fe200078e00ff */
[----:B------:R-:W-:-:S03]  /*0d80*/  ISETP.GT.U32.AND P6, PT, R17, R2, PT ;  /* 0x000000021100720c */ /* 0x000fc60003fc4070 */
[C---:B------:R-:W-:Y:S02]  /*0d90*/  IMAD R6, R17.reuse, R5, R14 ;  /* 0x0000000511067224 */ /* 0x040fe400078e020e */
[----:B------:R-:W-:Y:S02]  /*0da0*/  IMAD.MOV R4, RZ, RZ, -R4 ;  /* 0x000000ffff047224 */ /* 0x000fe400078e0a04 */
[--C-:B------:R-:W-:Y:S02]  /*0db0*/  @!P1 IMAD.IADD R8, R8, 0x1, -R17.reuse ;  /* 0x0000000108089824 */ /* 0x100fe400078e0a11 */
[--C-:B------:R-:W-:Y:S01]  /*0dc0*/  @!P0 IMAD.IADD R12, R12, 0x1, -R17.reuse ;  /* 0x000000010c0c8824 */ /* 0x100fe200078e0a11 */
[C---:B------:R-:W-:Y:S01]  /*0dd0*/  ISETP.GT.U32.AND P0, PT, R17.reuse, R6, PT ;  /* 0x000000061100720c */ /* 0x040fe20003f04070 */
[C---:B------:R-:W-:Y:S01]  /*0de0*/  IMAD R4, R17.reuse, R4, R22 ;  /* 0x0000000411047224 */ /* 0x040fe200078e0216 */
[----:B------:R-:W-:Y:S01]  /*0df0*/  ISETP.GT.U32.AND P1, PT, R17, R8, PT ;  /* 0x000000081100720c */ /* 0x000fe20003f24070 */
[----:B------:R-:W-:-:S02]  /*0e00*/  @!P6 IMAD.IADD R2, R2, 0x1, -R17 ;  /* 0x000000010202e824 */ /* 0x000fc400078e0a11 */
[----:B------:R-:W-:Y:S01]  /*0e10*/  VIADD R11, R27, 0x37 ;  /* 0x000000371b0b7836 */ /* 0x000fe20000000000 */
[----:B------:R-:W-:Y:S01]  /*0e20*/  ISETP.GT.U32.AND P6, PT, R17, R4, PT ;  /* 0x000000041100720c */ /* 0x000fe20003fc4070 */
[----:B------:R-:W-:Y:S02]  /*0e30*/  VIADD R15, R27, 0x38 ;  /* 0x000000381b0f7836 */ /* 0x000fe40000000000 */
[--C-:B------:R-:W-:Y:S01]  /*0e40*/  @!P2 IMAD.IADD R16, R16, 0x1, -R17.reuse ;  /* 0x000000011010a824 */ /* 0x100fe200078e0a11 */
[----:B------:R-:W-:Y:S01]  /*0e50*/  ISETP.GE.AND P2, PT, R13, RZ, PT ;  /* 0x000000ff0d00720c */ /* 0x000fe20003f46270 */
[----:B------:R-:W-:Y:S01]  /*0e60*/  VIADD R13, R27, 0x36 ;  /* 0x000000361b0d7836 */ /* 0x000fe20000000000 */
[----:B------:R-:W-:Y:S01]  /*0e70*/  IABS R14, R11 ;  /* 0x0000000b000e7213 */ /* 0x000fe20000000000 */
[----:B------:R-:W-:Y:S01]  /*0e80*/  @!P0 IMAD.IADD R6, R6, 0x1, -R17 ;  /* 0x0000000106068824 */ /* 0x000fe200078e0a11 */
[----:B------:R-:W-:Y:S01]  /*0e90*/  IABS R18, R15 ;  /* 0x0000000f00127213 */ /* 0x000fe20000000000 */
[----:B0-----:R-:W-:Y:S01]  /*0ea0*/  IMAD.MOV.U32 R3, RZ, RZ, R16 ;  /* 0x000000ffff037224 */ /* 0x001fe200078e0010 */
[----:B------:R-:W-:Y:S01]  /*0eb0*/  IABS R10, R13 ;  /* 0x0000000d000a7213 */ /* 0x000fe20000000000 */
[----:B------:R-:W-:Y:S01]  /*0ec0*/  IMAD.HI.U32 R9, R7, R14, RZ ;  /* 0x0000000e07097227 */ /* 0x000fe200078e00ff */
[----:B------:R-:W-:-:S03]  /*0ed0*/  ISETP.GE.AND P0, PT, R20, RZ, PT ;  /* 0x000000ff1400720c */ /* 0x000fc60003f06270 */
[----:B------:R-:W-:-:S04]  /*0ee0*/  IMAD.HI.U32 R5, R7, R18, RZ ;  /* 0x0000001207057227 */ /* 0x000fc800078e00ff */
[----:B------:R-:W-:Y:S02]  /*0ef0*/  IMAD.MOV.U32 R0, RZ, RZ, R12 ;  /* 0x000000ffff007224 */ /* 0x000fe400078e000c */
[--C-:B------:R-:W-:Y:S01]  /*0f00*/  @!P1 IMAD.IADD R8, R8, 0x1, -R17.reuse ;  /* 0x0000000108089824 */ /* 0x100fe200078e0a11 */
[----:B------:R-:W-:Y:S01]  /*0f10*/  ISETP.GE.AND P1, PT, R19, RZ, PT ;  /* 0x000000ff1300720c */ /* 0x000fe20003f26270 */
[----:B------:R-:W-:Y:S01]  /*0f20*/  @!P6 IMAD.IADD R4, R4, 0x1, -R17 ;  /* 0x000000010404e824 */ /* 0x000fe200078e0a11 */
[----:B------:R-:W-:Y:S01]  /*0f30*/  ISETP.GT.U32.AND P6, PT, R17, R6, PT ;  /* 0x000000061100720c */ /* 0x000fe20003fc4070 */
[----:B------:R-:W-:Y:S02]  /*0f40*/  @!P5 IMAD.MOV R3, RZ, RZ, -R3 ;  /* 0x000000ffff03d224 */ /* 0x000fe400078e0a03 */
[----:B------:R-:W-:Y:S02]  /*0f50*/  IMAD.MOV R9, RZ, RZ, -R9 ;  /* 0x000000ffff097224 */ /* 0x000fe400078e0a09 */
[----:B------:R-:W-:Y:S01]  /*0f60*/  IMAD.HI.U32 R19, R7, R10, RZ ;  /* 0x0000000a07137227 */ /* 0x000fe200078e00ff */
[----:B------:R0:W-:Y:S03]  /*0f70*/  STL [R1+0xf0], R3 ;  /* 0x0000f00301007387 */ /* 0x0001e60000100800 */
[----:B------:R-:W-:-:S02]  /*0f80*/  IMAD.MOV R5, RZ, RZ, -R5 ;  /* 0x000000ffff057224 */ /* 0x000fc400078e0a05 */
[----:B------:R-:W-:Y:S01]  /*0f90*/  @!P4 IMAD.MOV R0, RZ, RZ, -R0 ;  /* 0x000000ffff00c224 */ /* 0x000fe200078e0a00 */
[C---:B------:R-:W-:Y:S01]  /*0fa0*/  ISETP.GT.U32.AND P4, PT, R17.reuse, R4, PT ;  /* 0x000000041100720c */ /* 0x040fe20003f84070 */
[C---:B------:R-:W-:Y:S02]  /*0fb0*/  IMAD R14, R17.reuse, R9, R14 ;  /* 0x00000009110e7224 */ /* 0x040fe400078e020e */
[----:B------:R-:W-:Y:S01]  /*0fc0*/  IMAD.MOV R19, RZ, RZ, -R19 ;  /* 0x000000ffff137224 */ /* 0x000fe200078e0a13 */
[----:B------:R1:W-:Y:S01]  /*0fd0*/  STL [R1+0xec], R0 ;  /* 0x0000ec0001007387 */ /* 0x0003e20000100800 */
[----:B------:R-:W-:Y:S02]  /*0fe0*/  IMAD R18, R17, R5, R18 ;  /* 0x0000000511127224 */ /* 0x000fe400078e0212 */
[----:B------:R-:W-:Y:S02]  /*0ff0*/  VIADD R9, R27, 0x35 ;  /* 0x000000351b097836 */ /* 0x000fe40000000000 */
[----:B0-----:R-:W-:Y:S01]  /*1000*/  IMAD.MOV.U32 R3, RZ, RZ, R8 ;  /* 0x000000ffff037224 */ /* 0x001fe200078e0008 */
[C---:B------:R-:W-:Y:S01]  /*1010*/  ISETP.GT.U32.AND P5, PT, R17.reuse, R18, PT ;  /* 0x000000121100720c */ /* 0x040fe20003fa4070 */
[C---:B------:R-:W-:Y:S01]  /*1020*/  IMAD R10, R17.reuse, R19, R10 ;  /* 0x00000013110a7224 */ /* 0x040fe200078e020a */
[----:B------:R-:W-:Y:S01]  /*1030*/  IABS R19, R9 ;  /* 0x0000000900137213 */ /* 0x000fe20000000000 */
[----:B------:R-:W-:Y:S01]  /*1040*/  @!P3 IMAD.MOV R3, RZ, RZ, -R3 ;  /* 0x000000ffff03b224 */ /* 0x000fe200078e0a03 */
[----:B------:R-:W-:Y:S01]  /*1050*/  ISETP.GT.U32.AND P3, PT, R17, R14, PT ;  /* 0x0000000e1100720c */ /* 0x000fe20003f64070 */
[----:B-1----:R-:W-:-:S02]  /*1060*/  IMAD.MOV.U32 R0, RZ, RZ, R2 ;  /* 0x000000ffff007224 */ /* 0x002fc400078e0002 */
[----:B------:R-:W-:Y:S01]  /*1070*/  @!P6 IMAD.IADD R6, R6, 0x1, -R17 ;  /* 0x000000010606e824 */ /* 0x000fe200078e0a11 */
[----:B------:R-:W-:Y:S01]  /*1080*/  ISETP.GT.U32.AND P6, PT, R17, R10, PT ;  /* 0x0000000a1100720c */ /* 0x000fe20003fc4070 */
[----:B------:R-:W-:Y:S01]  /*1090*/  @!P2 IMAD.MOV R0, RZ, RZ, -R0 ;  /* 0x000000ffff00a224 */ /* 0x000fe200078e0a00 */
[----:B------:R-:W-:Y:S01]  /*10a0*/  STL [R1+0xe8], R3 ;  /* 0x0000e80301007387 */ /* 0x000fe20000100800 */
[----:B------:R-:W-:Y:S01]  /*10b0*/  IMAD.MOV.U32 R12, RZ, RZ, R19 ;  /* 0x000000ffff0c7224 */ /* 0x000fe200078e0013 */
[----:B------:R-:W-:Y:S01]  /*10c0*/  ISETP.GE.AND P2, PT, R15, RZ, PT ;  /* 0x000000ff0f00720c */ /* 0x000fe20003f46270 */
[----:B------:R-:W-:Y:S01]  /*10d0*/  VIADD R5, R27, 0x34 ;  /* 0x000000341b057836 */ /* 0x000fe20000000000 */
[----:B------:R0:W-:Y:S01]  /*10e0*/  STL [R1+0xe4], R0 ;  /* 0x0000e40001007387 */ /* 0x0001e20000100800 */
[----:B------:R-:W-:-:S03]  /*10f0*/  IMAD.HI.U32 R2, R7, R12, RZ ;  /* 0x0000000c07027227 */ /* 0x000fc600078e00ff */
[----:B------:R-:W-:Y:S01]  /*1100*/  IABS R16, R5 ;  /* 0x0000000500107213 */ /* 0x000fe20000000000 */
[----:B------:R-:W-:Y:S02]  /*1110*/  IMAD.MOV R2, RZ, RZ, -R2 ;  /* 0x000000ffff027224 */ /* 0x000fe400078e0a02 */
[--C-:B------:R-:W-:Y:S01]  /*1120*/  @!P4 IMAD.IADD R4, R4, 0x1, -R17.reuse ;  /* 0x000000010404c824 */ /* 0x100fe200078e0a11 */
[----:B------:R-:W-:Y:S01]  /*1130*/  ISETP.GE.AND P4, PT, R11, RZ, PT ;  /* 0x000000ff0b00720c */ /* 0x000fe20003f86270 */
[--C-:B------:R-:W-:Y:S01]  /*1140*/  @!P5 IMAD.IADD R18, R18, 0x1, -R17.reuse ;  /* 0x000000011212d824 */ /* 0x100fe200078e0a11 */
[----:B------:R-:W-:Y:S01]  /*1150*/  ISETP.GE.AND P5, PT, R13, RZ, PT ;  /* 0x000000ff0d00720c */ /* 0x000fe20003fa6270 */
[----:B0-----:R-:W-:Y:S02]  /*1160*/  IMAD.MOV.U32 R0, RZ, RZ, R6 ;  /* 0x000000ffff007224 */ /* 0x001fe400078e0006 */
[----:B------:R-:W-:Y:S01]  /*1170*/  @!P3 IMAD.IADD R14, R14, 0x1, -R17 ;  /* 0x000000010e0eb824 */ /* 0x000fe200078e0a11 */
[----:B------:R-:W-:Y:S01]  /*1180*/  ISETP.GT.U32.AND P3, PT, R17, R18, PT ;  /* 0x000000121100720c */ /* 0x000fe20003f64070 */
[----:B------:R-:W-:-:S02]  /*1190*/  @!P1 IMAD.MOV R0, RZ, RZ, -R0 ;  /* 0x000000ffff009224 */ /* 0x000fc400078e0a00 */
[C---:B------:R-:W-:Y:S02]  /*11a0*/  IMAD R2, R17.reuse, R2, R12 ;  /* 0x0000000211027224 */ /* 0x040fe400078e020c */
[----:B------:R-:W-:Y:S01]  /*11b0*/  @!P6 IMAD.IADD R10, R10, 0x1, -R17 ;  /* 0x000000010a0ae824 */ /* 0x000fe200078e0a11 */
[----:B------:R0:W-:Y:S01]  /*11c0*/  STL [R1+0xe0], R0 ;  /* 0x0000e00001007387 */ /* 0x0001e20000100800 */
[----:B------:R-:W-:Y:S01]  /*11d0*/  ISETP.GT.U32.AND P6, PT, R17, R14, PT ;  /* 0x0000000e1100720c */ /* 0x000fe20003fc4070 */
[----:B------:R-:W-:Y:S02]  /*11e0*/  IMAD.HI.U32 R8, R7, R16, RZ ;  /* 0x0000001007087227 */ /* 0x000fe400078e00ff */
[----:B------:R-:W-:Y:S02]  /*11f0*/  ISETP.GT.U32.AND P1, PT, R17, R10, PT ;  /* 0x0000000a1100720c */ /* 0x000fe40003f24070 */
[----:B------:R-:W-:Y:S02]  /*1200*/  IMAD.MOV R6, RZ, RZ, -R8 ;  /* 0x000000ffff067224 */ /* 0x000fe400078e0a08 */
[----:B------:R-:W-:-:S02]  /*1210*/  VIADD R8, R27, 0x33 ;  /* 0x000000331b087836 */ /* 0x000fc40000000000 */
[----:B0-----:R-:W-:Y:S02]  /*1220*/  IMAD.MOV.U32 R0, RZ, RZ, R4 ;  /* 0x000000ffff007224 */ /* 0x001fe400078e0004 */
[C---:B------:R-:W-:Y:S01]  /*1230*/  IMAD R6, R17.reuse, R6, R16 ;  /* 0x0000000611067224 */ /* 0x040fe200078e0210 */
[----:B------:R-:W-:Y:S01]  /*1240*/  IABS R16, R8 ;  /* 0x0000000800107213 */ /* 0x000fe20000000000 */
[----:B------:R-:W-:Y:S01]  /*1250*/  @!P0 IMAD.MOV R0, RZ, RZ, -R0 ;  /* 0x000000ffff008224 */ /* 0x000fe200078e0a00 */
[----:B------:R-:W-:Y:S01]  /*1260*/  ISETP.GT.U32.AND P0, PT, R17, R2, PT ;  /* 0x000000021100720c */ /* 0x000fe20003f04070 */
[----:B------:R-:W-:Y:S02]  /*1270*/  VIADD R11, R27, 0x32 ;  /* 0x000000321b0b7836 */ /* 0x000fe40000000000 */
[--C-:B------:R-:W-:Y:S01]  /*1280*/  @!P3 IMAD.IADD R18, R18, 0x1, -R17.reuse ;  /* 0x000000011212b824 */ /* 0x100fe200078e0a11 */
[----:B------:R0:W-:Y:S01]  /*1290*/  STL [R1+0xdc], R0 ;  /* 0x0000dc0001007387 */ /* 0x0001e20000100800 */
[--C-:B------:R-:W-:Y:S01]  /*12a0*/  @!P6 IMAD.IADD R14, R14, 0x1, -R17.reuse ;  /* 0x000000010e0ee824 */ /* 0x100fe200078e0a11 */
[----:B------:R-:W-:Y:S01]  /*12b0*/  ISETP.GT.U32.AND P6, PT, R17, R6, PT ;  /* 0x000000061100720c */ /* 0x000fe20003fc4070 */
[----:B------:R-:W-:Y:S01]  /*12c0*/  @!P1 IMAD.IADD R10, R10, 0x1, -R17 ;  /* 0x000000010a0a9824 */ /* 0x000fe200078e0a11 */
[----:B------:R-:W-:Y:S01]  /*12d0*/  IABS R4, R11 ;  /* 0x0000000b00047213 */ /* 0x000fe20000000000 */
[----:B------:R-:W-:Y:S01]  /*12e0*/  IMAD.MOV.U32 R3, RZ, RZ, R14 ;  /* 0x000000ffff037224 */ /* 0x000fe200078e000e */
[----:B------:R-:W-:Y:S01]  /*12f0*/  ISETP.GE.AND P1, PT, R5, RZ, PT ;  /* 0x000000ff0500720c */ /* 0x000fe20003f26270 */
[----:B------:R-:W-:Y:S01]  /*1300*/  IMAD.HI.U32 R5, R7, R16, RZ ;  /* 0x0000001007057227 */ /* 0x000fe200078e00ff */
[----:B------:R-:W-:-:S03]  /*1310*/  ISETP.GE.AND P3, PT, R9, RZ, PT ;  /* 0x000000ff0900720c */ /* 0x000fc60003f66270 */
[----:B------:R-:W-:Y:S01]  /*1320*/  @!P0 IMAD.IADD R2, R2, 0x1, -R17 ;  /* 0x0000000102028824 */ /* 0x000fe200078e0a11 */
[----:B------:R-:W-:Y:S01]  /*1330*/  ISETP.GE.AND P0, PT, R8, RZ, PT ;  /* 0x000000ff0800720c */ /* 0x000fe20003f06270 */
[----:B0-----:R-:W-:Y:S02]  /*1340*/  IMAD.MOV.U32 R0, RZ, RZ, R18 ;  /* 0x000000ffff007224 */ /* 0x001fe400078e0012 */
[----:B------:R-:W-:-:S04]  /*1350*/  IMAD.HI.U32 R9, R7, R4, RZ ;  /* 0x0000000407097227 */ /* 0x000fc800078e00ff */
[----:B------:R-:W-:Y:S01]  /*1360*/  @!P2 IMAD.MOV R0, RZ, RZ, -R0 ;  /* 0x000000ffff00a224 */ /* 0x000fe200078e0a00 */
[C---:B------:R-:W-:Y:S01]  /*1370*/  ISETP.GT.U32.AND P2, PT, R17.reuse, R2, PT ;  /* 0x000000021100720c */ /* 0x040fe20003f44070 */
[----:B------:R-:W-:Y:S02]  /*1380*/  IMAD.MOV R5, RZ, RZ, -R5 ;  /* 0x000000ffff057224 */ /* 0x000fe400078e0a05 */
[----:B------:R-:W-:Y:S01]  /*1390*/  IMAD.MOV R9, RZ, RZ, -R9 ;  /* 0x000000ffff097224 */ /* 0x000fe200078e0a09 */
[----:B------:R0:W-:Y:S01]  /*13a0*/  STL [R1+0xd8], R0 ;  /* 0x0000d80001007387 */ /* 0x0001e20000100800 */
[----:B------:R-:W-:Y:S02]  /*13b0*/  @!P6 IMAD.IADD R6, R6, 0x1, -R17 ;  /* 0x000000010606e824 */ /* 0x000fe400078e0a11 */
[----:B------:R-:W-:Y:S01]  /*13c0*/  IMAD R5, R17, R5, R16 ;  /* 0x0000000511057224 */ /* 0x000fe200078e0210 */
[----:B------:R-:W-:Y:S01]  /*13d0*/  IABS R16, R21 ;  /* 0x0000001500107213 */ /* 0x000fe20000000000 */
[----:B------:R-:W-:Y:S01]  /*13e0*/  VIADD R12, R27, 0x31 ;  /* 0x000000311b0c7836 */ /* 0x000fe20000000000 */
[C---:B------:R-:W-:Y:S01]  /*13f0*/  ISETP.GT.U32.AND P6, PT, R17.reuse, R6, PT ;  /* 0x000000061100720c */ /* 0x040fe20003fc4070 */
[----:B------:R-:W-:-:S02]  /*1400*/  IMAD R4, R17, R9, R4 ;  /* 0x0000000911047224 */ /* 0x000fc400078e0204 */
[----:B------:R-:W-:Y:S01]  /*1410*/  @!P4 IMAD.MOV R3, RZ, RZ, -R3 ;  /* 0x000000ffff03c224 */ /* 0x000fe200078e0a03 */
[C---:B------:R-:W-:Y:S01]  /*1420*/  ISETP.GT.U32.AND P4, PT, R17.reuse, R5, PT ;  /* 0x000000051100720c */ /* 0x040fe20003f84070 */
[----:B0-----:R-:W-:Y:S01]  /*1430*/  IMAD.MOV.U32 R0, RZ, RZ, R10 ;  /* 0x000000ffff007224 */ /* 0x001fe200078e000a */
[----:B------:R-:W-:Y:S01]  /*1440*/  IABS R8, R12 ;  /* 0x0000000c00087213 */ /* 0x000fe20000000000 */
[----:B------:R-:W-:Y:S01]  /*1450*/  @!P2 IMAD.IADD R2, R2, 0x1, -R17 ;  /* 0x000000010202a824 */ /* 0x000fe200078e0a11 */
[----:B------:R-:W-:Y:S01]  /*1460*/  ISETP.GT.U32.AND P2, PT, R17, R4, PT ;  /* 0x000000041100720c */ /* 0x000fe20003f44070 */
[----:B------:R-:W-:Y:S01]  /*1470*/  @!P5 IMAD.MOV R0, RZ, RZ, -R0 ;  /* 0x000000ffff00d224 */ /* 0x000fe200078e0a00 */
[----:B------:R-:W-:Y:S01]  /*1480*/  STL [R1+0xd4], R3 ;  /* 0x0000d40301007387 */ /* 0x000fe20000100800 */
[----:B------:R-:W-:Y:S01]  /*1490*/  IMAD.HI.U32 R9, R7, R8, RZ ;  /* 0x0000000807097227 */ /* 0x000fe200078e00ff */
[----:B------:R-:W-:Y:S02]  /*14a0*/  ISETP.GE.AND P5, PT, R11, RZ, PT ;  /* 0x000000ff0b00720c */ /* 0x000fe40003fa6270 */
[----:B------:R0:W-:Y:S01]  /*14b0*/  STL [R1+0xd0], R0 ;  /* 0x0000d00001007387 */ /* 0x0001e20000100800 */
[----:B------:R-:W-:-:S02]  /*14c0*/  IMAD.MOV R9, RZ, RZ, -R9 ;  /* 0x000000ffff097224 */ /* 0x000fc400078e0a09 */
[--C-:B------:R-:W-:Y:S01]  /*14d0*/  @!P6 IMAD.IADD R6, R6, 0x1, -R17.reuse ;  /* 0x000000010606e824 */ /* 0x100fe200078e0a11 */
[----:B------:R-:W-:Y:S01]  /*14e0*/  ISETP.GE.AND P6, PT, R12, RZ, PT ;  /* 0x000000ff0c00720c */ /* 0x000fe20003fc6270 */
[--C-:B------:R-:W-:Y:S02]  /*14f0*/  @!P4 IMAD.IADD R5, R5, 0x1, -R17.reuse ;  /* 0x000000010505c824 */ /* 0x100fe400078e0a11 */
[----:B------:R-:W-:Y:S02]  /*1500*/  IMAD R11, R17, R9, R8 ;  /* 0x00000009110b7224 */ /* 0x000fe400078e0208 */
[----:B------:R-:W-:Y:S02]  /*1510*/  @!P2 IMAD.IADD R4, R4, 0x1, -R17 ;  /* 0x000000010404a824 */ /* 0x000fe400078e0a11 */
[----:B0-----:R-:W-:Y:S02]  /*1520*/  IMAD.MOV.U32 R0, RZ, RZ, R2 ;  /* 0x000000ffff007224 */ /* 0x001fe400078e0002 */
[----:B------:R-:W-:Y:S01]  /*1530*/  VIADD R8, R27, 0x30 ;  /* 0x000000301b087836 */ /* 0x000fe20000000000 */
[C---:B------:R-:W-:Y:S01]  /*1540*/  ISETP.GT.U32.AND P2, PT, R17.reuse, R4, PT ;  /* 0x000000041100720c */ /* 0x040fe20003f44070 */
[----:B------:R-:W-:Y:S01]  /*1550*/  @!P3 IMAD.MOV R0, RZ, RZ, -R0 ;  /* 0x000000ffff00b224 */ /* 0x000fe200078e0a00 */
[----:B------:R-:W-:Y:S01]  /*1560*/  ISETP.GT.U32.AND P3, PT, R17, R5, PT ;  /* 0x000000051100720c */ /* 0x000fe20003f64070 */
[C---:B------:R-:W-:Y:S01]  /*1570*/  VIADD R10, R27.reuse, 0x2f ;  /* 0x0000002f1b0a7836 */ /* 0x040fe20000000000 */
[----:B------:R-:W-:Y:S01]  /*1580*/  IABS R9, R8 ;  /* 0x0000000800097213 */ /* 0x000fe20000000000 */
[C---:B------:R-:W-:Y:S01]  /*1590*/  VIADD R2, R27.reuse, 0x2e ;  /* 0x0000002e1b027836 */ /* 0x040fe20000000000 */
[----:B------:R0:W-:Y:S01]  /*15a0*/  STL [R1+0xcc], R0 ;  /* 0x0000cc0001007387 */ /* 0x0001e20000100800 */
[----:B------:R-:W-:Y:S01]  /*15b0*/  ISETP.GE.AND P4, PT, R8, RZ, PT ;  /* 0x000000ff0800720c */ /* 0x000fe20003f86270 */
[----:B------:R-:W-:Y:S01]  /*15c0*/  VIADD R18, R27, 0x2d ;  /* 0x0000002d1b127836 */ /* 0x000fe20000000000 */
[----:B------:R-:W-:Y:S01]  /*15d0*/  IABS R20, R10 ;  /* 0x0000000a00147213 */ /* 0x000fe20000000000 */
[----:B------:R-:W-:Y:S01]  /*15e0*/  IMAD.HI.U32 R12, R7, R9, RZ ;  /* 0x00000009070c7227 */ /* 0x000fe200078e00ff */
[----:B------:R-:W-:-:S03]  /*15f0*/  IABS R19, R2 ;  /* 0x0000000200137213 */ /* 0x000fc60000000000 */
[--C-:B------:R-:W-:Y:S01]  /*1600*/  @!P2 IMAD.IADD R4, R4, 0x1, -R17.reuse ;  /* 0x000000010404a824 */ /* 0x100fe200078e0a11 */
[----:B------:R-:W-:Y:S01]  /*1610*/  ISETP.GE.AND P2, PT, R2, RZ, PT ;  /* 0x000000ff0200720c */ /* 0x000fe20003f46270 */
[----:B0-----:R-:W-:Y:S02]  /*1620*/  IMAD.MOV.U32 R0, RZ, RZ, R6 ;  /* 0x000000ffff007224 */ /* 0x001fe400078e0006 */
[----:B------:R-:W-:Y:S01]  /*1630*/  @!P3 IMAD.IADD R5, R5, 0x1, -R17 ;  /* 0x000000010505b824 */ /* 0x000fe200078e0a11 */
[----:B------:R-:W-:Y:S01]  /*1640*/  ISETP.GE.AND P3, PT, R10, RZ, PT ;  /* 0x000000ff0a00720c */ /* 0x000fe20003f66270 */
[----:B------:R-:W-:Y:S01]  /*1650*/  @!P1 IMAD.MOV R0, RZ, RZ, -R0 ;  /* 0x000000ffff009224 */ /* 0x000fe200078e0a00 */
[----:B------:R-:W-:Y:S01]  /*1660*/  ISETP.GT.U32.AND P1, PT, R17, R11, PT ;  /* 0x0000000b1100720c */ /* 0x000fe20003f24070 */
[----:B------:R-:W-:Y:S02]  /*1670*/  IMAD.MOV R10, RZ, RZ, -R12 ;  /* 0x000000ffff0a7224 */ /* 0x000fe400078e0a0c */
[----:B------:R-:W-:Y:S01]  /*1680*/  IMAD.HI.U32 R8, R7, R20, RZ ;  /* 0x0000001407087227 */ /* 0x000fe200078e00ff */
[----:B------:R0:W-:Y:S03]  /*1690*/  STL [R1+0xc8], R0 ;  /* 0x0000c80001007387 */ /* 0x0001e60000100800 */
[----:B------:R-:W-:-:S02]  /*16a0*/  IMAD R2, R17, R10, R9 ;  /* 0x0000000a11027224 */ /* 0x000fc400078e0209 */
[----:B------:R-:W-:Y:S02]  /*16b0*/  IMAD.MOV R8, RZ, RZ, -R8 ;  /* 0x000000ffff087224 */ /* 0x000fe400078e0a08 */
[----:B------:R-:W-:Y:S02]  /*16c0*/  IMAD.MOV.U32 R3, RZ, RZ, R5 ;  /* 0x000000ffff037224 */ /* 0x000fe400078e0005 */
[----:B------:R-:W-:Y:S02]  /*16d0*/  @!P1 IMAD.IADD R11, R11, 0x1, -R17 ;  /* 0x000000010b0b9824 */ /* 0x000fe400078e0a11 */
[----:B0-----:R-:W-:Y:S02]  /*16e0*/  IMAD.MOV.U32 R0, RZ, RZ, R4 ;  /* 0x000000ffff007224 */ /* 0x001fe400078e0004 */
[C---:B------:R-:W-:Y:S01]  /*16f0*/  IMAD R20, R17.reuse, R8, R20 ;  /* 0x0000000811147224 */ /* 0x040fe200078e0214 */
[C---:B------:R-:W-:Y:S01]  /*1700*/  ISETP.GT.U32.AND P1, PT, R17.reuse, R11, PT ;  /* 0x0000000b1100720c */ /* 0x040fe20003f24070 */
[----:B------:R-:W-:Y:S01]  /*1710*/  @!P5 IMAD.MOV R0, RZ, RZ, -R0 ;  /* 0x000000ffff00d224 */ /* 0x000fe200078e0a00 */
[----:B------:R-:W-:Y:S01]  /*1720*/  ISETP.GT.U32.AND P5, PT, R17, R2, PT ;  /* 0x000000021100720c */ /* 0x000fe20003fa4070 */
[----:B------:R-:W-:Y:S01]  /*1730*/  @!P0 IMAD.MOV R3, RZ, RZ, -R3 ;  /* 0x000000ffff038224 */ /* 0x000fe200078e0a03 */
[----:B------:R-:W-:Y:S01]  /*1740*/  ISETP.GE.AND P0, PT, R18, RZ, PT ;  /* 0x000000ff1200720c */ /* 0x000fe20003f06270 */
[----:B------:R-:W-:Y:S01]  /*1750*/  IMAD.HI.U32 R6, R7, R19, RZ ;  /* 0x0000001307067227 */ /* 0x000fe200078e00ff */
[----:B------:R-:W-:-:S02]  /*1760*/  IABS R18, R18 ;  /* 0x0000001200127213 */ /* 0x000fc40000000000 */
[----:B------:R-:W-:Y:S01]  /*1770*/  STL [R1+0xc4], R3 ;  /* 0x0000c40301007387 */ /* 0x000fe20000100800 */
[----:B------:R-:W-:Y:S02]  /*1780*/  IMAD.MOV R6, RZ, RZ, -R6 ;  /* 0x000000ffff067224 */ /* 0x000fe400078e0a06 */
[----:B------:R-:W-:Y:S01]  /*1790*/  IMAD.HI.U32 R10, R7, R18, RZ ;  /* 0x00000012070a7227 */ /* 0x000fe200078e00ff */
[----:B------:R0:W-:Y:S03]  /*17a0*/  STL [R1+0xc0], R0 ;  /* 0x0000c00001007387 */ /* 0x0001e60000100800 */
[--C-:B------:R-:W-:Y:S01]  /*17b0*/  @!P1 IMAD.IADD R11, R11, 0x1, -R17.reuse ;  /* 0x000000010b0b9824 */ /* 0x100fe200078e0a11 */
[C---:B------:R-:W-:Y:S01]  /*17c0*/  ISETP.GT.U32.AND P1, PT, R17.reuse, R20, PT ;  /* 0x000000141100720c */ /* 0x040fe20003f24070 */
[----:B------:R-:W-:Y:S02]  /*17d0*/  @!P5 IMAD.IADD R2, R2, 0x1, -R17 ;  /* 0x000000010202d824 */ /* 0x000fe400078e0a11 */
[----:B------:R-:W-:-:S02]  /*17e0*/  IMAD R19, R17, R6, R19 ;  /* 0x0000000611137224 */ /* 0x000fc400078e0213 */
[----:B------:R-:W-:Y:S01]  /*17f0*/  IMAD.MOV R10, RZ, RZ, -R10 ;  /* 0x000000ffff0a7224 */ /* 0x000fe200078e0a0a */
[----:B------:R-:W-:Y:S01]  /*1800*/  ISETP.GT.U32.AND P5, PT, R17, R2, PT ;  /* 0x000000021100720c */ /* 0x000fe20003fa4070 */
[----:B0-----:R-:W-:Y:S02]  /*1810*/  IMAD.MOV.U32 R0, RZ, RZ, R11 ;  /* 0x000000ffff007224 */ /* 0x001fe400078e000b */
[----:B------:R-:W-:Y:S02]  /*1820*/  VIADD R13, R27, 0x2b ;  /* 0x0000002b1b0d7836 */ /* 0x000fe40000000000 */
[----:B------:R-:W-:Y:S01]  /*1830*/  @!P6 IMAD.MOV R0, RZ, RZ, -R0 ;  /* 0x000000ffff00e224 */ /* 0x000fe200078e0a00 */
[C---:B------:R-:W-:Y:S01]  /*1840*/  ISETP.GT.U32.AND P6, PT, R17.reuse, R19, PT ;  /* 0x000000131100720c */ /* 0x040fe20003fc4070 */
[----:B------:R-:W-:Y:S01]  /*1850*/  @!P1 IMAD.IADD R20, R20, 0x1, -R17 ;  /* 0x0000000114149824 */ /* 0x000fe200078e0a11 */
[----:B------:R-:W-:Y:S01]  /*1860*/  IABS R15, R13 ;  /* 0x0000000d000f7213 */ /* 0x000fe20000000000 */
[----:B------:R-:W-:Y:S01]  /*1870*/  IMAD R18, R17, R10, R18 ;  /* 0x0000000a11127224 */ /* 0x000fe200078e0212 */
[----:B------:R0:W-:Y:S01]  /*1880*/  STL [R1+0xbc], R0 ;  /* 0x0000bc0001007387 */ /* 0x0001e20000100800 */
[----:B------:R-:W-:Y:S01]  /*1890*/  IMAD.HI.U32 R6, R7, R16, RZ ;  /* 0x0000001007067227 */ /* 0x000fe200078e00ff */
[----:B------:R-:W-:-:S03]  /*18a0*/  ISETP.GT.U32.AND P1, PT, R17, R20, PT ;  /* 0x000000141100720c */ /* 0x000fc60003f24070 */
[----:B------:R-:W-:Y:S01]  /*18b0*/  @!P5 IMAD.IADD R2, R2, 0x1, -R17 ;  /* 0x000000010202d824 */ /* 0x000fe200078e0a11 */
[----:B------:R-:W-:Y:S01]  /*18c0*/  ISETP.GT.U32.AND P5, PT, R17, R18, PT ;  /* 0x000000121100720c */ /* 0x000fe20003fa4070 */
[----:B------:R-:W-:Y:S02]  /*18d0*/  IMAD.MOV R6, RZ, RZ, -R6 ;  /* 0x000000ffff067224 */ /* 0x000fe400078e0a06 */
[----:B------:R-:W-:-:S04]  /*18e0*/  IMAD.HI.U32 R5, R7, R15, RZ ;  /* 0x0000000f07057227 */ /* 0x000fc800078e00ff */
[----:B------:R-:W-:Y:S02]  /*18f0*/  VIADD R14, R27, 0x2a ;  /* 0x0000002a1b0e7836 */ /* 0x000fe40000000000 */
[C---:B------:R-:W-:Y:S02]  /*1900*/  IMAD R16, R17.reuse, R6, R16 ;  /* 0x0000000611107224 */ /* 0x040fe400078e0210 */
[----:B------:R-:W-:Y:S01]  /*1910*/  IMAD.MOV R10, RZ, RZ, -R5 ;  /* 0x000000ffff0a7224 */ /* 0x000fe200078e0a05 */
[----:B------:R-:W-:Y:S01]  /*1920*/  IABS R8, R14 ;  /* 0x0000000e00087213 */ /* 0x000fe20000000000 */
[--C-:B------:R-:W-:Y:S01]  /*1930*/  @!P1 IMAD.IADD R20, R20, 0x1, -R17.reuse ;  /* 0x0000000114149824 */ /* 0x100fe200078e0a11 */
[----:B------:R-:W-:Y:S01]  /*1940*/  ISETP.GT.U32.AND P1, PT, R17, R16, PT ;  /* 0x000000101100720c */ /* 0x000fe20003f24070 */
[----:B------:R-:W-:Y:S02]  /*1950*/  @!P6 IMAD.IADD R19, R19, 0x1, -R17 ;  /* 0x000000011313e824 */ /* 0x000fe400078e0a11 */
[----:B------:R-:W-:-:S02]  /*1960*/  IMAD R15, R17, R10, R15 ;  /* 0x0000000a110f7224 */ /* 0x000fc400078e020f */
[----:B------:R-:W-:Y:S01]  /*1970*/  @!P5 IMAD.IADD R18, R18, 0x1, -R17 ;  /* 0x000000011212d824 */ /* 0x000fe200078e0a11 */
[----:B------:R-:W-:Y:S01]  /*1980*/  ISETP.GT.U32.AND P5, PT, R17, R19, PT ;  /* 0x000000131100720c */ /* 0x000fe20003fa4070 */
[----:B------:R-:W-:Y:S01]  /*1990*/  IMAD.HI.U32 R6, R7, R8, RZ ;  /* 0x0000000807067227 */ /* 0x000fe200078e00ff */
[----:B------:R-:W-:-:S03]  /*19a0*/  ISETP.GT.U32.AND P6, PT, R17, R15, PT ;  /* 0x0000000f1100720c */ /* 0x000fc60003fc4070 */
[----:B------:R-:W-:Y:S02]  /*19b0*/  VIADD R9, R27, 0x29 ;  /* 0x000000291b097836 */ /* 0x000fe40000000000 */
[----:B------:R-:W-:Y:S02]  /*19c0*/  IMAD.MOV R6, RZ, RZ, -R6 ;  /* 0x000000ffff067224 */ /* 0x000fe400078e0a06 */
[----:B0-----:R-:W-:Y:S01]  /*19d0*/  IMAD.MOV.U32 R0, RZ, RZ, R2 ;  /* 0x000000ffff007224 */ /* 0x001fe200078e0002 */
[----:B------:R-:W-:Y:S01]  /*19e0*/  IABS R4, R9 ;  /* 0x0000000900047213 */ /* 0x000fe20000000000 */
[C---:B------:R-:W-:Y:S02]  /*19f0*/  IMAD R8, R17.reuse, R6, R8 ;  /* 0x0000000611087224 */ /* 0x040fe400078e0208 */
[----:B------:R-:W-:Y:S01]  /*1a00*/  @!P1 IMAD.IADD R16, R16, 0x1, -R17 ;  /* 0x0000000110109824 */ /* 0x000fe200078e0a11 */
[----:B------:R-:W-:Y:S01]  /*1a10*/  ISETP.GT.U32.AND P1, PT, R17, R18, PT ;  /* 0x000000121100720c */ /* 0x000fe20003f24070 */
[----:B------:R-:W-:-:S02]  /*1a20*/  @!P4 IMAD.MOV R0, RZ, RZ, -R0 ;  /* 0x000000ffff00c224 */ /* 0x000fc400078e0a00 */
[--C-:B------:R-:W-:Y:S01]  /*1a30*/  @!P5 IMAD.IADD R19, R19, 0x1, -R17.reuse ;  /* 0x000000011313d824 */ /* 0x100fe200078e0a11 */
[----:B------:R-:W-:Y:S01]  /*1a40*/  ISETP.GT.U32.AND P4, PT, R17, R16, PT ;  /* 0x000000101100720c */ /* 0x000fe20003f84070 */
[----:B------:R-:W-:Y:S01]  /*1a50*/  IMAD.HI.U32 R5, R7, R4, RZ ;  /* 0x0000000407057227 */ /* 0x000fe200078e00ff */
[----:B------:R-:W-:Y:S01]  /*1a60*/  ISETP.GT.U32.AND P5, PT, R17, R8, PT ;  /* 0x000000081100720c */ /* 0x000fe20003fa4070 */
[----:B------:R0:W-:Y:S02]  /*1a70*/  STL [R1+0xb8], R0 ;  /* 0x0000b80001007387 */ /* 0x0001e40000100800 */
[----:B------:R-:W-:Y:S02]  /*1a80*/  @!P6 IMAD.IADD R15, R15, 0x1, -R17 ;  /* 0x000000010f0fe824 */ /* 0x000fe400078e0a11 */
[----:B------:R-:W-:Y:S02]  /*1a90*/  IMAD.MOV R5, RZ, RZ, -R5 ;  /* 0x000000ffff057224 */ /* 0x000fe400078e0a05 */
[----:B------:R-:W-:Y:S01]  /*1aa0*/  VIADD R12, R27, 0x26 ;  /* 0x000000261b0c7836 */ /* 0x000fe20000000000 */
[C---:B------:R-:W-:Y:S01]  /*1ab0*/  ISETP.GT.U32.AND P6, PT, R17.reuse, R15, PT ;  /* 0x0000000f1100720c */ /* 0x040fe20003fc4070 */
[----:B------:R-:W-:-:S02]  /*1ac0*/  IMAD R4, R17, R5, R4 ;  /* 0x0000000511047224 */ /* 0x000fc400078e0204 */
[----:B0-----:R-:W-:Y:S01]  /*1ad0*/  IMAD.MOV.U32 R0, RZ, RZ, R20 ;  /* 0x000000ffff007224 */ /* 0x001fe200078e0014 */
[----:B------:R-:W-:Y:S01]  /*1ae0*/  IABS R5, R12 ;  /* 0x0000000c00057213 */ /* 0x000fe20000000000 */
[----:B------:R-:W-:Y:S01]  /*1af0*/  @!P1 IMAD.IADD R18, R18, 0x1, -R17 ;  /* 0x0000000112129824 */ /* 0x000fe200078e0a11 */
[----:B------:R-:W-:Y:S01]  /*1b00*/  ISETP.GT.U32.AND P1, PT, R17, R4, PT ;  /* 0x000000041100720c */ /* 0x000fe20003f24070 */
[----:B------:R-:W-:Y:S02]  /*1b10*/  @!P3 IMAD.MOV R0, RZ, RZ, -R0 ;  /* 0x000000ffff00b224 */ /* 0x000fe400078e0a00 */
[----:B------:R-:W-:Y:S02]  /*1b20*/  IMAD.MOV.U32 R3, RZ, RZ, R19 ;  /* 0x000000ffff037224 */ /* 0x000fe400078e0013 */
[--C-:B------:R-:W-:Y:S01]  /*1b30*/  @!P4 IMAD.IADD R16, R16, 0x1, -R17.reuse ;  /* 0x000000011010c824 */ /* 0x100fe200078e0a11 */
[----:B------:R0:W-:Y:S01]  /*1b40*/  STL [R1+0xb4], R0 ;  /* 0x0000b40001007387 */ /* 0x0001e20000100800 */
[----:B------:R-:W-:Y:S01]  /*1b50*/  @!P5 IMAD.IADD R8, R8, 0x1, -R17 ;  /* 0x000000010808d824 */ /* 0x000fe200078e0a11 */
[----:B------:R-:W-:Y:S01]  /*1b60*/  ISETP.GE.AND P4, PT, R21, RZ, PT ;  /* 0x000000ff1500720c */ /* 0x000fe20003f86270 */
[----:B------:R-:W-:Y:S01]  /*1b70*/  VIADD R10, R27, 0x28 ;  /* 0x000000281b0a7836 */ /* 0x000fe20000000000 */
[----:B------:R-:W-:Y:S01]  /*1b80*/  ISETP.GE.AND P5, PT, R13, RZ, PT ;  /* 0x000000ff0d00720c */ /* 0x000fe20003fa6270 */
[----:B------:R-:W-:Y:S01]  /*1b90*/  IMAD.HI.U32 R21, R7, R5, RZ ;  /* 0x0000000507157227 */ /* 0x000fe200078e00ff */
[----:B------:R-:W-:-:S02]  /*1ba0*/  ISETP.GT.U32.AND P3, PT, R17, R8, PT ;  /* 0x000000081100720c */ /* 0x000fc40003f64070 */
[----:B------:R-:W-:Y:S01]  /*1bb0*/  IABS R6, R10 ;  /* 0x0000000a00067213 */ /* 0x000fe20000000000 */
[----:B------:R-:W-:Y:S02]  /*1bc0*/  @!P2 IMAD.MOV R3, RZ, RZ, -R3 ;  /* 0x000000ffff03a224 */ /* 0x000fe400078e0a03 */
[----:B0-----:R-:W-:Y:S02]  /*1bd0*/  IMAD.MOV.U32 R0, RZ, RZ, R18 ;  /* 0x000000ffff007224 */ /* 0x001fe400078e0012 */
[----:B------:R-:W-:Y:S01]  /*1be0*/  @!P6 IMAD.IADD R15, R15, 0x1, -R17 ;  /* 0x000000010f0fe824 */ /* 0x000fe200078e0a11 */
[----:B------:R-:W-:Y:S01]  /*1bf0*/  STL [R1+0xb0], R3 ;  /* 0x0000b00301007387 */ /* 0x000fe20000100800 */
[----:B------:R-:W-:Y:S02]  /*1c00*/  @!P0 IMAD.MOV R0, RZ, RZ, -R0 ;  /* 0x000000ffff008224 */ /* 0x000fe400078e0a00 */
[----:B------:R-:W-:Y:S02]  /*1c10*/  IMAD.MOV R21, RZ, RZ, -R21 ;  /* 0x000000ffff157224 */ /* 0x000fe400078e0a15 */
[----:B------:R-:W-:Y:S01]  /*1c20*/  VIADD R11, R27, 0x27 ;  /* 0x000000271b0b7836 */ /* 0x000fe20000000000 */
[----:B------:R0:W-:Y:S01]  /*1c30*/  STL [R1+0xac], R0 ;  /* 0x0000ac0001007387 */ /* 0x0001e20000100800 */
[----:B------:R-:W-:-:S02]  /*1c40*/  IMAD R5, R17, R21, R5 ;  /* 0x0000001511057224 */ /* 0x000fc400078e0205 */
[----:B------:R-:W-:Y:S01]  /*1c50*/  IMAD.HI.U32 R22, R7, R6, RZ ;  /* 0x0000000607167227 */ /* 0x000fe200078e00ff */
[----:B------:R-:W-:-:S03]  /*1c60*/  IABS R2, R11 ;  /* 0x0000000b00027213 */ /* 0x000fc60000000000 */
[----:B------:R-:W-:Y:S02]  /*1c70*/  IMAD.MOV R22, RZ, RZ, -R22 ;  /* 0x000000ffff167224 */ /* 0x000fe400078e0a16 */
[----:B------:R-:W-:Y:S02]  /*1c80*/  VIADD R13, R27, 0x25 ;  /* 0x000000251b0d7836 */ /* 0x000fe40000000000 */
[----:B0-----:R-:W-:Y:S02]  /*1c90*/  IMAD.MOV.U32 R0, RZ, RZ, R15 ;  /* 0x000000ffff007224 */ /* 0x001fe400078e000f */
[C---:B------:R-:W-:Y:S02]  /*1ca0*/  IMAD R6, R17.reuse, R22, R6 ;  /* 0x0000001611067224 */ /* 0x040fe400078e0206 */
[----:B------:R-:W-:Y:S01]  /*1cb0*/  @!P5 IMAD.MOV R0, RZ, RZ, -R0 ;  /* 0x000000ffff00d224 */ /* 0x000fe200078e0a00 */
[----:B------:R-:W-:Y:S01]  /*1cc0*/  ISETP.GT.U32.AND P5, PT, R17, R5, PT ;  /* 0x000000051100720c */ /* 0x000fe20003fa4070 */
[----:B------:R-:W-:Y:S01]  /*1cd0*/  IMAD.HI.U32 R22, R7, R2, RZ ;  /* 0x0000000207167227 */ /* 0x000fe200078e00ff */
[----:B------:R-:W-:-:S03]  /*1ce0*/  ISETP.GT.U32.AND P6, PT, R17, R6, PT ;  /* 0x000000061100720c */ /* 0x000fc60003fc4070 */
[----:B------:R-:W-:Y:S02]  /*1cf0*/  IMAD.MOV R22, RZ, RZ, -R22 ;  /* 0x000000ffff167224 */ /* 0x000fe400078e0a16 */
[--C-:B------:R-:W-:Y:S01]  /*1d00*/  @!P1 IMAD.IADD R4, R4, 0x1, -R17.reuse ;  /* 0x0000000104049824 */ /* 0x100fe200078e0a11 */
[----:B------:R-:W-:Y:S01]  /*1d10*/  ISETP.GE.AND P1, PT, R14, RZ, PT ;  /* 0x000000ff0e00720c */ /* 0x000fe20003f26270 */
[C---:B------:R-:W-:Y:S01]  /*1d20*/  IMAD R2, R17.reuse, R22, R2 ;  /* 0x0000001611027224 */ /* 0x040fe200078e0202 */
[----:B------:R-:W-:Y:S01]  /*1d30*/  IABS R14, R13 ;  /* 0x0000000d000e7213 */ /* 0x000fe20000000000 */
[----:B------:R-:W-:Y:S01]  /*1d40*/  IMAD.MOV.U32 R3, RZ, RZ, R16 ;  /* 0x000000ffff037224 */ /* 0x000fe200078e0010 */
[----:B------:R-:W-:Y:S01]  /*1d50*/  ISETP.GT.U32.AND P2, PT, R17, R4, PT ;  /* 0x000000041100720c */ /* 0x000fe20003f44070 */
[----:B------:R-:W-:Y:S01]  /*1d60*/  @!P5 IMAD.IADD R5, R5, 0x1, -R17 ;  /* 0x000000010505d824 */ /* 0x000fe200078e0a11 */
[----:B------:R-:W-:Y:S01]  /*1d70*/  ISETP.GT.U32.AND P0, PT, R17, R2, PT ;  /* 0x000000021100720c */ /* 0x000fe20003f04070 */
[----:B------:R-:W-:Y:S01]  /*1d80*/  @!P4 IMAD.MOV R3, RZ, RZ, -R3 ;  /* 0x000000ffff03c224 */ /* 0x000fe200078e0a03 */
[----:B------:R-:W-:Y:S01]  /*1d90*/  ISETP.GE.AND P4, PT, R9, RZ, PT ;  /* 0x000000ff0900720c */ /* 0x000fe20003f86270 */
[----:B------:R-:W-:Y:S01]  /*1da0*/  IMAD.HI.U32 R9, R7, R14, RZ ;  /* 0x0000000e07097227 */ /* 0x000fe200078e00ff */
[----:B------:R-:W-:-:S02]  /*1db0*/  ISETP.GT.U32.AND P5, PT, R17, R5, PT ;  /* 0x000000051100720c */ /* 0x000fc40003fa4070 */
[----:B------:R-:W-:Y:S01]  /*1dc0*/  STL [R1+0xa4], R3 ;  /* 0x0000a40301007387 */ /* 0x000fe20000100800 */
[----:B------:R-:W-:Y:S02]  /*1dd0*/  @!P6 IMAD.IADD R6, R6, 0x1, -R17 ;  /* 0x000000010606e824 */ /* 0x000fe400078e0a11 */
[----:B------:R-:W-:Y:S01]  /*1de0*/  IMAD.MOV R9, RZ, RZ, -R9 ;  /* 0x000000ffff097224 */ /* 0x000fe200078e0a09 */
[----:B------:R0:W-:Y:S01]  /*1df0*/  STL [R1+0xa0], R0 ;  /* 0x0000a00001007387 */ /* 0x0001e20000100800 */
[--C-:B------:R-:W-:Y:S01]  /*1e00*/  @!P3 IMAD.IADD R8, R8, 0x1, -R17.reuse ;  /* 0x000000010808b824 */ /* 0x100fe200078e0a11 */
[C---:B------:R-:W-:Y:S01]  /*1e10*/  ISETP.GT.U32.AND P6, PT, R17.reuse, R6, PT ;  /* 0x000000061100720c */ /* 0x040fe20003fc4070 */
[----:B------:R-:W-:Y:S01]  /*1e20*/  IMAD R14, R17, R9, R14 ;  /* 0x00000009110e7224 */ /* 0x000fe200078e020e */
[----:B------:R-:W-:Y:S01]  /*1e30*/  ISETP.GE.AND P3, PT, R10, RZ, PT ;  /* 0x000000ff0a00720c */ /* 0x000fe20003f66270 */
[--C-:B------:R-:W-:Y:S01]  /*1e40*/  @!P0 IMAD.IADD R2, R2, 0x1, -R17.reuse ;  /* 0x0000000102028824 */ /* 0x100fe200078e0a11 */
[----:B------:R-:W-:Y:S01]  /*1e50*/  ISETP.GE.AND P0, PT, R13, RZ, PT ;  /* 0x000000ff0d00720c */ /* 0x000fe20003f06270 */
[----:B------:R-:W-:Y:S01]  /*1e60*/  @!P5 IMAD.IADD R5, R5, 0x1, -R17 ;  /* 0x000000010505d824 */ /* 0x000fe200078e0a11 */
[----:B------:R-:W-:Y:S01]  /*1e70*/  ISETP.GT.U32.AND P5, PT, R17, R14, PT ;  /* 0x0000000e1100720c */ /* 0x000fe20003fa4070 */
[----:B------:R-:W-:-:S02]  /*1e80*/  VIADD R10, R27, 0x23 ;  /* 0x000000231b0a7836 */ /* 0x000fc40000000000 */
[----:B0-----:R-:W-:Y:S02]  /*1e90*/  IMAD.MOV.U32 R0, RZ, RZ, R8 ;  /* 0x000000ffff007224 */ /* 0x001fe400078e0008 */
[--C-:B------:R-:W-:Y:S01]  /*1ea0*/  @!P2 IMAD.IADD R4, R4, 0x1, -R17.reuse ;  /* 0x000000010404a824 */ /* 0x100fe200078e0a11 */
[----:B------:R-:W-:Y:S01]  /*1eb0*/  IABS R18, R10 ;  /* 0x0000000a00127213 */ /* 0x000fe20000000000 */
[----:B------:R-:W-:Y:S01]  /*1ec0*/  @!P1 IMAD.MOV R0, RZ, RZ, -R0 ;  /* 0x000000ffff009224 */ /* 0x000fe200078e0a00 */
[----:B------:R-:W-:Y:S01]  /*1ed0*/  ISETP.GT.U32.AND P1, PT, R17, R2, PT ;  /* 0x000000021100720c */ /* 0x000fe20003f24070 */
[--C-:B------:R-:W-:Y:S01]  /*1ee0*/  @!P6 IMAD.IADD R6, R6, 0x1, -R17.reuse ;  /* 0x000000010606e824 */ /* 0x100fe200078e0a11 */
[----:B------:R-:W-:Y:S01]  /*1ef0*/  ISETP.GE.AND P6, PT, R12, RZ, PT ;  /* 0x000000ff0c00720c */ /* 0x000fe20003fc6270 */
[C---:B------:R-:W-:Y:S01]  /*1f00*/  VIADD R9, R27.reuse, 0x24 ;  /* 0x000000241b097836 */ /* 0x040fe20000000000 */
[----:B------:R0:W-:Y:S01]  /*1f10*/  STL [R1+0x9c], R0 ;  /* 0x00009c0001007387 */ /* 0x0001e20000100800 */
[----:B------:R-:W-:Y:S01]  /*1f20*/  VIADD R8, R27, 0x22 ;  /* 0x000000221b087836 */ /* 0x000fe20000000000 */
[----:B------:R-:W-:Y:S01]  /*1f30*/  ISETP.GE.AND P2, PT, R11, RZ, PT ;  /* 0x000000ff0b00720c */ /* 0x000fe20003f46270 */
[----:B------:R-:W-:Y:S01]  /*1f40*/  IMAD.MOV.U32 R3, RZ, RZ, R4 ;  /* 0x000000ffff037224 */ /* 0x000fe200078e0004 */
[----:B------:R-:W-:Y:S01]  /*1f50*/  IABS R15, R9 ;  /* 0x00000009000f7213 */ /* 0x000fe20000000000 */
[----:B------:R-:W-:Y:S01]  /*1f60*/  @!P5 IMAD.IADD R14, R14, 0x1, -R17 ;  /* 0x000000010e0ed824 */ /* 0x000fe200078e0a11 */
[----:B------:R-:W-:Y:S01]  /*1f70*/  IABS R16, R8 ;  /* 0x0000000800107213 */ /* 0x000fe20000000000 */
[----:B------:R-:W-:Y:S01]  /*1f80*/  @!P4 IMAD.MOV R3, RZ, RZ, -R3 ;  /* 0x000000ffff03c224 */ /* 0x000fe200078e0a03 */
[----:B------:R-:W-:Y:S01]  /*1f90*/  ISETP.GE.AND P4, PT, R9, RZ, PT ;  /* 0x000000ff0900720c */ /* 0x000fe20003f86270 */
[----:B------:R-:W-:Y:S01]  /*1fa0*/  @!P1 IMAD.IADD R2, R2, 0x1, -R17 ;  /* 0x0000000102029824 */ /* 0x000fe200078e0a11 */
[----:B------:R-:W-:Y:S01]  /*1fb0*/  ISETP.GE.AND P1, PT, R8, RZ, PT ;  /* 0x000000ff0800720c */ /* 0x000fe20003f26270 */
[----:B0-----:R-:W-:Y:S01]  /*1fc0*/  IMAD.MOV.U32 R0, RZ, RZ, R6 ;  /* 0x000000ffff007224 */ /* 0x001fe200078e0006 */
[----:B------:R-:W-:Y:S01]  /*1fd0*/  ISETP.GT.U32.AND P5, PT, R17, R14, PT ;  /* 0x0000000e1100720c */ /* 0x000fe20003fa4070 */
[C---:B------:R-:W-:Y:S01]  /*1fe0*/  IMAD.HI.U32 R6, R7.reuse, R18, RZ ;  /* 0x0000001207067227 */ /* 0x040fe200078e00ff */
[----:B------:R-:W-:Y:S03]  /*1ff0*/  STL [R1+0x98], R3 ;  /* 0x0000980301007387 */ /* 0x000fe60000100800 */
[----:B------:R-:W-:Y:S01]  /*2000*/  @!P3 IMAD.MOV R0, RZ, RZ, -R0 ;  /* 0x000000ffff00b224 */ /* 0x000fe200078e0a00 */
[----:B------:R-:W-:Y:S01]  /*2010*/  ISETP.GE.AND P3, PT, R10, RZ, PT ;  /* 0x000000ff0a00720c */ /* 0x000fe20003f66270 */
[----:B------:R-:W-:-:S03]  /*2020*/  IMAD.HI.U32 R9, R7, R15, RZ ;  /* 0x0000000f07097227 */ /* 0x000fc600078e00ff */
[----:B------:R0:W-:Y:S01]  /*2030*/  STL [R1+0x94], R0 ;  /* 0x0000940001007387 */ /* 0x0001e20000100800 */
[----:B------:R-:W-:-:S04]  /*2040*/  IMAD.HI.U32 R8, R7, R16, RZ ;  /* 0x0000001007087227 */ /* 0x000fc800078e00ff */
[----:B------:R-:W-:Y:S02]  /*2050*/  IMAD.MOV R6, RZ, RZ, -R6 ;  /* 0x000000ffff067224 */ /* 0x000fe400078e0a06 */
[----:B------:R-:W-:Y:S02]  /*2060*/  VIADD R4, R27, 0x21 ;  /* 0x000000211b047836 */ /* 0x000fe40000000000 */
[----:B------:R-:W-:Y:S02]  /*2070*/  IMAD.MOV R9, RZ, RZ, -R9 ;  /* 0x000000ffff097224 */ /* 0x000fe400078e0a09 */
[----:B------:R-:W-:Y:S01]  /*2080*/  IMAD.MOV R8, RZ, RZ, -R8 ;  /* 0x000000ffff087224 */ /* 0x000fe200078e0a08 */
[----:B------:R-:W-:Y:S01]  /*2090*/  IABS R13, R4 ;  /* 0x00000004000d7213 */ /* 0x000fe20000000000 */
[----:B------:R-:W-:Y:S02]  /*20a0*/  IMAD R18, R17, R6, R18 ;  /* 0x0000000611127224 */ /* 0x000fe400078e0212 */
[----:B0-----:R-:W-:-:S02]  /*20b0*/  IMAD.MOV.U32 R0, RZ, RZ, R5 ;  /* 0x000000ffff007224 */ /* 0x001fc400078e0005 */
[C---:B------:R-:W-:Y:S02]  /*20c0*/  IMAD R15, R17.reuse, R9, R15 ;  /* 0x00000009110f7224 */ /* 0x040fe400078e020f */
[C---:B------:R-:W-:Y:S02]  /*20d0*/  IMAD R16, R17.reuse, R8, R16 ;  /* 0x0000000811107224 */ /* 0x040fe400078e0210 */
[----:B------:R-:W-:Y:S02]  /*20e0*/  IMAD.MOV.U32 R3, RZ, RZ, R2 ;  /* 0x000000ffff037224 */ /* 0x000fe400078e0002 */
[----:B------:R-:W-:Y:S01]  /*20f0*/  @!P6 IMAD.MOV R0, RZ, RZ, -R0 ;  /* 0x000000ffff00e224 */ /* 0x000fe200078e0a00 */
[C---:B------:R-:W-:Y:S01]  /*2100*/  ISETP.GT.U32.AND P6, PT, R17.reuse, R18, PT ;  /* 0x000000121100720c */ /* 0x040fe20003fc4070 */
[----:B------:R-:W-:Y:S01]  /*2110*/  @!P2 IMAD.MOV R3, RZ, RZ, -R3 ;  /* 0x000000ffff03a224 */ /* 0x000fe200078e0a03 */
[C---:B------:R-:W-:Y:S01]  /*2120*/  ISETP.GT.U32.AND P2, PT, R17.reuse, R15, PT ;  /* 0x0000000f1100720c */ /* 0x040fe20003f44070 */
[----:B------:R-:W-:Y:S01]  /*2130*/  @!P5 IMAD.IADD R14, R14, 0x1, -R17 ;  /* 0x000000010e0ed824 */ /* 0x000fe200078e0a11 */
[----:B------:R-:W-:Y:S01]  /*2140*/  ISETP.GT.U32.AND P5, PT, R17, R16, PT ;  /* 0x000000101100720c */ /* 0x000fe20003fa4070 */
[----:B------:R-:W-:Y:S01]  /*2150*/  IMAD.HI.U32 R6, R7, R13, RZ ;  /* 0x0000000d07067227 */ /* 0x000fe200078e00ff */
[----:B------:R-:W-:Y:S03]  /*2160*/  STL [R1+0x90], R3 ;  /* 0x0000900301007387 */ /* 0x000fe60000100800 */
[----:B------:R-:W-:Y:S01]  /*2170*/  VIADD R10, R27, 0x20 ;  /* 0x000000201b0a7836 */ /* 0x000fe20000000000 */
[----:B------:R0:W-:Y:S01]  /*2180*/  STL [R1+0x8c], R0 ;  /* 0x00008c0001007387 */ /* 0x0001e20000100800 */
[----:B------:R-:W-:-:S02]  /*2190*/  IMAD.MOV R6, RZ, RZ, -R6 ;  /* 0x000000ffff067224 */ /* 0x000fc400078e0a06 */
[----:B------:R-:W-:Y:S01]  /*21a0*/  VIADD R5, R27, 0x1f ;  /* 0x0000001f1b057836 */ /* 0x000fe20000000000 */
[----:B------:R-:W-:Y:S01]  /*21b0*/  IABS R12, R10 ;  /* 0x0000000a000c7213 */ /* 0x000fe20000000000 */
[----:B------:R-:W-:Y:S02]  /*21c0*/  IMAD R13, R17, R6, R13 ;  /* 0x00000006110d7224 */ /* 0x000fe400078e020d */
[--C-:B------:R-:W-:Y:S01]  /*21d0*/  @!P6 IMAD.IADD R18, R18, 0x1, -R17.reuse ;  /* 0x000000011212e824 */ /* 0x100fe200078e0a11 */
[----:B------:R-:W-:Y:S01]  /*21e0*/  IABS R8, R5 ;  /* 0x0000000500087213 */ /* 0x000fe20000000000 */
[--C-:B------:R-:W-:Y:S01]  /*21f0*/  @!P2 IMAD.IADD R15, R15, 0x1, -R17.reuse ;  /* 0x000000010f0fa824 */ /* 0x100fe200078e0a11 */
[C---:B------:R-:W-:Y:S01]  /*2200*/  ISETP.GT.U32.AND P2, PT, R17.reuse, R13, PT ;  /* 0x0000000d1100720c */ /* 0x040fe20003f44070 */
[----:B------:R-:W-:Y:S01]  /*2210*/  @!P5 IMAD.IADD R16, R16, 0x1, -R17 ;  /* 0x000000011010d824 */ /* 0x000fe200078e0a11 */
[----:B------:R-:W-:Y:S01]  /*2220*/  ISETP.GT.U32.AND P5, PT, R17, R18, PT ;  /* 0x000000121100720c */ /* 0x000fe20003fa4070 */
[----:B------:R-:W-:Y:S01]  /*2230*/  IMAD.HI.U32 R2, R7, R12, RZ ;  /* 0x0000000c07027227 */ /* 0x000fe200078e00ff */
[----:B------:R-:W-:-:S03]  /*2240*/  ISETP.GT.U32.AND P6, PT, R17, R15, PT ;  /* 0x0000000f1100720c */ /* 0x000fc60003fc4070 */
[----:B------:R-:W-:-:S04]  /*2250*/  IMAD.HI.U32 R6, R7, R8, RZ ;  /* 0x0000000807067227 */ /* 0x000fc800078e00ff */
[----:B------:R-:W-:Y:S02]  /*2260*/  IMAD.MOV R2, RZ, RZ, -R2 ;  /* 0x000000ffff027224 */ /* 0x000fe400078e0a02 */
[----:B------:R-:W-:Y:S02]  /*2270*/  IMAD.MOV R6, RZ, RZ, -R6 ;  /* 0x000000ffff067224 */ /* 0x000fe400078e0a06 */
[----:B0-----:R-:W-:Y:S02]  /*2280*/  IMAD.MOV.U32 R0, RZ, RZ, R14 ;  /* 0x000000ffff007224 */ /* 0x001fe400078e000e */
[----:B------:R-:W-:Y:S02]  /*2290*/  IMAD R12, R17, R2, R12 ;  /* 0x00000002110c7224 */ /* 0x000fe400078e020c */
[----:B------:R-:W-:Y:S02]  /*22a0*/  VIADD R2, R27, 0x1e ;  /* 0x0000001e1b027836 */ /* 0x000fe40000000000 */
[----:B------:R-:W-:-:S02]  /*22b0*/  IMAD R8, R17, R6, R8 ;  /* 0x0000000611087224 */ /* 0x000fc400078e0208 */
[----:B------:R-:W-:Y:S01]  /*22c0*/  @!P0 IMAD.MOV R0, RZ, RZ, -R0 ;  /* 0x000000ffff008224 */ /* 0x000fe200078e0a00 */
[----:B------:R-:W-:Y:S01]  /*22d0*/  ISETP.GT.U32.AND P0, PT, R17, R16, PT ;  /* 0x000000101100720c */ /* 0x000fe20003f04070 */
[--C-:B------:R-:W-:Y:S01]  /*22e0*/  @!P2 IMAD.IADD R13, R13, 0x1, -R17.reuse ;  /* 0x000000010d0da824 */ /* 0x100fe200078e0a11 */
[----:B------:R-:W-:Y:S01]  /*22f0*/  IABS R9, R2 ;  /* 0x0000000200097213 */ /* 0x000fe20000000000 */
[--C-:B------:R-:W-:Y:S01]  /*2300*/  @!P5 IMAD.IADD R18, R18, 0x1, -R17.reuse ;  /* 0x000000011212d824 */ /* 0x100fe200078e0a11 */
[----:B------:R-:W-:Y:S01]  /*2310*/  ISETP.GT.U32.AND P5, PT, R17, R8, PT ;  /* 0x000000081100720c */ /* 0x000fe20003fa4070 */
[----:B------:R-:W-:Y:S01]  /*2320*/  @!P6 IMAD.IADD R15, R15, 0x1, -R17 ;  /* 0x000000010f0fe824 */ /* 0x000fe200078e0a11 */
[----:B------:R-:W-:Y:S01]  /*2330*/  ISETP.GT.U32.AND P2, PT, R17, R13, PT ;  /* 0x0000000d1100720c */ /* 0x000fe20003f44070 */
[----:B------:R-:W-:Y:S01]  /*2340*/  IMAD.HI.U32 R14, R7, R9, RZ ;  /* 0x00000009070e7227 */ /* 0x000fe200078e00ff */
[----:B------:R0:W-:Y:S01]  /*2350*/  STL [R1+0x88], R0 ;  /* 0x0000880001007387 */ /* 0x0001e20000100800 */
[----:B------:R-:W-:-:S02]  /*2360*/  ISETP.GT.U32.AND P6, PT, R17, R12, PT ;  /* 0x0000000c1100720c */ /* 0x000fc40003fc4070 */
[----:B------:R-:W-:Y:S02]  /*2370*/  VIADD R6, R27, 0x1c ;  /* 0x0000001c1b067836 */ /* 0x000fe40000000000 */
[----:B------:R-:W-:Y:S02]  /*2380*/  IMAD.MOV R14, RZ, RZ, -R14 ;  /* 0x000000ffff0e7224 */ /* 0x000fe400078e0a0e */
[----:B------:R-:W-:Y:S02]  /*2390*/  IMAD.MOV.U32 R3, RZ, RZ, R15 ;  /* 0x000000ffff037224 */ /* 0x000fe400078e000f */
[----:B------:R-:W-:Y:S01]  /*23a0*/  @!P0 IMAD.IADD R16, R16, 0x1, -R17 ;  /* 0x0000000110108824 */ /* 0x000fe200078e0a11 */
[----:B------:R-:W-:Y:S01]  /*23b0*/  ISETP.GE.AND P0, PT, R4, RZ, PT ;  /* 0x000000ff0400720c */ /* 0x000fe20003f06270 */
[----:B0-----:R-:W-:Y:S02]  /*23c0*/  IMAD.MOV.U32 R0, RZ, RZ, R18 ;  /* 0x000000ffff007224 */ /* 0x001fe400078e0012 */
[----:B------:R-:W-:Y:S01]  /*23d0*/  IMAD R4, R17, R14, R9 ;  /* 0x0000000e11047224 */ /* 0x000fe200078e0209 */
[----:B------:R-:W-:Y:S01]  /*23e0*/  IABS R14, R6 ;  /* 0x00000006000e7213 */ /* 0x000fe20000000000 */
[----:B------:R-:W-:Y:S01]  /*23f0*/  @!P5 IMAD.IADD R8, R8, 0x1, -R17 ;  /* 0x000000010808d824 */ /* 0x000fe200078e0a11 */
[----:B------:R-:W-:Y:S01]  /*2400*/  ISETP.GE.AND P5, PT, R5, RZ, PT ;  /* 0x000000ff0500720c */ /* 0x000fe20003fa6270 */
[----:B------:R-:W-:-:S02]  /*2410*/  @!P4 IMAD.MOV R3, RZ, RZ, -R3 ;  /* 0x000000ffff03c224 */ /* 0x000fc400078e0a03 */
[----:B------:R-:W-:Y:S01]  /*2420*/  @!P3 IMAD.MOV R0, RZ, RZ, -R0 ;  /* 0x000000ffff00b224 */ /* 0x000fe200078e0a00 */
[----:B------:R-:W-:Y:S01]  /*2430*/  ISETP.GT.U32.AND P3, PT, R17, R8, PT ;  /* 0x000000081100720c */ /* 0x000fe20003f64070 */
[----:B------:R-:W-:Y:S01]  /*2440*/  @!P2 IMAD.IADD R13, R13, 0x1, -R17 ;  /* 0x000000010d0da824 */ /* 0x000fe200078e0a11 */
[----:B------:R-:W-:Y:S01]  /*2450*/  STL [R1+0x84], R3 ;  /* 0x0000840301007387 */ /* 0x000fe20000100800 */
[----:B------:R-:W-:Y:S01]  /*2460*/  VIADD R11, R27, 0x1d ;  /* 0x0000001d1b0b7836 */ /* 0x000fe20000000000 */
[----:B------:R-:W-:Y:S01]  /*2470*/  ISETP.GT.U32.AND P2, PT, R17, R4, PT ;  /* 0x000000041100720c */ /* 0x000fe20003f44070 */
[----:B------:R-:W-:Y:S01]  /*2480*/  IMAD.HI.U32 R15, R7, R14, RZ ;  /* 0x0000000e070f7227 */ /* 0x000fe200078e00ff */
[----:B------:R0:W-:Y:S02]  /*2490*/  STL [R1+0x78], R0 ;  /* 0x0000780001007387 */ /* 0x0001e40000100800 */
[----:B------:R-:W-:Y:S01]  /*24a0*/  IABS R19, R11 ;  /* 0x0000000b00137213 */ /* 0x000fe20000000000 */
[----:B------:R-:W-:-:S02]  /*24b0*/  IMAD.MOV R15, RZ, RZ, -R15 ;  /* 0x000000ffff0f7224 */ /* 0x000fc400078e0a0f */
[----:B------:R-:W-:Y:S01]  /*24c0*/  @!P6 IMAD.IADD R12, R12, 0x1, -R17 ;  /* 0x000000010c0ce824 */ /* 0x000fe200078e0a11 */
[----:B------:R-:W-:Y:S01]  /*24d0*/  ISETP.GE.AND P6, PT, R10, RZ, PT ;  /* 0x000000ff0a00720c */ /* 0x000fe20003fc6270 */
[----:B------:R-:W-:-:S04]  /*24e0*/  IMAD.HI.U32 R20, R7, R19, RZ ;  /* 0x0000001307147227 */ /* 0x000fc800078e00ff */
[----:B0-----:R-:W-:Y:S02]  /*24f0*/  IMAD.MOV.U32 R0, RZ, RZ, R13 ;  /* 0x000000ffff007224 */ /* 0x001fe400078e000d */
[----:B------:R-:W-:Y:S02]  /*2500*/  @!P3 IMAD.IADD R8, R8, 0x1, -R17 ;  /* 0x000000010808b824 */ /* 0x000fe400078e0a11 */
[----:B------:R-:W-:Y:S01]  /*2510*/  @!P0 IMAD.MOV R0, RZ, RZ, -R0 ;  /* 0x000000ffff008224 */ /* 0x000fe200078e0a00 */
[----:B------:R-:W-:Y:S01]  /*2520*/  ISETP.GE.AND P0, PT, R2, RZ, PT ;  /* 0x000000ff0200720c */ /* 0x000fe20003f06270 */
[C---:B------:R-:W-:Y:S02]  /*2530*/  IMAD R2, R17.reuse, R15, R14 ;  /* 0x0000000f11027224 */ /* 0x040fe400078e020e */
[----:B------:R-:W-:Y:S02]  /*2540*/  IMAD.MOV R20, RZ, RZ, -R20 ;  /* 0x000000ffff147224 */ /* 0x000fe400078e0a14 */
[----:B------:R-:W-:Y:S01]  /*2550*/  IMAD.MOV.U32 R3, RZ, RZ, R16 ;  /* 0x000000ffff037224 */ /* 0x000fe200078e0010 */
[C---:B------:R-:W-:Y:S01]  /*2560*/  ISETP.GT.U32.AND P3, PT, R17.reuse, R2, PT ;  /* 0x000000021100720c */ /* 0x040fe20003f64070 */
[----:B------:R-:W-:-:S02]  /*2570*/  IMAD R5, R17, R20, R19 ;  /* 0x0000001411057224 */ /* 0x000fc400078e0213 */
[----:B------:R-:W-:Y:S01]  /*2580*/  @!P2 IMAD.IADD R4, R4, 0x1, -R17 ;  /* 0x000000010404a824 */ /* 0x000fe200078e0a11 */
[C---:B------:R-:W-:Y:S01]  /*2590*/  ISETP.GT.U32.AND P2, PT, R17.reuse, R12, PT ;  /* 0x0000000c1100720c */ /* 0x040fe20003f44070 */
[----:B------:R-:W-:Y:S01]  /*25a0*/  @!P1 IMAD.MOV R3, RZ, RZ, -R3 ;  /* 0x000000ffff039224 */ /* 0x000fe200078e0a03 */
[----:B------:R-:W-:Y:S01]  /*25b0*/  ISETP.GT.U32.AND P1, PT, R17, R5, PT ;  /* 0x000000051100720c */ /* 0x000fe20003f24070 */
[----:B------:R-:W-:Y:S01]  /*25c0*/  VIADD R9, R27, 0x1b ;  /* 0x0000001b1b097836 */ /* 0x000fe20000000000 */
[----:B------:R-:W-:Y:S01]  /*25d0*/  ISETP.GT.U32.AND P4, PT, R17, R4, PT ;  /* 0x000000041100720c */ /* 0x000fe20003f84070 */
[----:B------:R-:W-:Y:S01]  /*25e0*/  VIADD R21, R27, 0x6 ;  /* 0x000000061b157836 */ /* 0x000fe20000000000 */
[----:B------:R0:W-:Y:S02]  /*25f0*/  STL [R1+0x74], R3 ;  /* 0x0000740301007387 */ /* 0x0001e40000100800 */
[----:B------:R-:W-:Y:S01]  /*2600*/  IABS R10, R9 ;  /* 0x00000009000a7213 */ /* 0x000fe20000000000 */
[----:B------:R-:W-:Y:S01]  /*2610*/  @!P3 IMAD.IADD R2, R2, 0x1, -R17 ;  /* 0x000000010202b824 */ /* 0x000fe200078e0a11 */
[----:B------:R1:W-:Y:S03]  /*2620*/  STL [R1+0x70], R0 ;  /* 0x0000700001007387 */ /* 0x0003e60000100800 */
[----:B------:R-:W-:-:S04]  /*2630*/  IMAD.HI.U32 R13, R7, R10, RZ ;  /* 0x0000000a070d7227 */ /* 0x000fc800078e00ff */
[----:B0-----:R-:W-:Y:S02]  /*2640*/  IMAD.MOV.U32 R3, RZ, RZ, R8 ;  /* 0x000000ffff037224 */ /* 0x001fe400078e0008 */
[----:B------:R-:W-:Y:S01]  /*2650*/  @!P2 IMAD.IADD R12, R12, 0x1, -R17 ;  /* 0x000000010c0ca824 */ /* 0x000fe200078e0a11 */
[----:B------:R-:W-:Y:S01]  /*2660*/  ISETP.GE.AND P2, PT, R11, RZ, PT ;  /* 0x000000ff0b00720c */ /* 0x000fe20003f46270 */
[----:B------:R-:W-:Y:S01]  /*2670*/  @!P5 IMAD.MOV R3, RZ, RZ, -R3 ;  /* 0x000000ffff03d224 */ /* 0x000fe200078e0a03 */
[----:B------:R-:W-:Y:S01]  /*2680*/  ISETP.GT.U32.AND P5, PT, R17, R2, PT ;  /* 0x000000021100720c */ /* 0x000fe20003fa4070 */
[----:B------:R-:W-:Y:S02]  /*2690*/  IMAD.MOV R13, RZ, RZ, -R13 ;  /* 0x000000ffff0d7224 */ /* 0x000fe400078e0a0d */
[--C-:B------:R-:W-:Y:S02]  /*26a0*/  @!P1 IMAD.IADD R5, R5, 0x1, -R17.reuse ;  /* 0x0000000105059824 */ /* 0x100fe400078e0a11 */
[----:B------:R-:W-:Y:S01]  /*26b0*/  @!P4 IMAD.IADD R4, R4, 0x1, -R17 ;  /* 0x000000010404c824 */ /* 0x000fe200078e0a11 */
[----:B------:R-:W-:Y:S01]  /*26c0*/  ISETP.GE.AND P4, PT, R6, RZ, PT ;  /* 0x000000ff0600720c */ /* 0x000fe20003f86270 */
[----:B-1----:R-:W-:Y:S01]  /*26d0*/  IMAD.MOV.U32 R0, RZ, RZ, R12 ;  /* 0x000000ffff007224 */ /* 0x002fe200078e000c */
[C---:B------:R-:W-:Y:S01]  /*26e0*/  ISETP.GT.U32.AND P1, PT, R17.reuse, R5, PT ;  /* 0x000000051100720c */ /* 0x040fe20003f24070 */
[----:B------:R-:W-:-:S02]  /*26f0*/  IMAD R6, R17, R13, R10 ;  /* 0x0000000d11067224 */ /* 0x000fc400078e020a */
[----:B------:R-:W-:Y:S02]  /*2700*/  VIADD R10, R27, 0x1a ;  /* 0x0000001a1b0a7836 */ /* 0x000fe40000000000 */
[----:B------:R-:W-:Y:S01]  /*2710*/  @!P6 IMAD.MOV R0, RZ, RZ, -R0 ;  /* 0x000000ffff00e224 */ /* 0x000fe200078e0a00 */
[----:B------:R-:W-:Y:S01]  /*2720*/  ISETP.GE.AND P6, PT, R9, RZ, PT ;  /* 0x000000ff0900720c */ /* 0x000fe20003fc6270 */
[----:B------:R-:W-:Y:S01]  /*2730*/  @!P5 IMAD.IADD R2, R2, 0x1, -R17 ;  /* 0x000000010202d824 */ /* 0x000fe200078e0a11 */
[----:B------:R-:W-:Y:S01]  /*2740*/  IABS R19, R10 ;  /* 0x0000000a00137213 */ /* 0x000fe20000000000 */
[----:B------:R-:W-:Y:S01]  /*2750*/  VIADD R9, R27, 0x19 ;  /* 0x000000191b097836 */ /* 0x000fe20000000000 */
[----:B------:R-:W-:Y:S01]  /*2760*/  ISETP.GT.U32.AND P5, PT, R17, R6, PT ;  /* 0x000000061100720c */ /* 0x000fe20003fa4070 */
[----:B------:R0:W-:Y:S01]  /*2770*/  STL [R1+0x60], R0 ;  /* 0x0000600001007387 */ /* 0x0001e20000100800 */
[----:B------:R-:W-:Y:S01]  /*2780*/  VIADD R11, R27, 0x18 ;  /* 0x000000181b0b7836 */ /* 0x000fe20000000000 */
[----:B------:R-:W-:Y:S01]  /*2790*/  ISETP.GE.AND P3, PT, R10, RZ, PT ;  /* 0x000000ff0a00720c */ /* 0x000fe20003f66270 */
[----:B------:R-:W-:Y:S01]  /*27a0*/  IMAD.HI.U32 R15, R7, R19, RZ ;  /* 0x00000013070f7227 */ /* 0x000fe200078e00ff */
[----:B------:R-:W-:Y:S01]  /*27b0*/  STL [R1+0x5c], R3 ;  /* 0x00005c0301007387 */ /* 0x000fe20000100800 */
[----:B------:R-:W-:-:S02]  /*27c0*/  IABS R12, R9 ;  /* 0x00000009000c7213 */ /* 0x000fc40000000000 */
[----:B------:R-:W-:Y:S01]  /*27d0*/  @!P1 IMAD.IADD R5, R5, 0x1, -R17 ;  /* 0x0000000105059824 */ /* 0x000fe200078e0a11 */
[----:B------:R-:W-:Y:S01]  /*27e0*/  ISETP.GE.AND P1, PT, R11, RZ, PT ;  /* 0x000000ff0b00720c */ /* 0x000fe20003f26270 */
[----:B------:R-:W-:Y:S01]  /*27f0*/  IMAD.MOV R15, RZ, RZ, -R15 ;  /* 0x000000ffff0f7224 */ /* 0x000fe200078e0a0f */
[----:B------:R-:W-:Y:S01]  /*2800*/  IABS R11, R11 ;  /* 0x0000000b000b7213 */ /* 0x000fe20000000000 */
[----:B0-----:R-:W-:Y:S02]  /*2810*/  IMAD.MOV.U32 R0, RZ, RZ, R4 ;  /* 0x000000ffff007224 */ /* 0x001fe400078e0004 */
[----:B------:R-:W-:Y:S02]  /*2820*/  IMAD R19, R17, R15, R19 ;  /* 0x0000000f11137224 */ /* 0x000fe400078e0213 */
[----:B------:R-:W-:Y:S01]  /*2830*/  @!P0 IMAD.MOV R0, RZ, RZ, -R0 ;  /* 0x000000ffff008224 */ /* 0x000fe200078e0a00 */
[----:B------:R-:W-:Y:S01]  /*2840*/  ISETP.GE.AND P0, PT, R9, RZ, PT ;  /* 0x000000ff0900720c */ /* 0x000fe20003f06270 */
[----:B------:R-:W-:-:S02]  /*2850*/  @!P5 IMAD.IADD R6, R6, 0x1, -R17 ;  /* 0x000000010606d824 */ /* 0x000fc400078e0a11 */
[----:B------:R-:W-:Y:S01]  /*2860*/  VIADD R8, R27, 0x17 ;  /* 0x000000171b087836 */ /* 0x000fe20000000000 */
[----:B------:R0:W-:Y:S01]  /*2870*/  STL [R1+0x58], R0 ;  /* 0x0000580001007387 */ /* 0x0001e20000100800 */
[----:B------:R-:W-:Y:S01]  /*2880*/  IMAD.HI.U32 R14, R7, R12, RZ ;  /* 0x0000000c070e7227 */ /* 0x000fe200078e00ff */
[----:B------:R-:W-:Y:S02]  /*2890*/  ISETP.GT.U32.AND P5, PT, R17, R6, PT ;  /* 0x000000061100720c */ /* 0x000fe40003fa4070 */
[----:B------:R-:W-:Y:S01]  /*28a0*/  IABS R10, R8 ;  /* 0x00000008000a7213 */ /* 0x000fe20000000000 */
[----:B------:R-:W-:-:S04]  /*28b0*/  IMAD.HI.U32 R9, R7, R11, RZ ;  /* 0x0000000b07097227 */ /* 0x000fc800078e00ff */
[----:B------:R-:W-:Y:S02]  /*28c0*/  IMAD.MOV R14, RZ, RZ, -R14 ;  /* 0x000000ffff0e7224 */ /* 0x000fe400078e0a0e */
[----:B0-----:R-:W-:Y:S02]  /*28d0*/  IMAD.MOV.U32 R0, RZ, RZ, R5 ;  /* 0x000000ffff007224 */ /* 0x001fe400078e0005 */
[----:B------:R-:W-:Y:S02]  /*28e0*/  IMAD.MOV R9, RZ, RZ, -R9 ;  /* 0x000000ffff097224 */ /* 0x000fe400078e0a09 */
[----:B------:R-:W-:Y:S01]  /*28f0*/  @!P2 IMAD.MOV R0, RZ, RZ, -R0 ;  /* 0x000000ffff00a224 */ /* 0x000fe200078e0a00 */
[C---:B------:R-:W-:Y:S01]  /*2900*/  ISETP.GT.U32.AND P2, PT, R17.reuse, R19, PT ;  /* 0x000000131100720c */ /* 0x040fe20003f44070 */
[C---:B------:R-:W-:Y:S02]  /*2910*/  IMAD R12, R17.reuse, R14, R12 ;  /* 0x0000000e110c7224 */ /* 0x040fe400078e020c */
[----:B------:R-:W-:Y:S01]  /*2920*/  IMAD R11, R17, R9, R11 ;  /* 0x00000009110b7224 */ /* 0x000fe200078e020b */
[----:B------:R0:W-:Y:S01]  /*2930*/  STL [R1+0x54], R0 ;  /* 0x0000540001007387 */ /* 0x0001e20000100800 */
[----:B------:R-:W-:-:S04]  /*2940*/  IMAD.HI.U32 R9, R7, R10, RZ ;  /* 0x0000000a07097227 */ /* 0x000fc800078e00ff */
[----:B------:R-:W-:Y:S02]  /*2950*/  IMAD.MOV R9, RZ, RZ, -R9 ;  /* 0x000000ffff097224 */ /* 0x000fe400078e0a09 */
[--C-:B------:R-:W-:Y:S01]  /*2960*/  @!P5 IMAD.IADD R6, R6, 0x1, -R17.reuse ;  /* 0x000000010606d824 */ /* 0x100fe200078e0a11 */
[----:B------:R-:W-:Y:S01]  /*2970*/  ISETP.GT.U32.AND P5, PT, R17, R11, PT ;  /* 0x0000000b1100720c */ /* 0x000fe20003fa4070 */
[----:B------:R-:W-:Y:S02]  /*2980*/  @!P2 IMAD.IADD R19, R19, 0x1, -R17 ;  /* 0x000000011313a824 */ /* 0x000fe400078e0a11 */
[----:B0-----:R-:W-:Y:S02]  /*2990*/  IMAD.MOV.U32 R0, RZ, RZ, R2 ;  /* 0x000000ffff007224 */ /* 0x001fe400078e0002 */
[----:B------:R-:W-:Y:S01]  /*29a0*/  VIADD R13, R27, 0x16 ;  /* 0x000000161b0d7836 */ /* 0x000fe20000000000 */
[C---:B------:R-:W-:Y:S01]  /*29b0*/  ISETP.GT.U32.AND P2, PT, R17.reuse, R19, PT ;  /* 0x000000131100720c */ /* 0x040fe20003f44070 */
[----:B------:R-:W-:Y:S01]  /*29c0*/  @!P4 IMAD.MOV R0, RZ, RZ, -R0 ;  /* 0x000000ffff00c224 */ /* 0x000fe200078e0a00 */
[C---:B------:R-:W-:Y:S01]  /*29d0*/  ISETP.GT.U32.AND P4, PT, R17.reuse, R12, PT ;  /* 0x0000000c1100720c */ /* 0x040fe20003f84070 */
[----:B------:R-:W-:Y:S01]  /*29e0*/  IMAD R10, R17, R9, R10 ;  /* 0x00000009110a7224 */ /* 0x000fe200078e020a */
[----:B------:R-:W-:Y:S01]  /*29f0*/  IABS R4, R13 ;  /* 0x0000000d00047213 */ /* 0x000fe20000000000 */
[C---:B------:R-:W-:Y:S01]  /*2a00*/  VIADD R14, R27.reuse, 0x15 ;  /* 0x000000151b0e7836 */ /* 0x040fe20000000000 */
[----:B------:R0:W-:Y:S01]  /*2a10*/  STL [R1+0x50], R0 ;  /* 0x0000500001007387 */ /* 0x0001e20000100800 */
[----:B------:R-:W-:-:S02]  /*2a20*/  VIADD R9, R27, 0x13 ;  /* 0x000000131b097836 */ /* 0x000fc40000000000 */
[----:B------:R-:W-:Y:S01]  /*2a30*/  IMAD.HI.U32 R5, R7, R4, RZ ;  /* 0x0000000407057227 */ /* 0x000fe200078e00ff */
[----:B------:R-:W-:-:S03]  /*2a40*/  IABS R2, R14 ;  /* 0x0000000e00027213 */ /* 0x000fc60000000000 */
[----:B------:R-:W-:Y:S02]  /*2a50*/  IMAD.MOV R5, RZ, RZ, -R5 ;  /* 0x000000ffff057224 */ /* 0x000fe400078e0a05 */
[--C-:B------:R-:W-:Y:S02]  /*2a60*/  @!P4 IMAD.IADD R12, R12, 0x1, -R17.reuse ;  /* 0x000000010c0cc824 */ /* 0x100fe400078e0a11 */
[----:B0-----:R-:W-:Y:S01]  /*2a70*/  IMAD.MOV.U32 R0, RZ, RZ, R6 ;  /* 0x000000ffff007224 */ /* 0x001fe200078e0006 */
[----:B------:R-:W-:Y:S01]  /*2a80*/  IABS R6, R9 ;  /* 0x0000000900067213 */ /* 0x000fe20000000000 */
[----:B------:R-:W-:Y:S01]  /*2a90*/  @!P2 IMAD.IADD R19, R19, 0x1, -R17 ;  /* 0x000000011313a824 */ /* 0x000fe200078e0a11 */
[C---:B------:R-:W-:Y:S01]  /*2aa0*/  ISETP.GT.U32.AND P4, PT, R17.reuse, R12, PT ;  /* 0x0000000c1100720c */ /* 0x040fe20003f84070 */
[----:B------:R-:W-:Y:S01]  /*2ab0*/  @!P6 IMAD.MOV R0, RZ, RZ, -R0 ;  /* 0x000000ffff00e224 */ /* 0x000fe200078e0a00 */
[----:B------:R-:W-:Y:S01]  /*2ac0*/  ISETP.GT.U32.AND P6, PT, R17, R10, PT ;  /* 0x0000000a1100720c */ /* 0x000fe20003fc4070 */
[----:B------:R-:W-:-:S03]  /*2ad0*/  IMAD.HI.U32 R16, R7, R2, RZ ;  /* 0x0000000207107227 */ /* 0x000fc600078e00ff */
[----:B------:R0:W-:Y:S01]  /*2ae0*/  STL [R1+0x44], R0 ;  /* 0x0000440001007387 */ /* 0x0001e20000100800 */
[----:B------:R-:W-:Y:S02]  /*2af0*/  IMAD R4, R17, R5, R4 ;  /* 0x0000000511047224 */ /* 0x000fe400078e0204 */
[----:B------:R-:W-:Y:S02]  /*2b00*/  VIADD R5, R27, 0x14 ;  /* 0x000000141b057836 */ /* 0x000fe40000000000 */
[----:B------:R-:W-:Y:S01]  /*2b10*/  IMAD.MOV R16, RZ, RZ, -R16 ;  /* 0x000000ffff107224 */ /* 0x000fe200078e0a10 */
[----:B------:R-:W-:Y:S01]  /*2b20*/  ISETP.GT.U32.AND P2, PT, R17, R4, PT ;  /* 0x000000041100720c */ /* 0x000fe20003f44070 */
[--C-:B------:R-:W-:Y:S01]  /*2b30*/  @!P4 IMAD.IADD R12, R12, 0x1, -R17.reuse ;  /* 0x000000010c0cc824 */ /* 0x100fe200078e0a11 */
[----:B------:R-:W-:Y:S01]  /*2b40*/  IABS R15, R5 ;  /* 0x00000005000f7213 */ /* 0x000fe20000000000 */
[----:B------:R-:W-:Y:S01]  /*2b50*/  @!P6 IMAD.IADD R10, R10, 0x1, -R17 ;  /* 0x000000010a0ae824 */ /* 0x000fe200078e0a11 */
[----:B------:R-:W-:Y:S01]  /*2b60*/  ISETP.GE.AND P6, PT, R8, RZ, PT ;  /* 0x000000ff0800720c */ /* 0x000fe20003fc6270 */
[----:B0-----:R-:W-:-:S02]  /*2b70*/  IMAD.MOV.U32 R0, RZ, RZ, R19 ;  /* 0x000000ffff007224 */ /* 0x001fc400078e0013 */
[C---:B------:R-:W-:Y:S02]  /*2b80*/  IMAD R2, R17.reuse, R16, R2 ;  /* 0x0000001011027224 */ /* 0x040fe400078e0202 */
[----:B------:R-:W-:Y:S01]  /*2b90*/  @!P3 IMAD.MOV R0, RZ, RZ, -R0 ;  /* 0x000000ffff00b224 */ /* 0x000fe200078e0a00 */
[----:B------:R-:W-:Y:S01]  /*2ba0*/  ISETP.GT.U32.AND P3, PT, R17, R10, PT ;  /* 0x0000000a1100720c */ /* 0x000fe20003f64070 */
[----:B------:R-:W-:Y:S01]  /*2bb0*/  @!P5 IMAD.IADD R11, R11, 0x1, -R17 ;  /* 0x000000010b0bd824 */ /* 0x000fe200078e0a11 */
[----:B------:R-:W-:Y:S01]  /*2bc0*/  ISETP.GT.U32.AND P4, PT, R17, R2, PT ;  /* 0x000000021100720c */ /* 0x000fe20003f84070 */
[----:B------:R-:W-:Y:S01]  /*2bd0*/  IMAD.HI.U32 R16, R7, R15, RZ ;  /* 0x0000000f07107227 */ /* 0x000fe200078e00ff */
[----:B------:R0:W-:Y:S02]  /*2be0*/  STL [R1+0x40], R0 ;  /* 0x0000400001007387 */ /* 0x0001e40000100800 */
[----:B------:R-:W-:Y:S01]  /*2bf0*/  ISETP.GT.U32.AND P5, PT, R17, R11, PT ;  /* 0x0000000b1100720c */ /* 0x000fe20003fa4070 */
[----:B------:R-:W-:-:S04]  /*2c00*/  IMAD.HI.U32 R18, R7, R6, RZ ;  /* 0x0000000607127227 */ /* 0x000fc800078e00ff */
[----:B------:R-:W-:Y:S02]  /*2c10*/  IMAD.MOV R16, RZ, RZ, -R16 ;  /* 0x000000ffff107224 */ /* 0x000fe400078e0a10 */
[----:B------:R-:W-:Y:S02]  /*2c20*/  IMAD.MOV R18, RZ, RZ, -R18 ;  /* 0x000000ffff127224 */ /* 0x000fe400078e0a12 */
[----:B0-----:R-:W-:Y:S02]  /*2c30*/  IMAD.MOV.U32 R0, RZ, RZ, R12 ;  /* 0x000000ffff007224 */ /* 0x001fe400078e000c */
[C---:B------:R-:W-:Y:S02]  /*2c40*/  IMAD R8, R17.reuse, R16, R15 ;  /* 0x0000001011087224 */ /* 0x040fe400078e020f */
[----:B------:R-:W-:Y:S02]  /*2c50*/  @!P0 IMAD.MOV R0, RZ, RZ, -R0 ;  /* 0x000000ffff008224 */ /* 0x000fe400078e0a00 */
[--C-:B------:R-:W-:Y:S01]  /*2c60*/  @!P3 IMAD.IADD R10, R10, 0x1, -R17.reuse ;  /* 0x000000010a0ab824 */ /* 0x100fe200078e0a11 */
[C---:B------:R-:W-:Y:S01]  /*2c70*/  ISETP.GT.U32.AND P3, PT, R17.reuse, R8, PT ;  /* 0x000000081100720c */ /* 0x040fe20003f64070 */
[--C-:B------:R-:W-:Y:S01]  /*2c80*/  @!P2 IMAD.IADD R4, R4, 0x1, -R17.reuse ;  /* 0x000000010404a824 */ /* 0x100fe200078e0a11 */
[----:B------:R0:W-:Y:S01]  /*2c90*/  STL [R1+0x38], R0 ;  /* 0x0000380001007387 */ /* 0x0001e20000100800 */
[C---:B------:R-:W-:Y:S01]  /*2ca0*/  IMAD R6, R17.reuse, R18, R6 ;  /* 0x0000001211067224 */ /* 0x040fe200078e0206 */
[----:B------:R-:W-:Y:S01]  /*2cb0*/  ISETP.GE.AND P2, PT, R14, RZ, PT ;  /* 0x000000ff0e00720c */ /* 0x000fe20003f46270 */
[--C-:B------:R-:W-:Y:S01]  /*2cc0*/  @!P4 IMAD.IADD R2, R2, 0x1, -R17.reuse ;  /* 0x000000010202c824 */ /* 0x100fe200078e0a11 */
[----:B------:R-:W-:Y:S01]  /*2cd0*/  ISETP.GT.U32.AND P4, PT, R17, R4, PT ;  /* 0x000000041100720c */ /* 0x000fe20003f84070 */
[----:B------:R-:W-:Y:S01]  /*2ce0*/  @!P5 IMAD.IADD R11, R11, 0x1, -R17 ;  /* 0x000000010b0bd824 */ /* 0x000fe200078e0a11 */
[----:B------:R-:W-:Y:S01]  /*2cf0*/  ISETP.GE.AND P5, PT, R13, RZ, PT ;  /* 0x000000ff0d00720c */ /* 0x000fe20003fa6270 */
[----:B------:R-:W-:Y:S01]  /*2d00*/  VIADD R13, R27, 0x12 ;  /* 0x000000121b0d7836 */ /* 0x000fe20000000000 */
[----:B------:R-:W-:Y:S01]  /*2d10*/  ISETP.GT.U32.AND P0, PT, R17, R2, PT ;  /* 0x000000021100720c */ /* 0x000fe20003f04070 */
[----:B------:R-:W-:-:S02]  /*2d20*/  IMAD.MOV.U32 R3, RZ, RZ, R11 ;  /* 0x000000ffff037224 */ /* 0x000fc400078e000b */
[----:B0-----:R-:W-:Y:S01]  /*2d30*/  IMAD.MOV.U32 R0, RZ, RZ, R10 ;  /* 0x000000ffff007224 */ /* 0x001fe200078e000a */
[----:B------:R-:W-:Y:S01]  /*2d40*/  IABS R11, R13 ;  /* 0x0000000d000b7213 */ /* 0x000fe20000000000 */
[----:B------:R-:W-:Y:S01]  /*2d50*/  @!P1 IMAD.MOV R3, RZ, RZ, -R3 ;  /* 0x000000ffff039224 */ /* 0x000fe200078e0a03 */
[----:B------:R-:W-:Y:S01]  /*2d60*/  ISETP.GE.AND P1, PT, R5, RZ, PT ;  /* 0x000000ff0500720c */ /* 0x000fe20003f26270 */
[----:B------:R-:W-:Y:S01]  /*2d70*/  @!P6 IMAD.MOV R0, RZ, RZ, -R0 ;  /* 0x000000ffff00e224 */ /* 0x000fe200078e0a00 */
[----:B------:R-:W-:Y:S01]  /*2d80*/  ISETP.GT.U32.AND P6, PT, R17, R6, PT ;  /* 0x000000061100720c */ /* 0x000fe20003fc4070 */
[--C-:B------:R-:W-:Y:S01]  /*2d90*/  @!P3 IMAD.IADD R8, R8, 0x1, -R17.reuse ;  /* 0x000000010808b824 */ /* 0x100fe200078e0a11 */
[----:B------:R-:W-:Y:S01]  /*2da0*/  STL [R1+0x34], R3 ;  /* 0x0000340301007387 */ /* 0x000fe20000100800 */
[----:B------:R-:W-:Y:S01]  /*2db0*/  @!P4 IMAD.IADD R4, R4, 0x1, -R17 ;  /* 0x000000010404c824 */ /* 0x000fe200078e0a11 */
[----:B------:R-:W-:Y:S01]  /*2dc0*/  ISETP.GE.AND P4, PT, R9, RZ, PT ;  /* 0x000000ff0900720c */ /* 0x000fe20003f86270 */
[----:B------:R-:W-:Y:S01]  /*2dd0*/  IMAD.HI.U32 R9, R7, R11, RZ ;  /* 0x0000000b07097227 */ /* 0x000fe200078e00ff */
[----:B------:R0:W-:Y:S03]  /*2de0*/  STL [R1+0x30], R0 ;  /* 0x0000300001007387 */ /* 0x0001e60000100800 */
[----:B------:R-:W-:-:S02]  /*2df0*/  VIADD R12, R27, 0x11 ;  /* 0x000000111b0c7836 */ /* 0x000fc40000000000 */
[----:B------:R-:W-:Y:S02]  /*2e00*/  IMAD.MOV R9, RZ, RZ, -R9 ;  /* 0x000000ffff097224 */ /* 0x000fe400078e0a09 */
[--C-:B------:R-:W-:Y:S01]  /*2e10*/  @!P6 IMAD.IADD R6, R6, 0x1, -R17.reuse ;  /* 0x000000010606e824 */ /* 0x100fe200078e0a11 */
[----:B------:R-:W-:Y:S01]  /*2e20*/  ISETP.GT.U32.AND P6, PT, R17, R8, PT ;  /* 0x000000081100720c */ /* 0x000fe20003fc4070 */
[----:B------:R-:W-:Y:S01]  /*2e30*/  @!P0 IMAD.IADD R2, R2, 0x1, -R17 ;  /* 0x0000000102028824 */ /* 0x000fe200078e0a11 */
[----:B------:R-:W-:Y:S01]  /*2e40*/  IABS R5, R12 ;  /* 0x0000000c00057213 */ /* 0x000fe20000000000 */
[----:B0-----:R-:W-:Y:S01]  /*2e50*/  IMAD.MOV.U32 R0, RZ, RZ, R4 ;  /* 0x000000ffff007224 */ /* 0x001fe200078e0004 */
[----:B------:R-:W-:Y:S01]  /*2e60*/  ISETP.GE.AND P0, PT, R13, RZ, PT ;  /* 0x000000ff0d00720c */ /* 0x000fe20003f06270 */
[C---:B------:R-:W-:Y:S01]  /*2e70*/  IMAD R15, R17.reuse, R9, R11 ;  /* 0x00000009110f7224 */ /* 0x040fe200078e020b */
[----:B------:R-:W-:Y:S01]  /*2e80*/  ISETP.GE.AND P3, PT, R12, RZ, PT ;  /* 0x000000ff0c00720c */ /* 0x000fe20003f66270 */
[----:B------:R-:W-:Y:S01]  /*2e90*/  @!P5 IMAD.MOV R0, RZ, RZ, -R0 ;  /* 0x000000ffff00d224 */ /* 0x000fe200078e0a00 */
[----:B------:R-:W-:Y:S01]  /*2ea0*/  ISETP.GT.U32.AND P5, PT, R17, R6, PT ;  /* 0x000000061100720c */ /* 0x000fe20003fa4070 */
[----:B------:R-:W-:-:S03]  /*2eb0*/  IMAD.HI.U32 R10, R7, R5, RZ ;  /* 0x00000005070a7227 */ /* 0x000fc600078e00ff */
[----:B------:R0:W-:Y:S01]  /*2ec0*/  STL [R1+0x2c], R0 ;  /* 0x00002c0001007387 */ /* 0x0001e20000100800 */
[----:B------:R-:W-:Y:S01]  /*2ed0*/  @!P6 IMAD.IADD R8, R8, 0x1, -R17 ;  /* 0x000000010808e824 */ /* 0x000fe200078e0a11 */
[----:B------:R-:W-:Y:S01]  /*2ee0*/  ISETP.GT.U32.AND P6, PT, R17, R15, PT ;  /* 0x0000000f1100720c */ /* 0x000fe20003fc4070 */
[----:B------:R-:W-:Y:S02]  /*2ef0*/  IMAD.MOV R10, RZ, RZ, -R10 ;  /* 0x000000ffff0a7224 */ /* 0x000fe400078e0a0a */
[----:B------:R-:W-:Y:S02]  /*2f00*/  VIADD R13, R27, 0x10 ;  /* 0x000000101b0d7836 */ /* 0x000fe40000000000 */
[----:B------:R-:W-:Y:S02]  /*2f10*/  IMAD R5, R17, R10, R5 ;  /* 0x0000000a11057224 */ /* 0x000fe400078e0205 */
[----:B------:R-:W-:Y:S02]  /*2f20*/  @!P5 IMAD.IADD R6, R6, 0x1, -R17 ;  /* 0x000000010606d824 */ /* 0x000fe400078e0a11 */
[----:B0-----:R-:W-:-:S02]  /*2f30*/  IMAD.MOV.U32 R0, RZ, RZ, R2 ;  /* 0x000000ffff007224 */ /* 0x001fc400078e0002 */
[----:B------:R-:W-:Y:S02]  /*2f40*/  VIADD R12, R27, 0xf ;  /* 0x0000000f1b0c7836 */ /* 0x000fe40000000000 */
[----:B------:R-:W-:Y:S01]  /*2f50*/  @!P2 IMAD.MOV R0, RZ, RZ, -R0 ;  /* 0x000000ffff00a224 */ /* 0x000fe200078e0a00 */
[----:B------:R-:W-:Y:S01]  /*2f60*/  ISETP.GE.AND P2, PT, R13, RZ, PT ;  /* 0x000000ff0d00720c */ /* 0x000fe20003f46270 */
[----:B------:R-:W-:Y:S01]  /*2f70*/  @!P6 IMAD.IADD R15, R15, 0x1, -R17 ;  /* 0x000000010f0fe824 */ /* 0x000fe200078e0a11 */
[----:B------:R-:W-:Y:S01]  /*2f80*/  IABS R13, R13 ;  /* 0x0000000d000d7213 */ /* 0x000fe20000000000 */
[----:B------:R-:W-:Y:S01]  /*2f90*/  VIADD R11, R27, 0xe ;  /* 0x0000000e1b0b7836 */ /* 0x000fe20000000000 */
[----:B------:R0:W-:Y:S01]  /*2fa0*/  STL [R1+0x28], R0 ;  /* 0x0000280001007387 */ /* 0x0001e20000100800 */
[----:B------:R-:W-:Y:S01]  /*2fb0*/  ISETP.GE.AND P5, PT, R12, RZ, PT ;  /* 0x000000ff0c00720c */ /* 0x000fe20003fa6270 */
[----:B------:R-:W-:Y:S01]  /*2fc0*/  IMAD.MOV.U32 R3, RZ, RZ, R8 ;  /* 0x000000ffff037224 */ /* 0x000fe200078e0008 */
[----:B------:R-:W-:Y:S01]  /*2fd0*/  ISETP.GT.U32.AND P6, PT, R17, R15, PT ;  /* 0x0000000f1100720c */ /* 0x000fe20003fc4070 */
[----:B------:R-:W-:Y:S01]  /*2fe0*/  IMAD.HI.U32 R8, R7, R13, RZ ;  /* 0x0000000d07087227 */ /* 0x000fe200078e00ff */
[----:B------:R-:W-:-:S03]  /*2ff0*/  IABS R12, R12 ;  /* 0x0000000c000c7213 */ /* 0x000fc60000000000 */
[----:B------:R-:W-:Y:S01]  /*3000*/  @!P1 IMAD.MOV R3, RZ, RZ, -R3 ;  /* 0x000000ffff039224 */ /* 0x000fe200078e0a03 */
[----:B------:R-:W-:Y:S01]  /*3010*/  ISETP.GE.AND P1, PT, R11, RZ, PT ;  /* 0x000000ff0b00720c */ /* 0x000fe20003f26270 */
[----:B0-----:R-:W-:Y:S01]  /*3020*/  IMAD.MOV.U32 R0, RZ, RZ, R6 ;  /* 0x000000ffff007224 */ /* 0x001fe200078e0006 */
[----:B------:R-:W-:Y:S01]  /*3030*/  IABS R11, R11 ;  /* 0x0000000b000b7213 */ /* 0x000fe20000000000 */
[----:B------:R-:W-:Y:S01]  /*3040*/  IMAD.HI.U32 R6, R7, R12, RZ ;  /* 0x0000000c07067227 */ /* 0x000fe200078e00ff */
[----:B------:R-:W-:Y:S03]  /*3050*/  STL [R1+0x24], R3 ;  /* 0x0000240301007387 */ /* 0x000fe60000100800 */
[----:B------:R-:W-:Y:S01]  /*3060*/  @!P4 IMAD.MOV R0, RZ, RZ, -R0 ;  /* 0x000000ffff00c224 */ /* 0x000fe200078e0a00 */
[----:B------:R-:W-:Y:S01]  /*3070*/  ISETP.GT.U32.AND P4, PT, R17, R5, PT ;  /* 0x000000051100720c */ /* 0x000fe20003f84070 */
[----:B------:R-:W-:-:S02]  /*3080*/  IMAD.MOV R8, RZ, RZ, -R8 ;  /* 0x000000ffff087224 */ /* 0x000fc400078e0a08 */
[----:B------:R-:W-:Y:S01]  /*3090*/  IMAD.MOV R6, RZ, RZ, -R6 ;  /* 0x000000ffff067224 */ /* 0x000fe200078e0a06 */
[----:B------:R0:W-:Y:S01]  /*30a0*/  STL [R1+0x1c], R0 ;  /* 0x00001c0001007387 */ /* 0x0001e20000100800 */
[----:B------:R-:W-:Y:S02]  /*30b0*/  IMAD R13, R17, R8, R13 ;  /* 0x00000008110d7224 */ /* 0x000fe400078e020d */
[----:B------:R-:W-:Y:S02]  /*30c0*/  @!P6 IMAD.IADD R15, R15, 0x1, -R17 ;  /* 0x000000010f0fe824 */ /* 0x000fe400078e0a11 */
[----:B------:R-:W-:Y:S01]  /*30d0*/  IMAD.HI.U32 R14, R7, R11, RZ ;  /* 0x0000000b070e7227 */ /* 0x000fe200078e00ff */
[----:B------:R-:W-:-:S03]  /*30e0*/  ISETP.GT.U32.AND P6, PT, R17, R13, PT ;  /* 0x0000000d1100720c */ /* 0x000fc60003fc4070 */
[----:B------:R-:W-:Y:S02]  /*30f0*/  @!P4 IMAD.IADD R5, R5, 0x1, -R17 ;  /* 0x000000010505c824 */ /* 0x000fe400078e0a11 */
[C---:B------:R-:W-:Y:S02]  /*3100*/  IMAD R12, R17.reuse, R6, R12 ;  /* 0x00000006110c7224 */ /* 0x040fe400078e020c */
[----:B0-----:R-:W-:Y:S01]  /*3110*/  IMAD.MOV.U32 R0, RZ, RZ, R15 ;  /* 0x000000ffff007224 */ /* 0x001fe200078e000f */
[C---:B------:R-:W-:Y:S01]  /*3120*/  ISETP.GT.U32.AND P4, PT, R17.reuse, R5, PT ;  /* 0x000000051100720c */ /* 0x040fe20003f84070 */
[----:B------:R-:W-:Y:S02]  /*3130*/  IMAD.MOV R14, RZ, RZ, -R14 ;  /* 0x000000ffff0e7224 */ /* 0x000fe400078e0a0e */
[----:B------:R-:W-:Y:S01]  /*3140*/  @!P0 IMAD.MOV R0, RZ, RZ, -R0 ;  /* 0x000000ffff008224 */ /* 0x000fe200078e0a00 */
[C---:B------:R-:W-:Y:S01]  /*3150*/  ISETP.GT.U32.AND P0, PT, R17.reuse, R12, PT ;  /* 0x0000000c1100720c */ /* 0x040fe20003f04070 */
[----:B------:R-:W-:-:S02]  /*3160*/  IMAD R11, R17, R14, R11 ;  /* 0x0000000e110b7224 */ /* 0x000fc400078e020b */
[C---:B------:R-:W-:Y:S01]  /*3170*/  VIADD R4, R27.reuse, 0xd ;  /* 0x0000000d1b047836 */ /* 0x040fe20000000000 */
[----:B------:R0:W-:Y:S01]  /*3180*/  STL [R1+0x18], R0 ;  /* 0x0000180001007387 */ /* 0x0001e20000100800 */
[----:B------:R-:W-:Y:S02]  /*3190*/  VIADD R2, R27, 0xc ;  /* 0x0000000c1b027836 */ /* 0x000fe40000000000 */
[--C-:B------:R-:W-:Y:S01]  /*31a0*/  @!P6 IMAD.IADD R13, R13, 0x1, -R17.reuse ;  /* 0x000000010d0de824 */ /* 0x100fe200078e0a11 */
[----:B------:R-:W-:Y:S01]  /*31b0*/  IABS R10, R4 ;  /* 0x00000004000a7213 */ /* 0x000fe20000000000 */
[--C-:B------:R-:W-:Y:S01]  /*31c0*/  @!P4 IMAD.IADD R5, R5, 0x1, -R17.reuse ;  /* 0x000000010505c824 */ /* 0x100fe200078e0a11 */
[----:B------:R-:W-:Y:S01]  /*31d0*/  ISETP.GT.U32.AND P4, PT, R17, R11, PT ;  /* 0x0000000b1100720c */ /* 0x000fe20003f84070 */
[----:B------:R-:W-:Y:S01]  /*31e0*/  VIADD R14, R27, 0xb ;  /* 0x0000000b1b0e7836 */ /* 0x000fe20000000000 */
[----:B------:R-:W-:Y:S01]  /*31f0*/  IABS R8, R2 ;  /* 0x0000000200087213 */ /* 0x000fe20000000000 */
[----:B------:R-:W-:Y:S01]  /*3200*/  @!P0 IMAD.IADD R12, R12, 0x1, -R17 ;  /* 0x000000010c0c8824 */ /* 0x000fe200078e0a11 */
[----:B------:R-:W-:Y:S01]  /*3210*/  ISETP.GT.U32.AND P6, PT, R17, R13, PT ;  /* 0x0000000d1100720c */ /* 0x000fe20003fc4070 */
[----:B------:R-:W-:Y:S01]  /*3220*/  IMAD.HI.U32 R9, R7, R10, RZ ;  /* 0x0000000a07097227 */ /* 0x000fe200078e00ff */
[----:B------:R-:W-:-:S02]  /*3230*/  IABS R15, R14 ;  /* 0x0000000e000f7213 */ /* 0x000fc40000000000 */
[----:B------:R-:W-:Y:S01]  /*3240*/  ISETP.GT.U32.AND P0, PT, R17, R12, PT ;  /* 0x0000000c1100720c */ /* 0x000fe20003f04070 */
[----:B------:R-:W-:-:S04]  /*3250*/  IMAD.HI.U32 R6, R7, R8, RZ ;  /* 0x0000000807067227 */ /* 0x000fc800078e00ff */
[----:B------:R-:W-:Y:S02]  /*3260*/  IMAD.MOV R9, RZ, RZ, -R9 ;  /* 0x000000ffff097224 */ /* 0x000fe400078e0a09 */
[----:B------:R-:W-:Y:S02]  /*3270*/  VIADD R16, R27, 0xa ;  /* 0x0000000a1b107836 */ /* 0x000fe40000000000 */
[--C-:B------:R-:W-:Y:S02]  /*3280*/  @!P4 IMAD.IADD R11, R11, 0x1, -R17.reuse ;  /* 0x000000010b0bc824 */ /* 0x100fe400078e0a11 */
[----:B------:R-:W-:Y:S01]  /*3290*/  VIADD R3, R27, 0x9 ;  /* 0x000000091b037836 */ /* 0x000fe20000000000 */
[----:B------:R1:W-:Y:S01]  /*32a0*/  STL [R1+0x64], R16 ;  /* 0x0000641001007387 */ /* 0x0003e20000100800 */
[----:B------:R-:W-:Y:S01]  /*32b0*/  IMAD.MOV R6, RZ, RZ, -R6 ;  /* 0x000000ffff067224 */ /* 0x000fe200078e0a06 */
[----:B------:R-:W-:Y:S01]  /*32c0*/  IABS R19, R16 ;  /* 0x0000001000137213 */ /* 0x000fe20000000000 */
[C---:B------:R-:W-:Y:S01]  /*32d0*/  IMAD R10, R17.reuse, R9, R10 ;  /* 0x00000009110a7224 */ /* 0x040fe200078e020a */
[----:B------:R-:W-:Y:S01]  /*32e0*/  ISETP.GT.U32.AND P4, PT, R17, R11, PT ;  /* 0x0000000b1100720c */ /* 0x000fe20003f84070 */
[----:B0-----:R-:W-:Y:S01]  /*32f0*/  VIADD R0, R27, 0x8 ;  /* 0x000000081b007836 */ /* 0x001fe20000000000 */
[----:B------:R0:W-:Y:S01]  /*3300*/  STL [R1+0x6c], R3 ;  /* 0x00006c0301007387 */ /* 0x0001e20000100800 */
[----:B------:R-:W-:Y:S01]  /*3310*/  IMAD R8, R17, R6, R8 ;  /* 0x0000000611087224 */ /* 0x000fe200078e0208 */
[----:B------:R-:W-:Y:S01]  /*3320*/  IABS R9, R3 ;  /* 0x0000000300097213 */ /* 0x000fe20000000000 */
[----:B------:R-:W-:Y:S01]  /*3330*/  @!P6 IMAD.IADD R13, R13, 0x1, -R17 ;  /* 0x000000010d0de824 */ /* 0x000fe200078e0a11 */
[----:B------:R-:W-:Y:S01]  /*3340*/  ISETP.GT.U32.AND P6, PT, R17, R10, PT ;  /* 0x0000000a1100720c */ /* 0x000fe20003fc4070 */
[----:B-1----:R-:W-:Y:S01]  /*3350*/  IMAD.HI.U32 R16, R7, R15, RZ ;  /* 0x0000000f07107227 */ /* 0x002fe200078e00ff */
[----:B------:R1:W-:Y:S01]  /*3360*/  STL [R1+0x68], R0 ;  /* 0x0000680001007387 */ /* 0x0003e20000100800 */
[----:B------:R-:W-:-:S02]  /*3370*/  IABS R6, R0 ;  /* 0x0000000000067213 */ /* 0x000fc40000000000 */
[----:B------:R-:W-:Y:S02]  /*3380*/  IMAD.MOV R16, RZ, RZ, -R16 ;  /* 0x000000ffff107224 */ /* 0x000fe400078e0a10 */
[----:B0-----:R-:W-:Y:S02]  /*3390*/  VIADD R3, R27, 0x7 ;  /* 0x000000071b037836 */ /* 0x001fe40000000000 */
[----:B------:R-:W-:Y:S01]  /*33a0*/  @!P0 IMAD.IADD R12, R12, 0x1, -R17 ;  /* 0x000000010c0c8824 */ /* 0x000fe200078e0a11 */
[C---:B------:R-:W-:Y:S01]  /*33b0*/  ISETP.GT.U32.AND P0, PT, R17.reuse, R8, PT ;  /* 0x000000081100720c */ /* 0x040fe20003f04070 */
[----:B------:R-:W-:Y:S01]  /*33c0*/  IMAD R15, R17, R16, R15 ;  /* 0x00000010110f7224 */ /* 0x000fe200078e020f */
[----:B------:R-:W-:Y:S01]  /*33d0*/  STL [R1+0x20], R3 ;  /* 0x0000200301007387 */ /* 0x000fe20000100800 */
[----:B-1----:R-:W-:Y:S02]  /*33e0*/  VIADD R0, R27, 0x5 ;  /* 0x000000051b007836 */ /* 0x002fe40000000000 */
[--C-:B------:R-:W-:Y:S01]  /*33f0*/  @!P4 IMAD.IADD R11, R11, 0x1, -R17.reuse ;  /* 0x000000010b0bc824 */ /* 0x100fe200078e0a11 */
[----:B------:R-:W-:Y:S01]  /*3400*/  STL [R1+0x3c], R21 ;  /* 0x00003c1501007387 */ /* 0x000fe20000100800 */
[----:B------:R-:W-:Y:S01]  /*3410*/  ISETP.GT.U32.AND P4, PT, R17, R15, PT ;  /* 0x0000000f1100720c */ /* 0x000fe20003f84070 */
[----:B------:R-:W-:Y:S01]  /*3420*/  @!P6 IMAD.IADD R10, R10, 0x1, -R17 ;  /* 0x000000010a0ae824 */ /* 0x000fe200078e0a11 */
[----:B------:R-:W-:Y:S01]  /*3430*/  IABS R22, R0 ;  /* 0x0000000000167213 */ /* 0x000fe20000000000 */
[----:B------:R0:W-:Y:S01]  /*3440*/  STL [R1+0x48], R0 ;  /* 0x0000480001007387 */ /* 0x0001e20000100800 */
[----:B------:R-:W-:Y:S01]  /*3450*/  IMAD.HI.U32 R20, R7, R19, RZ ;  /* 0x0000001307147227 */ /* 0x000fe200078e00ff */
[----:B------:R-:W-:-:S03]  /*3460*/  ISETP.GE.AND P6, PT, R4, RZ, PT ;  /* 0x000000ff0400720c */ /* 0x000fc60003fc6270 */
[----:B------:R-:W-:Y:S01]  /*3470*/  @!P0 IMAD.IADD R8, R8, 0x1, -R17 ;  /* 0x0000000108088824 */ /* 0x000fe200078e0a11 */
[----:B------:R-:W-:Y:S01]  /*3480*/  ISETP.GT.U32.AND P0, PT, R17, R10, PT ;  /* 0x0000000a1100720c */ /* 0x000fe20003f04070 */
[----:B------:R-:W-:Y:S02]  /*3490*/  IMAD.MOV R20, RZ, RZ, -R20 ;  /* 0x000000ffff147224 */ /* 0x000fe400078e0a14 */
[----:B------:R-:W-:Y:S01]  /*34a0*/  @!P3 IMAD.MOV R5, RZ, RZ, -R5 ;  /* 0x000000ffff05b224 */ /* 0x000fe200078e0a05 */
[----:B0-----:R-:W0:Y:S01]  /*34b0*/  S2R R0, SR_TID.X ;  /* 0x0000000000007919 */ /* 0x001e220000002100 */
[----:B------:R-:W-:Y:S01]  /*34c0*/  @!P4 IMAD.IADD R15, R15, 0x1, -R17 ;  /* 0x000000010f0fc824 */ /* 0x000fe200078e0a11 */
[C---:B------:R-:W-:Y:S01]  /*34d0*/  ISETP.GT.U32.AND P4, PT, R17.reuse, R8, PT ;  /* 0x000000081100720c */ /* 0x040fe20003f84070 */
[----:B------:R-:W-:Y:S01]  /*34e0*/  IMAD R4, R17, R20, R19 ;  /* 0x0000001411047224 */ /* 0x000fe200078e0213 */
[----:B------:R-:W-:Y:S01]  /*34f0*/  IABS R19, R3 ;  /* 0x0000000300137213 */ /* 0x000fe20000000000 */
[----:B------:R-:W-:Y:S01]  /*3500*/  IMAD.HI.U32 R16, R7, R6, RZ ;  /* 0x0000000607107227 */ /* 0x000fe200078e00ff */
[C---:B------:R-:W-:Y:S01]  /*3510*/  ISETP.GT.U32.AND P3, PT, R17.reuse, R15, PT ;  /* 0x0000000f1100720c */ /* 0x040fe20003f64070 */
[----:B------:R1:W-:Y:S02]  /*3520*/  STL [R1+0x14], R5 ;  /* 0x0000140501007387 */ /* 0x0003e40000100800 */
[----:B------:R-:W-:Y:S01]  /*3530*/  @!P0 IMAD.IADD R10, R10, 0x1, -R17 ;  /* 0x000000010a0a8824 */ /* 0x000fe200078e0a11 */
[----:B------:R-:W-:Y:S01]  /*3540*/  ISETP.GT.U32.AND P0, PT, R17, R4, PT ;  /* 0x000000041100720c */ /* 0x000fe20003f04070 */
[----:B------:R-:W-:-:S02]  /*3550*/  IMAD.MOV R16, RZ, RZ, -R16 ;  /* 0x000000ffff107224 */ /* 0x000fc400078e0a10 */
[----:B------:R-:W-:-:S04]  /*3560*/  IMAD.HI.U32 R20, R7, R19, RZ ;  /* 0x0000001307147227 */ /* 0x000fc800078e00ff */
[----:B------:R-:W-:Y:S01]  /*3570*/  IMAD R6, R17, R16, R6 ;  /* 0x0000001011067224 */ /* 0x000fe200078e0206 */
[----:B-1----:R-:W-:Y:S01]  /*3580*/  IABS R5, R21 ;  /* 0x0000001500057213 */ /* 0x002fe20000000000 */
[----:B------:R-:W-:Y:S02]  /*3590*/  @!P3 IMAD.IADD R15, R15, 0x1, -R17 ;  /* 0x000000010f0fb824 */ /* 0x000fe400078e0a11 */
[----:B------:R-:W-:Y:S01]  /*35a0*/  IMAD.HI.U32 R18, R7, R9, RZ ;  /* 0x0000000907127227 */ /* 0x000fe200078e00ff */
[----:B------:R-:W-:-:S03]  /*35b0*/  ISETP.GT.U32.AND P3, PT, R17, R6, PT ;  /* 0x000000061100720c */ /* 0x000fc60003f64070 */
[----:B------:R-:W-:Y:S02]  /*35c0*/  VIADD R3, R27, 0x4 ;  /* 0x000000041b037836 */ /* 0x000fe40000000000 */
[----:B------:R-:W-:Y:S02]  /*35d0*/  IMAD.MOV R20, RZ, RZ, -R20 ;  /* 0x000000ffff147224 */ /* 0x000fe400078e0a14 */
[----:B------:R-:W-:Y:S01]  /*35e0*/  @!P0 IMAD.IADD R4, R4, 0x1, -R17 ;  /* 0x0000000104048824 */ /* 0x000fe200078e0a11 */
[----:B------:R-:W-:Y:S01]  /*35f0*/  ISETP.GE.AND P0, PT, R2, RZ, PT ;  /* 0x000000ff0200720c */ /* 0x000fe20003f06270 */
[----:B------:R-:W-:Y:S01]  /*3600*/  IMAD.MOV R18, RZ, RZ, -R18 ;  /* 0x000000ffff127224 */ /* 0x000fe200078e0a12 */
[----:B0-----:R-:W-:Y:S01]  /*3610*/  SHF.R.U32.HI R0, RZ, 0x5, R0 ;  /* 0x00000005ff007819 */ /* 0x001fe20000011600 */
[C---:B------:R-:W-:Y:S01]  /*3620*/  IMAD R2, R17.reuse, R20, R19 ;  /* 0x0000001411027224 */ /* 0x040fe200078e0213 */
[----:B------:R-:W-:Y:S01]  /*3630*/  IABS R23, R3 ;  /* 0x0000000300177213 */ /* 0x000fe20000000000 */
[----:B------:R-:W-:Y:S01]  /*3640*/  IMAD R9, R17, R18, R9 ;  /* 0x0000001211097224 */ /* 0x000fe200078e0209 */
[----:B------:R-:W-:Y:S01]  /*3650*/  SGXT.U32 R0, R0, 0x1 ;  /* 0x000000010000781a */ /* 0x000fe20000000000 */
[----:B------:R-:W-:Y:S01]  /*3660*/  VIADD R21, R27, 0x3 ;  /* 0x000000031b157836 */ /* 0x000fe20000000000 */
[----:B------:R-:W-:Y:S01]  /*3670*/  IABS R27, R27 ;  /* 0x0000001b001b7213 */ /* 0x000fe20000000000 */
[----:B------:R-:W-:Y:S01]  /*3680*/  IMAD.HI.U32 R18, R7, R5, RZ ;  /* 0x0000000507127227 */ /* 0x000fe200078e00ff */
[----:B------:R-:W-:-:S02]  /*3690*/  LOP3.LUT R20, R0, 0x7e, RZ, 0xfc, !PT ;  /* 0x0000007e00147812 */ /* 0x000fc400078efcff */
[----:B------:R-:W-:Y:S01]  /*36a0*/  IABS R24, R21 ;  /* 0x0000001500187213 */ /* 0x000fe20000000000 */
[----:B------:R-:W-:-:S04]  /*36b0*/  IMAD.HI.U32 R19, R7, R23, RZ ;  /* 0x0000001707137227 */ /* 0x000fc800078e00ff */
[----:B----4-:R-:W-:Y:S02]  /*36c0*/  IMAD R20, R20, UR5, RZ ;  /* 0x0000000514147c24 */ /* 0x010fe4000f8e02ff */
[----:B------:R-:W-:Y:S02]  /*36d0*/  IMAD R0, RZ, RZ, -UR5 ;  /* 0x80000005ff007e24 */ /* 0x000fe4000f8e02ff */
[----:B------:R-:W-:Y:S01]  /*36e0*/  @!P3 IMAD.IADD R6, R6, 0x1, -R17 ;  /* 0x000000010606b824 */ /* 0x000fe200078e0a11 */
[----:B------:R-:W-:Y:S01]  /*36f0*/  ISETP.GE.AND P3, PT, R14, RZ, PT ;  /* 0x000000ff0e00720c */ /* 0x000fe20003f66270 */
[----:B------:R-:W-:Y:S01]  /*3700*/  IMAD.MOV R18, RZ, RZ, -R18 ;  /* 0x000000ffff127224 */ /* 0x000fe200078e0a12 */
[----:B------:R0:W-:Y:S01]  /*3710*/  STL [R1+0xb0c], R20 ;  /* 0x000b0c1401007387 */ /* 0x0001e20000100800 */
[----:B------:R-:W-:Y:S02]  /*3720*/  IMAD.MOV R14, RZ, RZ, -R19 ;  /* 0x000000ffff0e7224 */ /* 0x000fe400078e0a13 */
[----:B------:R-:W-:-:S02]  /*3730*/  IMAD R19, R0, 0x2, R20 ;  /* 0x0000000200137824 */ /* 0x000fc400078e0214 */
[----:B------:R-:W-:Y:S02]  /*3740*/  IMAD R5, R17, R18, R5 ;  /* 0x0000001211057224 */ /* 0x000fe400078e0205 */
[----:B------:R-:W-:Y:S01]  /*3750*/  IMAD.HI.U32 R18, R7, R24, RZ ;  /* 0x0000001807127227 */ /* 0x000fe200078e00ff */
[----:B0-----:R-:W2:Y:S03]  /*3760*/  LDL.LU R20, [R1+0x64] ;  /* 0x0000640001147983 */ /* 0x001ea60000300800 */
[----:B------:R-:W-:Y:S02]  /*3770*/  IMAD R19, R0, 0x2, R19 ;  /* 0x0000000200137824 */ /* 0x000fe400078e0213 */
[----:B------:R-:W-:Y:S02]  /*3780*/  IMAD.MOV R18, RZ, RZ, -R18 ;  /* 0x000000ffff127224 */ /* 0x000fe400078e0a12 */
[----:B------:R-:W-:Y:S01]  /*3790*/  @!P2 IMAD.MOV R13, RZ, RZ, -R13 ;  /* 0x000000ffff0da224 */ /* 0x000fe200078e0a0d */
[----:B------:R-:W-:Y:S01]  /*37a0*/  STL [R1+0xa8], R19 ;  /* 0x0000a81301007387 */ /* 0x000fe20000100800 */
[----:B------:R-:W-:-:S02]  /*37b0*/  IMAD R24, R17, R18, R24 ;  /* 0x0000001211187224 */ /* 0x000fc400078e0218 */
[----:B------:R-:W-:Y:S01]  /*37c0*/  IMAD R23, R17, R14, R23 ;  /* 0x0000000e11177224 */ /* 0x000fe200078e0217 */
[----:B------:R0:W-:Y:S01]  /*37d0*/  STL [R1+0x10], R13 ;  /* 0x0000100d01007387 */ /* 0x0001e20000100800 */
[----:B------:R-:W-:-:S03]  /*37e0*/  IMAD.HI.U32 R14, R7, R26, RZ ;  /* 0x0000001a070e7227 */ /* 0x000fc600078e00ff */
[----:B------:R-:W3:Y:S01]  /*37f0*/  LDL.LU R18, [R1+0x6c] ;  /* 0x00006c0001127983 */ /* 0x000ee20000300800 */
[----:B------:R-:W-:Y:S02]  /*3800*/  IMAD.MOV R14, RZ, RZ, -R14 ;  /* 0x000000ffff0e7224 */ /* 0x000fe400078e0a0e */
[----:B------:R-:W-:Y:S02]  /*3810*/  @!P1 IMAD.MOV R11, RZ, RZ, -R11 ;  /* 0x000000ffff0b9224 */ /* 0x000fe400078e0a0b */
[C---:B------:R-:W-:Y:S02]  /*3820*/  IMAD R26, R17.reuse, R14, R26 ;  /* 0x0000000e111a7224 */ /* 0x040fe400078e021a */
[----:B------:R-:W-:Y:S02]  /*3830*/  IMAD.MOV.U32 R14, RZ, RZ, R12 ;  /* 0x000000ffff0e7224 */ /* 0x000fe400078e000c */
[----:B------:R-:W-:Y:S01]  /*3840*/  @!P4 IMAD.IADD R8, R8, 0x1, -R17 ;  /* 0x000000010808c824 */ /* 0x000fe200078e0a11 */
[----:B------:R-:W-:Y:S01]  /*3850*/  ISETP.GT.U32.AND P4, PT, R17, R9, PT ;  /* 0x000000091100720c */ /* 0x000fe20003f84070 */
[----:B------:R-:W-:-:S02]  /*3860*/  @!P5 IMAD.MOV R14, RZ, RZ, -R14 ;  /* 0x000000ffff0ed224 */ /* 0x000fc400078e0a0e */
[----:B------:R-:W-:-:S03]  /*3870*/  IMAD.HI.U32 R16, R7, R22, RZ ;  /* 0x0000001607107227 */ /* 0x000fc600078e00ff */
[----:B------:R1:W-:Y:S01]  /*3880*/  STL [R1+0xc], R14 ;  /* 0x00000c0e01007387 */ /* 0x0003e20000100800 */
[----:B------:R-:W-:-:S03]  /*3890*/  IMAD.MOV R16, RZ, RZ, -R16 ;  /* 0x000000ffff107224 */ /* 0x000fc600078e0a10 */
[----:B0-----:R-:W4:Y:S01]  /*38a0*/  LDL.LU R13, [R1+0x68] ;  /* 0x00006800010d7983 */ /* 0x001f220000300800 */
[C---:B------:R-:W-:Y:S01]  /*38b0*/  ISETP.GT.U32.AND P2, PT, R17.reuse, R4, PT ;  /* 0x000000041100720c */ /* 0x040fe20003f44070 */
[----:B------:R-:W-:Y:S02]  /*38c0*/  IMAD R22, R17, R16, R22 ;  /* 0x0000001011167224 */ /* 0x000fe400078e0216 */
[----:B------:R-:W-:Y:S01]  /*38d0*/  STL [R1+0x8], R11 ;  /* 0x0000080b01007387 */ /* 0x000fe20000100800 */
[--C-:B------:R-:W-:Y:S01]  /*38e0*/  @!P4 IMAD.IADD R9, R9, 0x1, -R17.reuse ;  /* 0x000000010909c824 */ /* 0x100fe200078e0a11 */
[----:B------:R-:W-:Y:S01]  /*38f0*/  ISETP.GT.U32.AND P4, PT, R17, R2, PT ;  /* 0x000000021100720c */ /* 0x000fe20003f84070 */
[----:B------:R-:W-:Y:S01]  /*3900*/  IMAD.HI.U32 R16, R7, R25, RZ ;  /* 0x0000001907107227 */ /* 0x000fe200078e00ff */
[----:B-1----:R-:W5:Y:S11]  /*3910*/  LDL.LU R14, [R1+0x20] ;  /* 0x00002000010e7983 */ /* 0x002f760000300800 */
[----:B------:R-:W-:Y:S01]  /*3920*/  @!P4 IMAD.IADD R2, R2, 0x1, -R17 ;  /* 0x000000010202c824 */ /* 0x000fe200078e0a11 */
[----:B------:R-:W-:Y:S01]  /*3930*/  ISETP.GT.U32.AND P4, PT, R17, R5, PT ;  /* 0x000000051100720c */ /* 0x000fe20003f84070 */
[----:B------:R-:W-:-:S02]  /*3940*/  IMAD.MOV R16, RZ, RZ, -R16 ;  /* 0x000000ffff107224 */ /* 0x000fc400078e0a10 */
[----:B------:R-:W-:Y:S02]  /*3950*/  @!P6 IMAD.MOV R10, RZ, RZ, -R10 ;  /* 0x000000ffff0ae224 */ /* 0x000fe400078e0a0a */
[----:B------:R-:W-:Y:S02]  /*3960*/  IMAD R19, R0, 0x2, R19 ;  /* 0x0000000200137824 */ /* 0x000fe400078e0213 */
[----:B------:R-:W-:Y:S02]  /*3970*/  IMAD R25, R17, R16, R25 ;  /* 0x0000001011197224 */ /* 0x000fe400078e0219 */
[----:B------:R-:W5:Y:S04]  /*3980*/  LDL.LU R16, [R1+0x3c] ;  /* 0x00003c0001107983 */ /* 0x000f680000300800 */
[----:B------:R-:W-:Y:S01]  /*3990*/  @!P4 IMAD.IADD R5, R5, 0x1, -R17 ;  /* 0x000000010505c824 */ /* 0x000fe200078e0a11 */
[----:B------:R0:W-:Y:S01]  /*39a0*/  STL [R1+0x4], R10 ;  /* 0x0000040a01007387 */ /* 0x0001e20000100800 */
[----:B------:R-:W-:Y:S01]  /*39b0*/  IMAD.HI.U32 R7, R7, R27, RZ ;  /* 0x0000001b07077227 */ /* 0x000fe200078e00ff */
[----:B------:R-:W-:-:S02]  /*39c0*/  ISETP.GT.U32.AND P4, PT, R17, R22, PT ;  /* 0x000000161100720c */ /* 0x000fc40003f84070 */
[C---:B------:R-:W-:Y:S01]  /*39d0*/  ISETP.GT.U32.AND P6, PT, R17.reuse, R5, PT ;  /* 0x000000051100720c */ /* 0x040fe20003fc4070 */
[----:B------:R-:W-:Y:S01]  /*39e0*/  @!P2 IMAD.IADD R4, R4, 0x1, -R17 ;  /* 0x000000010404a824 */ /* 0x000fe200078e0a11 */
[----:B------:R-:W-:Y:S01]  /*39f0*/  ISETP.GT.U32.AND P2, PT, R17, R23, PT ;  /* 0x000000171100720c */ /* 0x000fe20003f44070 */
[----:B------:R-:W-:Y:S02]  /*3a00*/  IMAD.MOV R7, RZ, RZ, -R7 ;  /* 0x000000ffff077224 */ /* 0x000fe400078e0a07 */
[----:B0-----:R-:W-:-:S04]  /*3a10*/  IMAD R10, R0, 0x2, R19 ;  /* 0x00000002000a7824 */ /* 0x001fc800078e0213 */
[C---:B------:R-:W-:Y:S02]  /*3a20*/  IMAD R11, R0.reuse, 0x2, R10 ;  /* 0x00000002000b7824 */ /* 0x040fe400078e020a */
[----:B------:R-:W-:Y:S02]  /*3a30*/  IMAD R27, R17, R7, R27 ;  /* 0x00000007111b7224 */ /* 0x000fe400078e021b */
[----:B------:R-:W-:Y:S02]  /*3a40*/  IMAD R7, R0, 0x2, R11 ;  /* 0x0000000200077824 */ /* 0x000fe400078e020b */
[--C-:B------:R-:W-:Y:S02]  /*3a50*/  @!P6 IMAD.IADD R5, R5, 0x1, -R17.reuse ;  /* 0x000000010505e824 */ /* 0x100fe400078e0a11 */
[--C-:B------:R-:W-:Y:S02]  /*3a60*/  @!P2 IMAD.IADD R23, R23, 0x1, -R17.reuse ;  /* 0x000000011717a824 */ /* 0x100fe400078e0a11 */
[----:B------:R-:W-:Y:S01]  /*3a70*/  @!P4 IMAD.IADD R22, R22, 0x1, -R17 ;  /* 0x000000011616c824 */ /* 0x000fe200078e0a11 */
[----:B------:R-:W-:-:S02]  /*3a80*/  ISETP.GT.U32.AND P4, PT, R17, R9, PT ;  /* 0x000000091100720c */ /* 0x000fc40003f84070 */
[----:B------:R-:W-:-:S11]  /*3a90*/  ISETP.GT.U32.AND P1, PT, R17, R6, PT ;  /* 0x000000061100720c */ /* 0x000fd60003f24070 */
[--C-:B------:R-:W-:Y:S01]  /*3aa0*/  @!P4 IMAD.IADD R9, R9, 0x1, -R17.reuse ;  /* 0x000000010909c824 */ /* 0x100fe200078e0a11 */
[C---:B------:R-:W-:Y:S01]  /*3ab0*/  ISETP.GT.U32.AND P4, PT, R17.reuse, R24, PT ;  /* 0x000000181100720c */ /* 0x040fe20003f84070 */
[----:B------:R-:W-:Y:S01]  /*3ac0*/  @!P1 IMAD.IADD R6, R6, 0x1, -R17 ;  /* 0x0000000106069824 */ /* 0x000fe200078e0a11 */
[C---:B------:R-:W-:Y:S02]  /*3ad0*/  ISETP.GT.U32.AND P1, PT, R17.reuse, R25, PT ;  /* 0x000000191100720c */ /* 0x040fe40003f24070 */
[----:B------:R-:W-:-:S09]  /*3ae0*/  ISETP.GT.U32.AND P5, PT, R17, R2, PT ;  /* 0x000000021100720c */ /* 0x000fd20003fa4070 */
[--C-:B------:R-:W-:Y:S02]  /*3af0*/  @!P4 IMAD.IADD R24, R24, 0x1, -R17.reuse ;  /* 0x000000011818c824 */ /* 0x100fe400078e0a11 */
[--C-:B------:R-:W-:Y:S02]  /*3b00*/  @!P1 IMAD.IADD R25, R25, 0x1, -R17.reuse ;  /* 0x0000000119199824 */ /* 0x100fe400078e0a11 */
[----:B------:R-:W-:Y:S02]  /*3b10*/  @!P5 IMAD.IADD R2, R2, 0x1, -R17 ;  /* 0x000000010202d824 */ /* 0x000fe400078e0a11 */
[----:B------:R-:W-:Y:S02]  /*3b20*/  @!P3 IMAD.MOV R15, RZ, RZ, -R15 ;  /* 0x000000ffff0fb224 */ /* 0x000fe400078e0a0f */
[----:B--2---:R-:W-:Y:S02]  /*3b30*/  IMAD.MOV.U32 R12, RZ, RZ, R20 ;  /* 0x000000ffff0c7224 */ /* 0x004fe400078e0014 */
[----:B------:R-:W-:-:S04]  /*3b40*/  IMAD.MOV.U32 R20, RZ, RZ, R8 ;  /* 0x000000ffff147224 */ /* 0x000fc800078e0008 */
[----:B------:R-:W-:Y:S01]  /*3b50*/  @!P0 IMAD.MOV R20, RZ, RZ, -R20 ;  /* 0x000000ffff148224 */ /* 0x000fe200078e0a14 */
[----:B------:R-:W-:Y:S01]  /*3b60*/  ISETP.GE.AND P6, PT, R12, RZ, PT ;  /* 0x000000ff0c00720c */ /* 0x000fe20003fc6270 */
[----:B------:R-:W-:-:S03]  /*3b70*/  IMAD R12, R0, 0x2, R7 ;  /* 0x00000002000c7824 */ /* 0x000fc600078e0207 */
[----:B------:R0:W-:Y:S01]  /*3b80*/  STL [R1+0xb10], R20 ;  /* 0x000b101401007387 */ /* 0x0001e20000100800 */
[----:B---3--:R-:W-:-:S03]  /*3b90*/  ISETP.GE.AND P2, PT, R18, RZ, PT ;  /* 0x000000ff1200720c */ /* 0x008fc60003f46270 */
[----:B------:R-:W-:Y:S04]  /*3ba0*/  STL [R1+0xb14], R19 ;  /* 0x000b141301007387 */ /* 0x000fe80000100800 */
[----:B------:R1:W-:Y:S04]  /*3bb0*/  STL.64 [R1+0xb00], R10 ;  /* 0x000b000a01007387 */ /* 0x0003e80000100a00 */
[----:B------:R-:W2:Y:S04]  /*3bc0*/  LDL.LU R18, [R1+0x48] ;  /* 0x0000480001127983 */ /* 0x000ea80000300800 */
[----:B------:R-:W-:Y:S04]  /*3bd0*/  STL [R1+0xb18], R7 ;  /* 0x000b180701007387 */ /* 0x000fe80000100800 */
[----:B------:R-:W-:Y:S04]  /*3be0*/  STL [R1+0xb1c], R12 ;  /* 0x000b1c0c01007387 */ /* 0x000fe80000100800 */
[----:B0-----:R-:W3:Y:S01]  /*3bf0*/  LDL R20, [R1+0x2dc] ;  /* 0x0002dc0001147983 */ /* 0x001ee20000100800 */
[----:B------:R-:W-:-:S02]  /*3c00*/  ISETP.GT.U32.AND P0, PT, R17, R22, PT ;  /* 0x000000161100720c */ /* 0x000fc40003f04070 */
[----:B----4-:R-:W-:-:S11]  /*3c10*/  ISETP.GE.AND P4, PT, R13, RZ, PT ;  /* 0x000000ff0d00720c */ /* 0x010fd60003f86270 */
[----:B------:R-:W-:Y:S01]  /*3c20*/  @!P0 IMAD.IADD R22, R22, 0x1, -R17 ;  /* 0x0000000116168824 */ /* 0x000fe200078e0a11 */
[----:B------:R-:W-:Y:S02]  /*3c30*/  ISETP.GT.U32.AND P0, PT, R17, R27, PT ;  /* 0x0000001b1100720c */ /* 0x000fe40003f04070 */
[----:B-----5:R-:W-:Y:S01]  /*3c40*/  ISETP.GE.AND P1, PT, R14, RZ, PT ;  /* 0x000000ff0e00720c */ /* 0x020fe20003f26270 */
[----:B------:R-:W-:Y:S02]  /*3c50*/  IMAD R13, R0, 0x2, R12 ;  /* 0x00000002000d7824 */ /* 0x000fe400078e020c */
[----:B------:R-:W-:-:S08]  /*3c60*/  @!P6 IMAD.MOV R4, RZ, RZ, -R4 ;  /* 0x000000ffff04e224 */ /* 0x000fd000078e0a04 */
[----:B------:R-:W-:Y:S01]  /*3c70*/  @!P0 IMAD.IADD R27, R27, 0x1, -R17 ;  /* 0x000000011b1b8824 */ /* 0x000fe200078e0a11 */
[----:B------:R-:W-:Y:S01]  /*3c80*/  ISETP.GT.U32.AND P0, PT, R17, R23, PT ;  /* 0x000000171100720c */ /* 0x000fe20003f04070 */
[----:B------:R-:W-:Y:S01]  /*3c90*/  @!P2 IMAD.MOV R9, RZ, RZ, -R9 ;  /* 0x000000ffff09a224 */ /* 0x000fe200078e0a09 */
[----:B------:R-:W-:Y:S01]  /*3ca0*/  STL [R1+0xb20], R13 ;  /* 0x000b200d01007387 */ /* 0x000fe20000100800 */
[----:B------:R-:W-:Y:S02]  /*3cb0*/  @!P4 IMAD.MOV R6, RZ, RZ, -R6 ;  /* 0x000000ffff06c224 */ /* 0x000fe400078e0a06 */
[----:B------:R-:W-:Y:S01]  /*3cc0*/  @!P1 IMAD.MOV R2, RZ, RZ, -R2 ;  /* 0x000000ffff029224 */ /* 0x000fe200078e0a02 */
[----:B------:R-:W-:Y:S01]  /*3cd0*/  STL [R1+0xb24], R15 ;  /* 0x000b240f01007387 */ /* 0x000fe20000100800 */
[----:B------:R-:W-:-:S03]  /*3ce0*/  IMAD R8, R0, 0x2, R13 ;  /* 0x0000000200087824 */ /* 0x000fc600078e020d */
[----:B------:R-:W-:Y:S04]  /*3cf0*/  STL [R1+0xb28], R4 ;  /* 0x000b280401007387 */ /* 0x000fe80000100800 */
[----:B------:R-:W-:Y:S01]  /*3d00*/  STL [R1+0xb2c], R9 ;  /* 0x000b2c0901007387 */ /* 0x000fe20000100800 */
[----:B------:R-:W-:Y:S01]  /*3d10*/  @!P0 IMAD.IADD R23, R23, 0x1, -R17 ;  /* 0x0000000117178824 */ /* 0x000fe200078e0a11 */
[----:B------:R-:W-:Y:S02]  /*3d20*/  ISETP.GE.AND P0, PT, R3, RZ, PT ;  /* 0x000000ff0300720c */ /* 0x000fe40003f06270 */
[----:B------:R-:W-:Y:S04]  /*3d30*/  STL [R1+0xb30], R6 ;  /* 0x000b300601007387 */ /* 0x000fe80000100800 */
[----:B------:R-:W-:Y:S04]  /*3d40*/  STL [R1+0xb34], R2 ;  /* 0x000b340201007387 */ /* 0x000fe80000100800 */
[----:B------:R-:W-:Y:S04]  /*3d50*/  STL [R1+0xb38], R8 ;  /* 0x000b380801007387 */ /* 0x000fe80000100800 */
[----:B------:R-:W4:Y:S01]  /*3d60*/  LDL.LU R3, [R1+0xb8c] ;  /* 0x000b8c0001037983 */ /* 0x000f220000300800 */
[----:B------:R-:W-:-:S02]  /*3d70*/  ISETP.GT.U32.AND P6, PT, R17, R27, PT ;  /* 0x0000001b1100720c */ /* 0x000fc40003fc4070 */
[----:B------:R-:W-:-:S11]  /*3d80*/  ISETP.GT.U32.AND P5, PT, R17, R26, PT ;  /* 0x0000001a1100720c */ /* 0x000fd60003fa4070 */
[--C-:B------:R-:W-:Y:S01]  /*3d90*/  @!P6 IMAD.IADD R27, R27, 0x1, -R17.reuse ;  /* 0x000000011b1be824 */ /* 0x100fe200078e0a11 */
[C---:B------:R-:W-:Y:S01]  /*3da0*/  ISETP.GT.U32.AND P2, PT, R17.reuse, R25, PT ;  /* 0x000000191100720c */ /* 0x040fe20003f44070 */
[----:B------:R-:W-:Y:S01]  /*3db0*/  @!P5 IMAD.IADD R26, R26, 0x1, -R17 ;  /* 0x000000011a1ad824 */ /* 0x000fe200078e0a11 */
[----:B------:R-:W-:Y:S02]  /*3dc0*/  ISETP.GE.AND P5, PT, R16, RZ, PT ;  /* 0x000000ff1000720c */ /* 0x000fe40003fa6270 */
[C---:B------:R-:W-:Y:S02]  /*3dd0*/  ISETP.GT.U32.AND P3, PT, R17.reuse, R24, PT ;  /* 0x000000181100720c */ /* 0x040fe40003f64070 */
[----:B------:R-:W-:Y:S01]  /*3de0*/  ISETP.GT.U32.AND P4, PT, R17, R26, PT ;  /* 0x0000001a1100720c */ /* 0x000fe20003f84070 */
[----:B------:R-:W-:-:S04]  /*3df0*/  IMAD R14, R0, 0x2, R8 ;  /* 0x00000002000e7824 */ /* 0x000fc800078e0208 */
[----:B------:R-:W-:Y:S02]  /*3e00*/  IMAD R16, R0, 0x2, R14 ;  /* 0x0000000200107824 */ /* 0x000fe400078e020e */
[--C-:B------:R-:W-:Y:S01]  /*3e10*/  @!P2 IMAD.IADD R25, R25, 0x1, -R17.reuse ;  /* 0x000000011919a824 */ /* 0x100fe200078e0a11 */
[----:B------:R-:W-:Y:S01]  /*3e20*/  ISETP.GE.AND P2, PT, R29, RZ, PT ;  /* 0x000000ff1d00720c */ /* 0x000fe20003f46270 */
[----:B------:R-:W-:Y:S02]  /*3e30*/  IMAD R29, RZ, RZ, -UR5 ;  /* 0x80000005ff1d7e24 */ /* 0x000fe4000f8e02ff */
[--C-:B------:R-:W-:Y:S02]  /*3e40*/  @!P3 IMAD.IADD R24, R24, 0x1, -R17.reuse ;  /* 0x000000011818b824 */ /* 0x100fe400078e0a11 */
[----:B------:R-:W-:Y:S02]  /*3e50*/  @!P4 IMAD.IADD R26, R26, 0x1, -R17 ;  /* 0x000000011a1ac824 */ /* 0x000fe400078e0a11 */
[----:B------:R-:W-:Y:S01]  /*3e60*/  @!P5 IMAD.MOV R5, RZ, RZ, -R5 ;  /* 0x000000ffff05d224 */ /* 0x000fe200078e0a05 */
[----:B------:R-:W-:Y:S04]  /*3e70*/  STL [R1+0xb3c], R14 ;  /* 0x000b3c0e01007387 */ /* 0x000fe80000100800 */
[----:B------:R-:W-:Y:S01]  /*3e80*/  STL [R1+0xb40], R16 ;  /* 0x000b401001007387 */ /* 0x000fe20000100800 */
[----:B------:R-:W-:-:S02]  /*3e90*/  ISETP.GE.AND P3, PT, R21, RZ, PT ;  /* 0x000000ff1500720c */ /* 0x000fc40003f66270 */
[----:B------:R-:W-:Y:S02]  /*3ea0*/  ISETP.GE.AND P4, PT, R28, RZ, PT ;  /* 0x000000ff1c00720c */ /* 0x000fe40003f86270 */
[----:B---3--:R-:W-:Y:S02]  /*3eb0*/  ISETP.GE.AND P6, PT, R20, RZ, PT ;  /* 0x000000ff1400720c */ /* 0x008fe40003fc6270 */
[----:B------:R-:W0:Y:S01]  /*3ec0*/  S2R R20, SR_TID.X ;  /* 0x0000000000147919 */ /* 0x000e220000002100 */
[----:B--2---:R-:W-:Y:S01]  /*3ed0*/  ISETP.GE.AND P1, PT, R18, RZ, PT ;  /* 0x000000ff1200720c */ /* 0x004fe20003f26270 */
[----:B------:R-:W-:-:S04]  /*3ee0*/  IMAD R18, R29, 0x2, R16 ;  /* 0x000000021d127824 */ /* 0x000fc800078e0210 */
[----:B------:R-:W-:Y:S01]  /*3ef0*/  IMAD R17, R29, 0x2, R18 ;  /* 0x000000021d117824 */ /* 0x000fe200078e0212 */
[----:B------:R-:W-:Y:S04]  /*3f00*/  STL [R1+0xb44], R18 ;  /* 0x000b441201007387 */ /* 0x000fe80000100800 */
[----:B------:R-:W-:Y:S04]  /*3f10*/  STL [R1+0xb48], R5 ;  /* 0x000b480501007387 */ /* 0x000fe80000100800 */
[----:B------:R-:W-:Y:S01]  /*3f20*/  STL [R1+0xb4c], R17 ;  /* 0x000b4c1101007387 */ /* 0x000fe20000100800 */
[----:B0-----:R-:W-:-:S04]  /*3f30*/  SHF.R.U32.HI R20, RZ, 0x5, R20 ;  /* 0x00000005ff147819 */ /* 0x001fc80000011614 */
[----:B------:R-:W-:-:S05]  /*3f40*/  SGXT.U32 R20, R20, 0x1 ;  /* 0x000000011414781a */ /* 0x000fca0000000000 */
[----:B-1----:R-:W-:Y:S01]  /*3f50*/  IMAD.WIDE R10, R20, UR5, RZ ;  /* 0x00000005140a7c25 */ /* 0x002fe2000f8e02ff */
[----:B------:R-:W0:Y:S04]  /*3f60*/  LDCU UR5, c[0x0][0x3a8] ;  /* 0x00007500ff0577ac */ /* 0x000e280008000800 */
[----:B------:R-:W-:Y:S04]  /*3f70*/  STL [R1+0xb54], R10 ;  /* 0x000b540a01007387 */ /* 0x000fe80000100800 */
[----:B------:R1:W-:Y:S01]  /*3f80*/  STL [R1+0xb50], R11 ;  /* 0x000b500b01007387 */ /* 0x0003e20000100800 */
[----:B----4-:R-:W-:-:S02]  /*3f90*/  ISETP.NE.AND P5, PT, R3, RZ, PT ;  /* 0x000000ff0300720c */ /* 0x010fc40003fa5270 */
[----:B------:R-:W-:Y:S01]  /*3fa0*/  LOP3.LUT R0, RZ, R3, RZ, 0x33, !PT ;  /* 0x00000003ff007212 */ /* 0x000fe200078e33ff */
[----:B-1----:R-:W2:Y:S01]  /*3fb0*/  LDL.LU R11, [R1+0xec] ;  /* 0x0000ec00010b7983 */ /* 0x002ea20000300800 */
[----:B------:R-:W-:-:S03]  /*3fc0*/  IMAD R3, R29, 0x2, R17 ;  /* 0x000000021d037824 */ /* 0x000fc600078e0211 */
[----:B------:R-:W3:Y:S04]  /*3fd0*/  LDL.LU R10, [R1+0xe8] ;  /* 0x0000e800010a7983 */ /* 0x000ee80000300800 */
[----:B------:R-:W4:Y:S04]  /*3fe0*/  LDL.LU R17, [R1+0xe4] ;  /* 0x0000e40001117983 */ /* 0x000f280000300800 */
[----:B------:R-:W5:Y:S04]  /*3ff0*/  LDL.LU R5, [R1+0xe0] ;  /* 0x0000e00001057983 */ /* 0x000f680000300800 */
[----:B------:R-:W3:Y:S04]  /*4000*/  LDL.LU R18, [R1+0xdc] ;  /* 0x0000dc0001127983 */ /* 0x000ee80000300800 */
[----:B------:R-:W3:Y:S04]  /*4010*/  LDL.LU R16, [R1+0xd8] ;  /* 0x0000d80001107983 */ /* 0x000ee80000300800 */
[----:B------:R-:W3:Y:S04]  /*4020*/  LDL.LU R14, [R1+0xd4] ;  /* 0x0000d400010e7983 */ /* 0x000ee80000300800 */
[----:B------:R-:W3:Y:S04]  /*4030*/  LDL.LU R8, [R1+0xd0] ;  /* 0x0000d00001087983 */ /* 0x000ee80000300800 */
[----:B------:R-:W3:Y:S04]  /*4040*/  LDL.LU R2, [R1+0xcc] ;  /* 0x0000cc0001027983 */ /* 0x000ee80000300800 */
[----:B------:R-:W4:Y:S04]  /*4050*/  LDL.LU R6, [R1+0xc8] ;  /* 0x0000c80001067983 */ /* 0x000f280000300800 */
[----:B------:R-:W4:Y:S04]  /*4060*/  LDL.LU R9, [R1+0xc4] ;  /* 0x0000c40001097983 */ /* 0x000f280000300800 */
[----:B------:R-:W4:Y:S01]  /*4070*/  LDL.LU R4, [R1+0xc0] ;  /* 0x0000c00001047983 */ /* 0x000f220000300800 */
[----:B------:R-:W-:-:S03]  /*4080*/  IMAD R21, R29, 0x2, R3 ;  /* 0x000000021d157824 */ /* 0x000fc600078e0203 */
[----:B------:R-:W4:Y:S04]  /*4090*/  LDL.LU R15, [R1+0xbc] ;  /* 0x0000bc00010f7983 */ /* 0x000f280000300800 */
[----:B------:R-:W4:Y:S04]  /*40a0*/  LDL.LU R13, [R1+0xb8] ;  /* 0x0000b800010d7983 */ /* 0x000f280000300800 */
[----:B------:R-:W4:Y:S04]  /*40b0*/  LDL.LU R12, [R1+0xb4] ;  /* 0x0000b400010c7983 */ /* 0x000f280000300800 */
[----:B------:R-:W4:Y:S04]  /*40c0*/  LDL.LU R7, [R1+0xb0] ;  /* 0x0000b00001077983 */ /* 0x000f280000300800 */
[----:B------:R-:W4:Y:S01]  /*40d0*/  LDL.LU R19, [R1+0xac] ;  /* 0x0000ac0001137983 */ /* 0x000f220000300800 */
[----:B------:R-:W-:-:S03]  /*40e0*/  IMAD R28, R29, 0x2, R21 ;  /* 0x000000021d1c7824 */ /* 0x000fc600078e0215 */
[----:B------:R-:W4:Y:S04]  /*40f0*/  LDL.LU R20, [R1+0xa4] ;  /* 0x0000a40001147983 */ /* 0x000f280000300800 */
[----:B------:R1:W-:Y:S04]  /*4100*/  STL [R1+0xb58], R3 ;  /* 0x000b580301007387 */ /* 0x0003e80000100800 */
[----:B-1----:R-:W4:Y:S04]  /*4110*/  LDL.LU R3, [R1+0xf0] ;  /* 0x0000f00001037983 */ /* 0x002f280000300800 */
[----:B------:R1:W-:Y:S04]  /*4120*/  STL [R1+0xb5c], R21 ;  /* 0x000b5c1501007387 */ /* 0x0003e80000100800 */
[----:B-1----:R-:W4:Y:S01]  /*4130*/  LDL.LU R21, [R1+0xf4] ;  /* 0x0000f40001157983 */ /* 0x002f220000300800 */
[----:B------:R-:W-:-:S02]  /*4140*/  @!P1 IMAD.MOV R22, RZ, RZ, -R22 ;  /* 0x000000ffff169224 */ /* 0x000fc400078e0a16 */
[----:B------:R-:W-:Y:S02]  /*4150*/  @!P0 IMAD.MOV R23, RZ, RZ, -R23 ;  /* 0x000000ffff178224 */ /* 0x000fe400078e0a17 */
[----:B------:R-:W-:Y:S02]  /*4160*/  @!P3 IMAD.MOV R24, RZ, RZ, -R24 ;  /* 0x000000ffff18b224 */ /* 0x000fe400078e0a18 */
[----:B------:R-:W-:Y:S01]  /*4170*/  @!P2 IMAD.MOV R25, RZ, RZ, -R25 ;  /* 0x000000ffff19a224 */ /* 0x000fe200078e0a19 */
[----:B------:R4:W-:Y:S01]  /*4180*/  STL [R1+0xb60], R22 ;  /* 0x000b601601007387 */ /* 0x0009e20000100800 */
[----:B------:R-:W-:Y:S02]  /*4190*/  @!P4 IMAD.MOV R26, RZ, RZ, -R26 ;  /* 0x000000ffff1ac224 */ /* 0x000fe400078e0a1a */
[----:B------:R-:W-:Y:S01]  /*41a0*/  @!P6 IMAD.MOV R27, RZ, RZ, -R27 ;  /* 0x000000ffff1be224 */ /* 0x000fe200078e0a1b */
[----:B------:R-:W-:Y:S01]  /*41b0*/  STL [R1+0xb64], R23 ;  /* 0x000b641701007387 */ /* 0x000fe20000100800 */
[----:B------:R-:W-:-:S03]  /*41c0*/  IMAD R29, R29, 0x2, R28 ;  /* 0x000000021d1d7824 */ /* 0x000fc600078e021c */
[----:B------:R-:W-:Y:S04]  /*41d0*/  STL [R1+0xb68], R24 ;  /* 0x000b681801007387 */ /* 0x000fe80000100800 */
[----:B------:R-:W-:Y:S04]  /*41e0*/  STL [R1+0xb6c], R25 ;  /* 0x000b6c1901007387 */ /* 0x000fe80000100800 */
[----:B------:R-:W-:Y:S04]  /*41f0*/  STL [R1+0xb70], R26 ;  /* 0x000b701a01007387 */ /* 0x000fe80000100800 */
[----:B------:R-:W-:Y:S04]  /*4200*/  STL [R1+0xb74], R27 ;  /* 0x000b741b01007387 */ /* 0x000fe80000100800 */
[----:B------:R-:W-:Y:S04]  /*4210*/  STL [R1+0xb7c], R29 ;  /* 0x000b7c1d01007387 */ /* 0x000fe80000100800 */
[----:B------:R-:W-:Y:S01]  /*4220*/  STL [R1+0xb78], R28 ;  /* 0x000b781c01007387 */ /* 0x000fe20000100800 */
[----:B--2---:R-:W-:-:S02]  /*4230*/  SEL R11, R0, R11, !P5 ;  /* 0x0000000b000b7207 */ /* 0x004fc40006800000 */
[C---:B-----5:R-:W-:Y:S02]  /*4240*/  SEL R5, R0.reuse, R5, !P5 ;  /* 0x0000000500057207 */ /* 0x060fe40006800000 */
[C---:B---3--:R-:W-:Y:S02]  /*4250*/  SEL R2, R0.reuse, R2, !P5 ;  /* 0x0000000200027207 */ /* 0x048fe40006800000 */
[C---:B----4-:R-:W-:Y:S02]  /*4260*/  SEL R22, R0.reuse, R21, !P5 ;  /* 0x0000001500167207 */ /* 0x050fe40006800000 */
[C---:B------:R-:W-:Y:S02]  /*4270*/  SEL R21, R0.reuse, R3, !P5 ;  /* 0x0000000300157207 */ /* 0x040fe40006800000 */
[C---:B------:R-:W-:Y:S01]  /*4280*/  SEL R3, R0.reuse, R10, !P5 ;  /* 0x0000000a00037207 */ /* 0x040fe20006800000 */
[----:B------:R-:W-:Y:S01]  /*4290*/  STL [R1+0x13c], R22 ;  /* 0x00013c1601007387 */ /* 0x000fe20000100800 */
[----:B------:R-:W-:-:S03]  /*42a0*/  SEL R10, R0, R17, !P5 ;  /* 0x00000011000a7207 */ /* 0x000fc60006800000 */
[----:B------:R-:W-:Y:S04]  /*42b0*/  STL [R1+0x138], R21 ;  /* 0x0001381501007387 */ /* 0x000fe80000100800 */
[----:B------:R-:W-:Y:S04]  /*42c0*/  STL [R1+0x134], R11 ;  /* 0x0001340b01007387 */ /* 0x000fe80000100800 */
[----:B------:R1:W-:Y:S04]  /*42d0*/  STL [R1+0x130], R3 ;  /* 0x0001300301007387 */ /* 0x0003e80000100800 */
[----:B------:R2:W-:Y:S01]  /*42e0*/  STL [R1+0x12c], R10 ;  /* 0x00012c0a01007387 */ /* 0x0005e20000100800 */
[----:B-1----:R-:W-:-:S03]  /*42f0*/  SEL R3, R0, R18, !P5 ;  /* 0x0000001200037207 */ /* 0x002fc60006800000 */
[----:B------:R1:W-:Y:S01]  /*4300*/  STL [R1+0x128], R5 ;  /* 0x0001280501007387 */ /* 0x0003e20000100800 */
[----:B--2---:R-:W-:-:S03]  /*4310*/  SEL R10, R0, R16, !P5 ;  /* 0x00000010000a7207 */ /* 0x004fc60006800000 */
[----:B------:R2:W-:Y:S01]  /*4320*/  STL [R1+0x124], R3 ;  /* 0x0001240301007387 */ /* 0x0005e20000100800 */
[----:B-1----:R-:W-:-:S03]  /*4330*/  SEL R5, R0, R14, !P5 ;  /* 0x0000000e00057207 */ /* 0x002fc60006800000 */
[----:B------:R-:W-:Y:S01]  /*4340*/  STL [R1+0x120], R10 ;  /* 0x0001200a01007387 */ /* 0x000fe20000100800 */
[----:B--2---:R-:W-:-:S03]  /*4350*/  SEL R3, R0, R8, !P5 ;  /* 0x0000000800037207 */ /* 0x004fc60006800000 */
[----:B------:R1:W-:Y:S04]  /*4360*/  STL [R1+0x11c], R5 ;  /* 0x00011c0501007387 */ /* 0x0003e80000100800 */
[----:B------:R2:W-:Y:S04]  /*4370*/  STL [R1+0x118], R3 ;  /* 0x0001180301007387 */ /* 0x0005e80000100800 */
[----:B------:R3:W-:Y:S01]  /*4380*/  STL [R1+0x114], R2 ;  /* 0x0001140201007387 */ /* 0x0007e20000100800 */
[C---:B-1----:R-:W-:Y:S02]  /*4390*/  SEL R5, R0.reuse, R6, !P5 ;  /* 0x0000000600057207 */ /* 0x042fe40006800000 */
[----:B--2---:R-:W-:-:S03]  /*43a0*/  SEL R3, R0, R9, !P5 ;  /* 0x0000000900037207 */ /* 0x004fc60006800000 */
[----:B------:R-:W-:Y:S01]  /*43b0*/  STL [R1+0x110], R5 ;  /* 0x0001100501007387 */ /* 0x000fe20000100800 */
[C---:B---3--:R-:W-:Y:S02]  /*43c0*/  SEL R2, R0.reuse, R4, !P5 ;  /* 0x0000000400027207 */ /* 0x048fe40006800000 */
[C---:B------:R-:W-:Y:S01]  /*43d0*/  SEL R4, R0.reuse, R15, !P5 ;  /* 0x0000000f00047207 */ /* 0x040fe20006800000 */
[----:B------:R1:W-:Y:S04]  /*43e0*/  STL [R1+0x10c], R3 ;  /* 0x00010c0301007387 */ /* 0x0003e80000100800 */
[----:B------:R2:W-:Y:S04]  /*43f0*/  STL [R1+0x108], R2 ;  /* 0x0001080201007387 */ /* 0x0005e80000100800 */
[----:B------:R3:W-:Y:S01]  /*4400*/  STL [R1+0x104], R4 ;  /* 0x0001040401007387 */ /* 0x0007e20000100800 */
[----:B-1----:R-:W-:-:S02]  /*4410*/  SEL R3, R0, R13, !P5 ;  /* 0x0000000d00037207 */ /* 0x002fc40006800000 */
[----:B--2---:R-:W-:-:S03]  /*4420*/  SEL R2, R0, R12, !P5 ;  /* 0x0000000c00027207 */ /* 0x004fc60006800000 */
[----:B------:R1:W-:Y:S01]  /*4430*/  STL [R1+0x100], R3 ;  /* 0x0001000301007387 */ /* 0x0003e20000100800 */
[----:B---3--:R-:W-:-:S03]  /*4440*/  SEL R4, R0, R7, !P5 ;  /* 0x0000000700047207 */ /* 0x008fc60006800000 */
[----:B------:R2:W-:Y:S04]  /*4450*/  STL [R1+0xfc], R2 ;  /* 0x0000fc0201007387 */ /* 0x0005e80000100800 */
[----:B------:R-:W-:Y:S04]  /*4460*/  STL [R1+0xf8], R4 ;  /* 0x0000f80401007387 */ /* 0x000fe80000100800 */
[----:B------:R-:W3:Y:S01]  /*4470*/  LDL.LU R29, [R1+0x94] ;  /* 0x00009400011d7983 */ /* 0x000ee20000300800 */
[C---:B-1----:R-:W-:Y:S02]  /*4480*/  SEL R3, R0.reuse, R19, !P5 ;  /* 0x0000001300037207 */ /* 0x042fe40006800000 */
[----:B--2---:R-:W-:-:S03]  /*4490*/  SEL R2, R0, R20, !P5 ;  /* 0x0000001400027207 */ /* 0x004fc60006800000 */
[----:B------:R-:W-:Y:S04]  /*44a0*/  STL [R1+0xf4], R3 ;  /* 0x0000f40301007387 */ /* 0x000fe80000100800 */
[----:B---3--:R1:W-:Y:S04]  /*44b0*/  STL [R1+0xb80], R29 ;  /* 0x000b801d01007387 */ /* 0x0083e80000100800 */
[----:B------:R-:W-:Y:S04]  /*44c0*/  STL [R1+0xf0], R2 ;  /* 0x0000f00201007387 */ /* 0x000fe80000100800 */
[----:B-1----:R-:W2:Y:S04]  /*44d0*/  LDL.LU R29, [R1+0x98] ;  /* 0x00009800011d7983 */ /* 0x002ea80000300800 */
[----:B--2---:R1:W-:Y:S04]  /*44e0*/  STL [R1+0xb84], R29 ;  /* 0x000b841d01007387 */ /* 0x0043e80000100800 */
[----:B-1----:R-:W2:Y:S04]  /*44f0*/  LDL.LU R29, [R1+0x9c] ;  /* 0x00009c00011d7983 */ /* 0x002ea80000300800 */
[----:B--2---:R1:W-:Y:S04]  /*4500*/  STL [R1+0xb88], R29 ;  /* 0x000b881d01007387 */ /* 0x0043e80000100800 */
[----:B-1----:R-:W2:Y:S04]  /*4510*/  LDL.LU R29, [R1+0xa0] ;  /* 0x0000a000011d7983 */ /* 0x002ea80000300800 */
        /* <DEDUP_REMOVED lines=26> */
[----:B------:R-:W3:Y:S01]  /*46c0*/  LDL.LU R20, [R1+0x4] ;  /* 0x0000040001147983 */ /* 0x000ee20000300800 */
[----:B--2---:R-:W-:-:S05]  /*46d0*/  SEL R29, R0, R29, !P5 ;  /* 0x0000001d001d7207 */ /* 0x004fca0006800000 */
[----:B------:R1:W-:Y:S04]  /*46e0*/  STL [R1+0xec], R29 ;  /* 0x0000ec1d01007387 */ /* 0x0003e80000100800 */
[----:B-1----:R-:W2:Y:S02]  /*46f0*/  LDL.LU R29, [R1+0xb88] ;  /* 0x000b8800011d7983 */ /* 0x002ea40000300800 */
[----:B--2---:R-:W-:-:S05]  /*4700*/  SEL R29, R0, R29, !P5 ;  /* 0x0000001d001d7207 */ /* 0x004fca0006800000 */
[----:B------:R1:W-:Y:S04]  /*4710*/  STL [R1+0xe8], R29 ;  /* 0x0000e81d01007387 */ /* 0x0003e80000100800 */
[----:B-1----:R-:W2:Y:S02]  /*4720*/  LDL.LU R29, [R1+0xb84] ;  /* 0x000b8400011d7983 */ /* 0x002ea40000300800 */
[----:B--2---:R-:W-:-:S05]  /*4730*/  SEL R29, R0, R29, !P5 ;  /* 0x0000001d001d7207 */ /* 0x004fca0006800000 */
[----:B------:R1:W-:Y:S04]  /*4740*/  STL [R1+0xe4], R29 ;  /* 0x0000e41d01007387 */ /* 0x0003e80000100800 */
[----:B-1----:R-:W2:Y:S01]  /*4750*/  LDL.LU R29, [R1+0xb80] ;  /* 0x000b8000011d7983 */ /* 0x002ea20000300800 */
[C---:B---3--:R-:W-:Y:S02]  /*4760*/  SEL R28, R0.reuse, R28, !P5 ;  /* 0x0000001c001c7207 */ /* 0x048fe40006800000 */
[C---:B----4-:R-:W-:Y:S02]  /*4770*/  SEL R27, R0.reuse, R27, !P5 ;  /* 0x0000001b001b7207 */ /* 0x050fe40006800000 */
[C---:B-----5:R-:W-:Y:S02]  /*4780*/  SEL R26, R0.reuse, R26, !P5 ;  /* 0x0000001a001a7207 */ /* 0x060fe40006800000 */
[----:B------:R-:W-:-:S02]  /*4790*/  SEL R25, R0, R25, !P5 ;  /* 0x0000001900197207 */ /* 0x000fc40006800000 */
[C---:B------:R-:W-:Y:S02]  /*47a0*/  SEL R24, R0.reuse, R24, !P5 ;  /* 0x0000001800187207 */ /* 0x040fe40006800000 */
[C---:B------:R-:W-:Y:S02]  /*47b0*/  SEL R23, R0.reuse, R23, !P5 ;  /* 0x0000001700177207 */ /* 0x040fe40006800000 */
[C---:B------:R-:W-:Y:S02]  /*47c0*/  SEL R22, R0.reuse, R22, !P5 ;  /* 0x0000001600167207 */ /* 0x040fe40006800000 */
[C---:B------:R-:W-:Y:S02]  /*47d0*/  SEL R21, R0.reuse, R21, !P5 ;  /* 0x0000001500157207 */ /* 0x040fe40006800000 */
[C---:B------:R-:W-:Y:S02]  /*47e0*/  SEL R3, R0.reuse, R3, !P5 ;  /* 0x0000000300037207 */ /* 0x040fe40006800000 */
        /* <DEDUP_REMOVED lines=18> */
[----:B--2---:R-:W-:-:S05]  /*4910*/  SEL R29, R0, R29, !P5 ;  /* 0x0000001d001d7207 */ /* 0x004fca0006800000 */
[----:B------:R1:W-:Y:S04]  /*4920*/  STL [R1+0xe0], R29 ;  /* 0x0000e01d01007387 */ /* 0x0003e80000100800 */
[----:B-1----:R-:W2:Y:S04]  /*4930*/  LDL.LU R29, [R1+0xb7c] ;  /* 0x000b7c00011d7983 */ /* 0x002ea80000300800 */
[----:B------:R1:W-:Y:S04]  /*4940*/  STL [R1+0xdc], R28 ;  /* 0x0000dc1c01007387 */ /* 0x0003e80000100800 */
[----:B-1----:R-:W3:Y:S04]  /*4950*/  LDL.LU R28, [R1+0xb78] ;  /* 0x000b7800011c7983 */ /* 0x002ee80000300800 */
[----:B------:R1:W-:Y:S04]  /*4960*/  STL [R1+0xd8], R27 ;  /* 0x0000d81b01007387 */ /* 0x0003e80000100800 */
[----:B-1----:R-:W4:Y:S04]  /*4970*/  LDL.LU R27, [R1+0xb74] ;  /* 0x000b7400011b7983 */ /* 0x002f280000300800 */
[----:B------:R1:W-:Y:S04]  /*4980*/  STL [R1+0x3c], R26 ;  /* 0x00003c1a01007387 */ /* 0x0003e80000100800 */
[----:B-1----:R-:W5:Y:S04]  /*4990*/  LDL.LU R26, [R1+0xb70] ;  /* 0x000b7000011a7983 */ /* 0x002f680000300800 */
[----:B------:R1:W-:Y:S04]  /*49a0*/  STL [R1+0xd4], R25 ;  /* 0x0000d41901007387 */ /* 0x0003e80000100800 */
[----:B-1----:R-:W2:Y:S04]  /*49b0*/  LDL.LU R25, [R1+0xb6c] ;  /* 0x000b6c0001197983 */ /* 0x002ea80000300800 */
        /* <DEDUP_REMOVED lines=13> */
[----:B-1----:R1:W2:Y:S04]  /*4a90*/  LDL.LU R11, [R1+0xb50] ;  /* 0x000b5000010b7983 */ /* 0x0022a80000300800 */
[----:B------:R0:W-:Y:S04]  /*4aa0*/  STL [R1+0xbc], R17 ;  /* 0x0000bc1101007387 */ /* 0x0001e80000100800 */
[----:B0-----:R-:W2:Y:S04]  /*4ab0*/  LDL.LU R17, [R1+0xb4c] ;  /* 0x000b4c0001117983 */ /* 0x001ea80000300800 */
        /* <DEDUP_REMOVED lines=21> */
[----:B0-----:R-:W3:Y:S04]  /*4c10*/  LDL.LU R13, [R1+0xb20] ;  /* 0x000b2000010d7983 */ /* 0x001ee80000300800 */
[----:B------:R0:W-:Y:S04]  /*4c20*/  STL [R1+0x84], R12 ;  /* 0x0000840c01007387 */ /* 0x0001e80000100800 */
[----:B0-----:R-:W3:Y:S04]  /*4c30*/  LDL.LU R12, [R1+0xb1c] ;  /* 0x000b1c00010c7983 */ /* 0x001ee80000300800 */
[----:B------:R0:W-:Y:S04]  /*4c40*/  STL [R1+0x78], R7 ;  /* 0x0000780701007387 */ /* 0x0001e80000100800 */
[----:B0-----:R-:W3:Y:S04]  /*4c50*/  LDL.LU R7, [R1+0xb18] ;  /* 0x000b180001077983 */ /* 0x001ee80000300800 */
[----:B------:R0:W-:Y:S04]  /*4c60*/  STL [R1+0x74], R19 ;  /* 0x0000741301007387 */ /* 0x0001e80000100800 */
[----:B0-----:R-:W3:Y:S04]  /*4c70*/  LDL.LU R19, [R1+0xb14] ;  /* 0x000b140001137983 */ /* 0x001ee80000300800 */
[----:B------:R0:W-:Y:S04]  /*4c80*/  STL [R1+0x70], R20 ;  /* 0x0000701401007387 */ /* 0x0001e80000100800 */
[----:B0-----:R-:W3:Y:S01]  /*4c90*/  LDL.LU R20, [R1+0xb10] ;  /* 0x000b100001147983 */ /* 0x001ee20000300800 */
[----:B--2---:R-:W-:-:S02]  /*4ca0*/  SEL R15, R0, R15, !P5 ;  /* 0x0000000f000f7207 */ /* 0x004fc40006800000 */
[----:B---3--:R-:W-:-:S05]  /*4cb0*/  SEL R20, R0, R20, !P5 ;  /* 0x0000001400147207 */ /* 0x008fca0006800000 */
[----:B------:R0:W-:Y:S04]  /*4cc0*/  STL [R1+0x6c], R20 ;  /* 0x00006c1401007387 */ /* 0x0001e80000100800 */
[----:B0-----:R-:W2:Y:S04]  /*4cd0*/  LDL.LU R20, [R1+0xb0c] ;  /* 0x000b0c0001147983 */ /* 0x001ea80000300800 */
[----:B------:R0:W-:Y:S02]  /*4ce0*/  STL [R1+0x64], R15 ;  /* 0x0000640f01007387 */ /* 0x0001e40000100800 */
[----:B0-----:R-:W-:-:S02]  /*4cf0*/  IMAD.MOV.U32 R15, RZ, RZ, R0 ;  /* 0x000000ffff0f7224 */ /* 0x001fc400078e0000 */
[----:B------:R-:W3:Y:S03]  /*4d00*/  LDL.LU R0, [R1+0xb08] ;  /* 0x000b080001007983 */ /* 0x000ee60000300800 */
[C---:B------:R-:W-:Y:S02]  /*4d10*/  SEL R4, R15.reuse, R4, !P5 ;  /* 0x000000040f047207 */ /* 0x040fe40006800000 */
[----:B------:R-:W-:-:S03]  /*4d20*/  SEL R9, R15, R9, !P5 ;  /* 0x000000090f097207 */ /* 0x000fc60006800000 */
[----:B------:R0:W-:Y:S04]  /*4d30*/  STL [R1+0x60], R4 ;  /* 0x0000600401007387 */ /* 0x0001e80000100800 */
[----:B------:R1:W-:Y:S01]  /*4d40*/  STL [R1+0x5c], R9 ;  /* 0x00005c0901007387 */ /* 0x0003e20000100800 */
[----:B0-----:R-:W-:Y:S01]  /*4d50*/  IMAD R4, RZ, RZ, -UR5 ;  /* 0x80000005ff047e24 */ /* 0x001fe2000f8e02ff */
[----:B------:R-:W0:Y:S01]  /*4d60*/  LDCU UR5, c[0x0][0x3a8] ;  /* 0x00007500ff0577ac */ /* 0x000e220008000800 */
[C---:B-1----:R-:W-:Y:S02]  /*4d70*/  SEL R9, R15.reuse, R6, !P5 ;  /* 0x000000060f097207 */ /* 0x042fe40006800000 */
[C---:B------:R-:W-:Y:S02]  /*4d80*/  SEL R6, R15.reuse, R2, !P5 ;  /* 0x000000020f067207 */ /* 0x040fe40006800000 */
[----:B------:R-:W-:Y:S01]  /*4d90*/  SEL R2, R15, R5, !P5 ;  /* 0x000000050f027207 */ /* 0x000fe20006800000 */
[----:B------:R-:W-:Y:S01]  /*4da0*/  STL [R1+0x54], R9 ;  /* 0x0000540901007387 */ /* 0x000fe20000100800 */
[----:B------:R-:W-:-:S03]  /*4db0*/  IMAD R5, R4, 0x2, R29 ;  /* 0x0000000204057824 */ /* 0x000fc600078e021d */
[----:B------:R-:W-:Y:S01]  /*4dc0*/  STL [R1+0x50], R6 ;  /* 0x0000500601007387 */ /* 0x000fe20000100800 */
[----:B------:R-:W-:-:S03]  /*4dd0*/  SEL R4, R15, R23, !P5 ;  /* 0x000000170f047207 */ /* 0x000fc60006800000 */
[----:B------:R1:W-:Y:S02]  /*4de0*/  STL [R1+0x40], R2 ;  /* 0x0000400201007387 */ /* 0x0003e40000100800 */
[----:B-1----:R-:W-:-:S05]  /*4df0*/  SEL R2, R15, R22, !P5 ;  /* 0x000000160f027207 */ /* 0x002fca0006800000 */
[----:B------:R1:W-:Y:S04]  /*4e00*/  STL [R1+0x38], R2 ;  /* 0x0000380201007387 */ /* 0x0003e80000100800 */
[----:B------:R4:W-:Y:S01]  /*4e10*/  STL [R1+0x30], R4 ;  /* 0x0000300401007387 */ /* 0x0009e20000100800 */
[C---:B-1----:R-:W-:Y:S01]  /*4e20*/  SEL R2, R15.reuse, R24, !P5 ;  /* 0x000000180f027207 */ /* 0x042fe20006800000 */
[----:B------:R-:W1:Y:S01]  /*4e30*/  S2R R23, SR_TID.X ;  /* 0x0000000000177919 */ /* 0x000e620000002100 */
[----:B0-----:R-:W-:Y:S01]  /*4e40*/  IMAD R22, RZ, RZ, -UR5 ;  /* 0x80000005ff167e24 */ /* 0x001fe2000f8e02ff */
[----:B------:R-:W0:Y:S01]  /*4e50*/  LDC R24, c[0x0][0x3ac] ;  /* 0x0000eb00ff187b82 */ /* 0x000e220000000800 */
[----:B----4-:R-:W-:Y:S01]  /*4e60*/  SEL R4, R15, R25, !P5 ;  /* 0x000000190f047207 */ /* 0x010fe20006800000 */
[----:B------:R-:W-:Y:S01]  /*4e70*/  IMAD.MOV.U32 R25, RZ, RZ, R15 ;  /* 0x000000ffff197224 */ /* 0x000fe200078e000f */
[----:B------:R5:W-:Y:S01]  /*4e80*/  STL [R1+0x28], R2 ;  /* 0x0000280201007387 */ /* 0x000be20000100800 */
[----:B------:R-:W4:Y:S03]  /*4e90*/  LDCU UR5, c[0x0][0x3a8] ;  /* 0x00007500ff0577ac */ /* 0x000f260008000800 */
[----:B------:R-:W-:Y:S01]  /*4ea0*/  STL [R1+0x14], R4 ;  /* 0x0000140401007387 */ /* 0x000fe20000100800 */
[----:B-----5:R-:W-:-:S05]  /*4eb0*/  SEL R2, R25, R26, !P5 ;  /* 0x0000001a19027207 */ /* 0x020fca0006800000 */
[----:B------:R5:W-:Y:S02]  /*4ec0*/  STL [R1+0xc], R2 ;  /* 0x00000c0201007387 */ /* 0x000be40000100800 */
[----:B-----5:R-:W5:Y:S01]  /*4ed0*/  S2R R2, SR_TID.X ;  /* 0x0000000000027919 */ /* 0x020f620000002100 */
[----:B-1----:R-:W-:-:S04]  /*4ee0*/  SHF.R.U32.HI R23, RZ, 0x5, R23 ;  /* 0x00000005ff177819 */ /* 0x002fc80000011617 */
[----:B------:R-:W-:Y:S02]  /*4ef0*/  SGXT.U32 R23, R23, 0x1 ;  /* 0x000000011717781a */ /* 0x000fe40000000000 */
[----:B-----5:R-:W-:-:S05]  /*4f00*/  LOP3.LUT R2, R2, 0x3f, RZ, 0xc0, !PT ;  /* 0x0000003f02027812 */ /* 0x020fca00078ec0ff */
[----:B0-----:R-:W-:Y:S02]  /*4f10*/  IMAD R2, R2, R24, RZ ;  /* 0x0000001802027224 */ /* 0x001fe400078e02ff */
[----:B---3--:R-:W-:Y:S01]  /*4f20*/  IMAD R0, R0, UR4, RZ ;  /* 0x0000000400007c24 */ /* 0x008fe2000f8e02ff */
[----:B------:R-:W0:Y:S04]  /*4f30*/  LDCU UR4, c[0x0][0x3b0] ;  /* 0x00007600ff0477ac */ /* 0x000e280008000800 */
[----:B------:R-:W-:-:S04]  /*4f40*/  IADD3 R6, P0, PT, R0, UR12, RZ ;  /* 0x0000000c00067c10 */ /* 0x000fc8000ff1e0ff */
[----:B------:R-:W-:Y:S02]  /*4f50*/  LEA.HI.X.SX32 R4, R0, UR13, 0x1, P0 ;  /* 0x0000000d00047c11 */ /* 0x000fe400080f0eff */
[-C--:B------:R-:W-:Y:S02]  /*4f60*/  IADD3 R0, P0, PT, R10, R6.reuse, RZ ;  /* 0x000000060a007210 */ /* 0x080fe40007f1e0ff */
[----:B------:R-:W3:Y:S04]  /*4f70*/  LDL.LU.64 R10, [R1+0xb00] ;  /* 0x000b0000010a7983 */ /* 0x000ee80000300a00 */
[----:B------:R1:W-:Y:S02]  /*4f80*/  STL [R1+0xa04], R0 ;  /* 0x000a040001007387 */ /* 0x0003e40000100800 */
[----:B-1----:R-:W-:Y:S01]  /*4f90*/  SEL R0, R25, R27, !P5 ;  /* 0x0000001b19007207 */ /* 0x002fe20006800000 */
[----:B----4-:R-:W-:Y:S01]  /*4fa0*/  IMAD.WIDE R26, R23, UR5, RZ ;  /* 0x00000005171a7c25 */ /* 0x010fe2000f8e02ff */
[----:B--2---:R-:W-:Y:S01]  /*4fb0*/  IADD3 R25, P4, PT, R20, R6, RZ ;  /* 0x0000000614197210 */ /* 0x004fe20007f9e0ff */
[----:B------:R-:W1:Y:S02]  /*4fc0*/  LDCU UR5, c[0x0][0x3a8] ;  /* 0x00007500ff0577ac */ /* 0x000e640008000800 */
[----:B------:R2:W-:Y:S02]  /*4fd0*/  STL [R1+0x4], R0 ;  /* 0x0000040001007387 */ /* 0x0005e40000100800 */
[----:B--2---:R-:W-:-:S05]  /*4fe0*/  IMAD.X R0, R27, 0x1, R4, P0 ;  /* 0x000000011b007824 */ /* 0x004fca00000e0604 */
[----:B------:R2:W-:Y:S02]  /*4ff0*/  STL [R1+0x9fc], R0 ;  /* 0x0009fc0001007387 */ /* 0x0005e40000100800 */
[----:B--2---:R-:W-:-:S05]  /*5000*/  IADD3 R0, P1, PT, R2, UR14, RZ ;  /* 0x0000000e02007c10 */ /* 0x004fca000ff3e0ff */
[----:B------:R2:W-:Y:S04]  /*5010*/  STL [R1+0xa28], R0 ;  /* 0x000a280001007387 */ /* 0x0005e80000100800 */
[----:B--2---:R-:W2:Y:S01]  /*5020*/  LDL.LU R0, [R1+0xa8] ;  /* 0x0000a80001007983 */ /* 0x004ea20000300800 */
[----:B------:R-:W-:Y:S02]  /*5030*/  IMAD R27, R24, 0x40, R2 ;  /* 0x00000040181b7824 */ /* 0x000fe400078e0202 */
[----:B------:R-:W-:-:S03]  /*5040*/  IMAD R26, RZ, RZ, -UR6 ;  /* 0x80000006ff1a7e24 */ /* 0x000fc6000f8e02ff */
[----:B------:R-:W-:Y:S01]  /*5050*/  IADD3 R2, P0, PT, R27, UR14, RZ ;  /* 0x0000000e1b027c10 */ /* 0x000fe2000ff1e0ff */
[----:B------:R-:W-:-:S04]  /*5060*/  IMAD R26, R26, 0x2, R20 ;  /* 0x000000021a1a7824 */ /* 0x000fc800078e0214 */
[----:B------:R-:W-:Y:S04]  /*5070*/  STL [R1+0xa2c], R2 ;  /* 0x000a2c0201007387 */ /* 0x000fe80000100800 */
[----:B------:R4:W-:Y:S02]  /*5080*/  STL [R1+0x9e8], R25 ;  /* 0x0009e81901007387 */ /* 0x0009e40000100800 */
[----:B----4-:R-:W-:-:S05]  /*5090*/  IADD3 R25, P6, PT, R26, R6, RZ ;  /* 0x000000061a197210 */ /* 0x010fca0007fde0ff */
[----:B------:R2:W-:Y:S01]  /*50a0*/  STL [R1+0x9ec], R25 ;  /* 0x0009ec1901007387 */ /* 0x0005e20000100800 */
[----:B------:R-:W-:Y:S01]  /*50b0*/  LEA.HI.X.SX32 R20, R20, R4, 0x1, P4 ;  /* 0x0000000414147211 */ /* 0x000fe200020f0eff */
[----:B------:R-:W-:-:S04]  /*50c0*/  IMAD R9, R22, 0x2, R5 ;  /* 0x0000000216097824 */ /* 0x000fc800078e0205 */
[----:B------:R-:W-:-:S04]  /*50d0*/  IMAD R15, R22, 0x2, R9 ;  /* 0x00000002160f7824 */ /* 0x000fc800078e0209 */
[C---:B------:R-:W-:Y:S02]  /*50e0*/  IMAD R23, R22.reuse, 0x2, R15 ;  /* 0x0000000216177824 */ /* 0x040fe400078e020f */
[----:B-1----:R-:W-:Y:S02]  /*50f0*/  IMAD R2, RZ, RZ, -UR5 ;  /* 0x80000005ff027e24 */ /* 0x002fe4000f8e02ff */
[----:B------:R-:W-:-:S04]  /*5100*/  IMAD R24, R22, 0x2, R23 ;  /* 0x0000000216187824 */ /* 0x000fc800078e0217 */
[----:B------:R-:W-:Y:S01]  /*5110*/  IMAD R22, R2, 0x2, R24 ;  /* 0x0000000202167824 */ /* 0x000fe200078e0218 */
[----:B--2---:R-:W-:-:S05]  /*5120*/  IADD3 R25, P3, PT, R0, R6, RZ ;  /* 0x0000000600197210 */ /* 0x004fca0007f7e0ff */
[----:B------:R1:W-:Y:S02]  /*5130*/  STL [R1+0x9f0], R25 ;  /* 0x0009f01901007387 */ /* 0x0003e40000100800 */
[----:B-1----:R-:W-:-:S05]  /*5140*/  IADD3 R25, P2, PT, R19, R6, RZ ;  /* 0x0000000613197210 */ /* 0x002fca0007f5e0ff */
[----:B------:R-:W-:Y:S04]  /*5150*/  STL [R1+0x9f4], R25 ;  /* 0x0009f41901007387 */ /* 0x000fe80000100800 */
[----:B------:R3:W-:Y:S02]  /*5160*/  STL [R1+0x9d0], R20 ;  /* 0x0009d01401007387 */ /* 0x0007e40000100800 */
[----:B---3--:R-:W-:-:S05]  /*5170*/  IADD3 R20, P5, PT, R10, R6, RZ ;  /* 0x000000060a147210 */ /* 0x008fca0007fbe0ff */
[----:B------:R1:W-:Y:S02]  /*5180*/  STL [R1+0x9dc], R20 ;  /* 0x0009dc1401007387 */ /* 0x0003e40000100800 */
[----:B-1----:R-:W-:-:S05]  /*5190*/  LEA.HI.X.SX32 R20, R26, R4, 0x1, P6 ;  /* 0x000000041a147211 */ /* 0x002fca00030f0eff */
[----:B------:R1:W-:Y:S02]  /*51a0*/  STL [R1+0x9d4], R20 ;  /* 0x0009d41401007387 */ /* 0x0003e40000100800 */
[----:B-1----:R-:W-:-:S05]  /*51b0*/  IADD3 R20, P4, PT, R11, R6, RZ ;  /* 0x000000060b147210 */ /* 0x002fca0007f9e0ff */
[----:B------:R1:W-:Y:S01]  /*51c0*/  STL [R1+0x9e0], R20 ;  /* 0x0009e01401007387 */ /* 0x0003e20000100800 */
[-C--:B------:R-:W-:Y:S02]  /*51d0*/  LEA.HI.X.SX32 R19, R19, R4.reuse, 0x1, P2 ;  /* 0x0000000413137211 */ /* 0x080fe400010f0eff */
[----:B-1----:R-:W-:Y:S02]  /*51e0*/  LEA.HI.X.SX32 R20, R0, R4, 0x1, P3 ;  /* 0x0000000400147211 */ /* 0x002fe400018f0eff */
[----:B------:R-:W-:-:S03]  /*51f0*/  IADD3 R0, P3, PT, R7, R6, RZ ;  /* 0x0000000607007210 */ /* 0x000fc60007f7e0ff */
[----:B------:R-:W-:Y:S04]  /*5200*/  STL [R1+0x9d8], R20 ;  /* 0x0009d81401007387 */ /* 0x000fe80000100800 */
[----:B------:R1:W-:Y:S04]  /*5210*/  STL [R1+0x9e4], R0 ;  /* 0x0009e40001007387 */ /* 0x0003e80000100800 */
[----:B------:R2:W-:Y:S01]  /*5220*/  STL [R1+0x9c8], R19 ;  /* 0x0009c81301007387 */ /* 0x0005e20000100800 */
[----:B-1----:R-:W-:Y:S02]  /*5230*/  IADD3 R0, P2, PT, R12, R6, RZ ;  /* 0x000000060c007210 */ /* 0x002fe40007f5e0ff */
[----:B--2---:R-:W-:-:S03]  /*5240*/  LEA.HI.X.SX32 R19, R10, R4, 0x1, P5 ;  /* 0x000000040a137211 */ /* 0x004fc600028f0eff */
[----:B------:R1:W-:Y:S04]  /*5250*/  STL [R1+0x9cc], R0 ;  /* 0x0009cc0001007387 */ /* 0x0003e80000100800 */
[----:B------:R2:W-:Y:S01]  /*5260*/  STL [R1+0x9c0], R19 ;  /* 0x0009c01301007387 */ /* 0x0005e20000100800 */
[----:B-1----:R-:W-:Y:S02]  /*5270*/  IADD3 R0, P5, PT, R13, R6, RZ ;  /* 0x000000060d007210 */ /* 0x002fe40007fbe0ff */
[----:B--2---:R-:W-:-:S03]  /*5280*/  LEA.HI.X.SX32 R19, R11, R4, 0x1, P4 ;  /* 0x000000040b137211 */ /* 0x004fc600020f0eff */
[----:B------:R1:W-:Y:S01]  /*5290*/  STL [R1+0x9c4], R0 ;  /* 0x0009c40001007387 */ /* 0x0003e20000100800 */
[----:B------:R-:W-:-:S03]  /*52a0*/  LEA.HI.X.SX32 R7, R7, R4, 0x1, P3 ;  /* 0x0000000407077211 */ /* 0x000fc600018f0eff */
[----:B------:R2:W-:Y:S01]  /*52b0*/  STL [R1+0x9b8], R19 ;  /* 0x0009b81301007387 */ /* 0x0005e20000100800 */
[-C--:B-1----:R-:W-:Y:S02]  /*52c0*/  IADD3 R0, P4, PT, R8, R6.reuse, RZ ;  /* 0x0000000608007210 */ /* 0x082fe40007f9e0ff */
[----:B--2---:R-:W-:-:S03]  /*52d0*/  IADD3 R19, P3, PT, R14, R6, RZ ;  /* 0x000000060e137210 */ /* 0x004fc60007f7e0ff */
[----:B------:R1:W-:Y:S01]  /*52e0*/  STL [R1+0x9bc], R0 ;  /* 0x0009bc0001007387 */ /* 0x0003e20000100800 */
[----:B------:R-:W-:-:S03]  /*52f0*/  LEA.HI.X.SX32 R13, R13, R4, 0x1, P5 ;  /* 0x000000040d0d7211 */ /* 0x000fc600028f0eff */
[----:B------:R-:W-:Y:S01]  /*5300*/  STL [R1+0x9b0], R7 ;  /* 0x0009b00701007387 */ /* 0x000fe20000100800 */
[----:B-1----:R-:W-:Y:S02]  /*5310*/  LEA.HI.X.SX32 R0, R12, R4, 0x1, P2 ;  /* 0x000000040c007211 */ /* 0x002fe400010f0eff */
[----:B------:R-:W-:Y:S01]  /*5320*/  IADD3 R12, P2, PT, R16, R6, RZ ;  /* 0x00000006100c7210 */ /* 0x000fe20007f5e0ff */
[----:B------:R-:W-:Y:S01]  /*5330*/  STL [R1+0x9b4], R19 ;  /* 0x0009b41301007387 */ /* 0x000fe20000100800 */
[----:B------:R-:W-:-:S03]  /*5340*/  LEA.HI.X.SX32 R8, R8, R4, 0x1, P4 ;  /* 0x0000000408087211 */ /* 0x000fc600020f0eff */
[----:B------:R1:W-:Y:S04]  /*5350*/  STL [R1+0x9a8], R0 ;  /* 0x0009a80001007387 */ /* 0x0003e80000100800 */
[----:B------:R-:W-:Y:S04]  /*5360*/  STL [R1+0x9ac], R12 ;  /* 0x0009ac0c01007387 */ /* 0x000fe80000100800 */
[----:B------:R2:W-:Y:S01]  /*5370*/  STL [R1+0x9a0], R13 ;  /* 0x0009a00d01007387 */ /* 0x0005e20000100800 */
[----:B-1----:R-:W-:-:S05]  /*5380*/  IADD3 R0, P5, PT, R18, R6, RZ ;  /* 0x0000000612007210 */ /* 0x002fca0007fbe0ff */
[----:B------:R1:W-:Y:S01]  /*5390*/  STL [R1+0x9a4], R0 ;  /* 0x0009a40001007387 */ /* 0x0003e20000100800 */
[----:B--2---:R-:W-:-:S03]  /*53a0*/  IADD3 R13, P4, PT, R17, R6, RZ ;  /* 0x00000006110d7210 */ /* 0x004fc60007f9e0ff */
[----:B------:R-:W-:Y:S04]  /*53b0*/  STL [R1+0x998], R8 ;  /* 0x0009980801007387 */ /* 0x000fe80000100800 */
[----:B------:R2:W-:Y:S01]  /*53c0*/  STL [R1+0x99c], R13 ;  /* 0x00099c0d01007387 */ /* 0x0005e20000100800 */
[-C--:B-1----:R-:W-:Y:S02]  /*53d0*/  LEA.HI.X.SX32 R0, R14, R4.reuse, 0x1, P3 ;  /* 0x000000040e007211 */ /* 0x082fe400018f0eff */
[----:B------:R-:W-:Y:S02]  /*53e0*/  LEA.HI.X.SX32 R14, R16, R4, 0x1, P2 ;  /* 0x00000004100e7211 */ /* 0x000fe400010f0eff */
[-C--:B--2---:R-:W-:Y:S01]  /*53f0*/  IADD3 R13, P3, PT, R3, R6.reuse, RZ ;  /* 0x00000006030d7210 */ /* 0x084fe20007f7e0ff */
[----:B------:R1:W-:Y:S04]  /*5400*/  STL [R1+0x990], R0 ;  /* 0x0009900001007387 */ /* 0x0003e80000100800 */
[----:B------:R-:W-:Y:S04]  /*5410*/  STL [R1+0x994], R13 ;  /* 0x0009940d01007387 */ /* 0x000fe80000100800 */
[----:B------:R2:W-:Y:S01]  /*5420*/  STL [R1+0x988], R14 ;  /* 0x0009880e01007387 */ /* 0x0005e20000100800 */
[----:B-1----:R-:W-:-:S05]  /*5430*/  IADD3 R0, P2, PT, R21, R6, RZ ;  /* 0x0000000615007210 */ /* 0x002fca0007f5e0ff */
[----:B------:R1:W-:Y:S01]  /*5440*/  STL [R1+0x98c], R0 ;  /* 0x00098c0001007387 */ /* 0x0003e20000100800 */
[----:B--2---:R-:W-:Y:S02]  /*5450*/  LEA.HI.X.SX32 R14, R18, R4, 0x1, P5 ;  /* 0x00000004120e7211 */ /* 0x004fe400028f0eff */
[----:B------:R-:W-:-:S03]  /*5460*/  IADD3 R16, P5, PT, R28, R6, RZ ;  /* 0x000000061c107210 */ /* 0x000fc60007fbe0ff */
[----:B------:R-:W-:Y:S01]  /*5470*/  STL [R1+0x980], R14 ;  /* 0x0009800e01007387 */ /* 0x000fe20000100800 */
[----:B-1----:R-:W-:-:S03]  /*5480*/  LEA.HI.X.SX32 R0, R17, R4, 0x1, P4 ;  /* 0x0000000411007211 */ /* 0x002fc600020f0eff */
[----:B------:R1:W-:Y:S01]  /*5490*/  STL [R1+0x984], R16 ;  /* 0x0009841001007387 */ /* 0x0003e20000100800 */
[----:B------:R-:W-:-:S03]  /*54a0*/  IADD3 R17, P4, PT, R29, R6, RZ ;  /* 0x000000061d117210 */ /* 0x000fc60007f9e0ff */
[----:B------:R2:W-:Y:S01]  /*54b0*/  STL [R1+0x978], R0 ;  /* 0x0009780001007387 */ /* 0x0005e20000100800 */
[----:B-1----:R-:W-:-:S03]  /*54c0*/  LEA.HI.X.SX32 R16, R3, R4, 0x1, P3 ;  /* 0x0000000403107211 */ /* 0x002fc600018f0eff */
[----:B------:R1:W-:Y:S01]  /*54d0*/  STL [R1+0x97c], R17 ;  /* 0x00097c1101007387 */ /* 0x0003e20000100800 */
[----:B--2---:R-:W-:-:S03]  /*54e0*/  IADD3 R0, P3, PT, R5, R6, RZ ;  /* 0x0000000605007210 */ /* 0x004fc60007f7e0ff */
[----:B------:R2:W-:Y:S04]  /*54f0*/  STL [R1+0x970], R16 ;  /* 0x0009701001007387 */ /* 0x0005e80000100800 */
[----:B------:R3:W-:Y:S01]  /*5500*/  STL [R1+0x974], R0 ;  /* 0x0009740001007387 */ /* 0x0007e20000100800 */
[----:B-1----:R-:W-:Y:S02]  /*5510*/  IADD3 R17, P6, PT, R9, R6, RZ ;  /* 0x0000000609117210 */ /* 0x002fe40007fde0ff */
[-C--:B--2---:R-:W-:Y:S02]  /*5520*/  LEA.HI.X.SX32 R16, R21, R4.reuse, 0x1, P2 ;  /* 0x0000000415107211 */ /* 0x084fe400010f0eff */
[----:B---3--:R-:W-:-:S03]  /*5530*/  LEA.HI.X.SX32 R0, R28, R4, 0x1, P5 ;  /* 0x000000041c007211 */ /* 0x008fc600028f0eff */
[----:B------:R-:W-:Y:S01]  /*5540*/  STL [R1+0x968], R16 ;  /* 0x0009681001007387 */ /* 0x000fe20000100800 */
[----:B------:R-:W-:-:S03]  /*5550*/  LEA.HI.X.SX32 R18, R29, R4, 0x1, P4 ;  /* 0x000000041d127211 */ /* 0x000fc600020f0eff */
[----:B------:R1:W-:Y:S01]  /*5560*/  STL [R1+0x96c], R17 ;  /* 0x00096c1101007387 */ /* 0x0003e20000100800 */
[----:B------:R-:W-:-:S03]  /*5570*/  LEA.HI.X.SX32 R9, R9, R4, 0x1, P6 ;  /* 0x0000000409097211 */ /* 0x000fc600030f0eff */
[----:B------:R2:W-:Y:S01]  /*5580*/  STL [R1+0x960], R0 ;  /* 0x0009600001007387 */ /* 0x0005e20000100800 */
[----:B-1----:R-:W-:Y:S02]  /*5590*/  IADD3 R17, P2, PT, R15, R6, RZ ;  /* 0x000000060f117210 */ /* 0x002fe40007f5e0ff */
[----:B--2---:R-:W-:-:S03]  /*55a0*/  LEA.HI.X.SX32 R0, R5, R4, 0x1, P3 ;  /* 0x0000000405007211 */ /* 0x004fc600018f0eff */
[----:B------:R-:W-:Y:S01]  /*55b0*/  STL [R1+0x964], R17 ;  /* 0x0009641101007387 */ /* 0x000fe20000100800 */
[----:B------:R-:W-:-:S03]  /*55c0*/  IADD3 R5, P3, PT, R23, R6, RZ ;  /* 0x0000000617057210 */ /* 0x000fc60007f7e0ff */
[----:B------:R-:W-:Y:S01]  /*55d0*/  STL [R1+0x95c], R18 ;  /* 0x00095c1201007387 */ /* 0x000fe20000100800 */
[----:B------:R-:W-:-:S03]  /*55e0*/  LEA.HI.X.SX32 R15, R15, R4, 0x1, P2 ;  /* 0x000000040f0f7211 */ /* 0x000fc600010f0eff */
[----:B------:R1:W-:Y:S01]  /*55f0*/  STL [R1+0x958], R0 ;  /* 0x0009580001007387 */ /* 0x0003e20000100800 */
[----:B------:R-:W-:-:S03]  /*5600*/  IMAD R25, R2, 0x2, R22 ;  /* 0x0000000202197824 */ /* 0x000fc600078e0216 */
[----:B------:R-:W-:Y:S04]  /*5610*/  STL [R1+0x94c], R9 ;  /* 0x00094c0901007387 */ /* 0x000fe80000100800 */
[----:B------:R2:W-:Y:S01]  /*5620*/  STL [R1+0x950], R5 ;  /* 0x0009500501007387 */ /* 0x0005e20000100800 */
[----:B-1----:R-:W-:Y:S01]  /*5630*/  IADD3 R0, P4, PT, R24, R6, RZ ;  /* 0x0000000618007210 */ /* 0x002fe20007f9e0ff */
[----:B------:R-:W-:-:S04]  /*5640*/  IMAD R26, R2, 0x2, R25 ;  /* 0x00000002021a7824 */ /* 0x000fc800078e0219 */
[----:B------:R1:W-:Y:S01]  /*5650*/  STL [R1+0x954], R0 ;  /* 0x0009540001007387 */ /* 0x0003e20000100800 */
[----:B--2---:R-:W-:-:S03]  /*5660*/  LEA.HI.X.SX32 R5, R23, R4, 0x1, P3 ;  /* 0x0000000417057211 */ /* 0x004fc600018f0eff */
[----:B------:R2:W-:Y:S04]  /*5670*/  STL [R1+0x948], R15 ;  /* 0x0009480f01007387 */ /* 0x0005e80000100800 */
[----:B------:R3:W-:Y:S01]  /*5680*/  STL [R1+0x944], R5 ;  /* 0x0009440501007387 */ /* 0x0007e20000100800 */
[----:B-1----:R-:W-:Y:S02]  /*5690*/  LEA.HI.X.SX32 R0, R24, R4, 0x1, P4 ;  /* 0x0000000418007211 */ /* 0x002fe400020f0eff */
[-C--:B--2---:R-:W-:Y:S01]  /*56a0*/  IADD3 R15, P2, PT, R22, R6.reuse, RZ ;  /* 0x00000006160f7210 */ /* 0x084fe20007f5e0ff */
[C---:B------:R-:W-:Y:S01]  /*56b0*/  IMAD R20, R2.reuse, 0x2, R26 ;  /* 0x0000000202147824 */ /* 0x040fe200078e021a */
[----:B---3--:R-:W-:Y:S01]  /*56c0*/  IADD3 R5, P3, PT, R25, R6, RZ ;  /* 0x0000000619057210 */ /* 0x008fe20007f7e0ff */
[----:B------:R1:W-:Y:S02]  /*56d0*/  STL [R1+0x934], R0 ;  /* 0x0009340001007387 */ /* 0x0003e40000100800 */
[----:B------:R-:W-:-:S02]  /*56e0*/  IMAD R10, R2, 0x2, R20 ;  /* 0x00000002020a7824 */ /* 0x000fc400078e0214 */
[----:B------:R2:W-:Y:S04]  /*56f0*/  STL [R1+0x938], R15 ;  /* 0x0009380f01007387 */ /* 0x0005e80000100800 */
[----:B------:R3:W-:Y:S01]  /*5700*/  STL [R1+0x93c], R5 ;  /* 0x00093c0501007387 */ /* 0x0007e20000100800 */
[----:B-1----:R-:W-:Y:S02]  /*5710*/  IADD3 R0, P4, PT, R26, R6, RZ ;  /* 0x000000061a007210 */ /* 0x002fe40007f9e0ff */
[----:B--2---:R-:W-:-:S03]  /*5720*/  LEA.HI.X.SX32 R15, R22, R4, 0x1, P2 ;  /* 0x00000004160f7211 */ /* 0x004fc600010f0eff */
[----:B------:R1:W-:Y:S01]  /*5730*/  STL [R1+0x940], R0 ;  /* 0x0009400001007387 */ /* 0x0003e20000100800 */
[----:B---3--:R-:W-:-:S03]  /*5740*/  LEA.HI.X.SX32 R5, R25, R4, 0x1, P3 ;  /* 0x0000000419057211 */ /* 0x008fc600018f0eff */
[----:B------:R2:W-:Y:S01]  /*5750*/  STL [R1+0x930], R15 ;  /* 0x0009300f01007387 */ /* 0x0005e20000100800 */
[----:B------:R-:W-:-:S03]  /*5760*/  IMAD R11, R2, 0x2, R10 ;  /* 0x00000002020b7824 */ /* 0x000fc600078e020a */
[----:B------:R3:W-:Y:S01]  /*5770*/  STL [R1+0x92c], R5 ;  /* 0x00092c0501007387 */ /* 0x0007e20000100800 */
[----:B-1----:R-:W-:Y:S02]  /*5780*/  LEA.HI.X.SX32 R0, R26, R4, 0x1, P4 ;  /* 0x000000041a007211 */ /* 0x002fe400020f0eff */
[-C--:B--2---:R-:W-:Y:S01]  /*5790*/  IADD3 R15, P2, PT, R20, R6.reuse, RZ ;  /* 0x00000006140f7210 */ /* 0x084fe20007f5e0ff */
[----:B------:R-:W-:Y:S01]  /*57a0*/  IMAD R7, R2, 0x2, R11 ;  /* 0x0000000202077824 */ /* 0x000fe200078e020b */
[-C--:B---3--:R-:W-:Y:S01]  /*57b0*/  IADD3 R5, P3, PT, R10, R6.reuse, RZ ;  /* 0x000000060a057210 */ /* 0x088fe20007f7e0ff */
[----:B------:R1:W-:Y:S02]  /*57c0*/  STL [R1+0x91c], R0 ;  /* 0x00091c0001007387 */ /* 0x0003e40000100800 */
[----:B------:R-:W-:Y:S02]  /*57d0*/  IMAD R12, R2, 0x2, R7 ;  /* 0x00000002020c7824 */ /* 0x000fe400078e0207 */
[----:B------:R2:W-:Y:S04]  /*57e0*/  STL [R1+0x920], R15 ;  /* 0x0009200f01007387 */ /* 0x0005e80000100800 */
[----:B------:R3:W-:Y:S01]  /*57f0*/  STL [R1+0x924], R5 ;  /* 0x0009240501007387 */ /* 0x0007e20000100800 */
[----:B-1----:R-:W-:-:S02]  /*5800*/  IADD3 R0, P4, PT, R11, R6, RZ ;  /* 0x000000060b007210 */ /* 0x002fc40007f9e0ff */
[----:B--2---:R-:W-:-:S03]  /*5810*/  LEA.HI.X.SX32 R15, R20, R4, 0x1, P2 ;  /* 0x00000004140f7211 */ /* 0x004fc600010f0eff */
[----:B------:R1:W-:Y:S01]  /*5820*/  STL [R1+0x928], R0 ;  /* 0x0009280001007387 */ /* 0x0003e20000100800 */
[----:B---3--:R-:W-:-:S03]  /*5830*/  LEA.HI.X.SX32 R5, R10, R4, 0x1, P3 ;  /* 0x000000040a057211 */ /* 0x008fc600018f0eff */
[----:B------:R-:W-:Y:S01]  /*5840*/  STL [R1+0x918], R15 ;  /* 0x0009180f01007387 */ /* 0x000fe20000100800 */
[C---:B------:R-:W-:Y:S01]  /*5850*/  IMAD R8, R2.reuse, 0x2, R12 ;  /* 0x0000000202087824 */ /* 0x040fe200078e020c */
[----:B------:R-:W-:Y:S02]  /*5860*/  IADD3 R10, P2, PT, R7, R6, RZ ;  /* 0x00000006070a7210 */ /* 0x000fe40007f5e0ff */
[----:B------:R2:W-:Y:S01]  /*5870*/  STL [R1+0x914], R5 ;  /* 0x0009140501007387 */ /* 0x0005e20000100800 */
[-C--:B-1----:R-:W-:Y:S01]  /*5880*/  LEA.HI.X.SX32 R0, R11, R4.reuse, 0x1, P4 ;  /* 0x000000040b007211 */ /* 0x082fe200020f0eff */
[----:B------:R-:W-:Y:S01]  /*5890*/  IMAD R13, R2, 0x2, R8 ;  /* 0x00000002020d7824 */ /* 0x000fe200078e0208 */
[----:B------:R-:W-:-:S03]  /*58a0*/  LEA.HI.X.SX32 R7, R7, R4, 0x1, P2 ;  /* 0x0000000407077211 */ /* 0x000fc600010f0eff */
[----:B------:R1:W-:Y:S01]  /*58b0*/  STL [R1+0x904], R0 ;  /* 0x0009040001007387 */ /* 0x0003e20000100800 */
[----:B--2---:R-:W-:-:S03]  /*58c0*/  IADD3 R5, P3, PT, R12, R6, RZ ;  /* 0x000000060c057210 */ /* 0x004fc60007f7e0ff */
[----:B------:R-:W-:Y:S01]  /*58d0*/  STL [R1+0x908], R10 ;  /* 0x0009080a01007387 */ /* 0x000fe20000100800 */
[----:B------:R-:W-:-:S03]  /*58e0*/  IMAD R14, R2, 0x2, R13 ;  /* 0x00000002020e7824 */ /* 0x000fc600078e020d */
[----:B------:R2:W-:Y:S01]  /*58f0*/  STL [R1+0x90c], R5 ;  /* 0x00090c0501007387 */ /* 0x0005e20000100800 */
[----:B-1----:R-:W-:Y:S01]  /*5900*/  IADD3 R0, P4, PT, R8, R6, RZ ;  /* 0x0000000608007210 */ /* 0x002fe20007f9e0ff */
[----:B------:R-:W-:-:S04]  /*5910*/  IMAD R3, R2, 0x2, R14 ;  /* 0x0000000202037824 */ /* 0x000fc800078e020e */
[----:B------:R1:W-:Y:S01]  /*5920*/  STL [R1+0x910], R0 ;  /* 0x0009100001007387 */ /* 0x0003e20000100800 */
[----:B--2---:R-:W-:-:S03]  /*5930*/  LEA.HI.X.SX32 R5, R12, R4, 0x1, P3 ;  /* 0x000000040c057211 */ /* 0x004fc600018f0eff */
[----:B------:R2:W-:Y:S04]  /*5940*/  STL [R1+0x900], R7 ;  /* 0x0009000701007387 */ /* 0x0005e80000100800 */
[----:B------:R3:W-:Y:S01]  /*5950*/  STL [R1+0x8fc], R5 ;  /* 0x0008fc0501007387 */ /* 0x0007e20000100800 */
[----:B-1----:R-:W-:Y:S01]  /*5960*/  LEA.HI.X.SX32 R0, R8, R4, 0x1, P4 ;  /* 0x0000000408007211 */ /* 0x002fe200020f0eff */
[----:B------:R-:W-:Y:S01]  /*5970*/  IMAD R16, R2, 0x2, R3 ;  /* 0x0000000202107824 */ /* 0x000fe200078e0203 */
[-C--:B--2---:R-:W-:Y:S02]  /*5980*/  IADD3 R7, P3, PT, R14, R6.reuse, RZ ;  /* 0x000000060e077210 */ /* 0x084fe40007f7e0ff */
[----:B---3--:R-:W-:Y:S01]  /*5990*/  IADD3 R5, P2, PT, R13, R6, RZ ;  /* 0x000000060d057210 */ /* 0x008fe20007f5e0ff */
[----:B------:R1:W-:Y:S01]  /*59a0*/  STL [R1+0x8ec], R0 ;  /* 0x0008ec0001007387 */ /* 0x0003e20000100800 */
[----:B------:R-:W-:-:S02]  /*59b0*/  IMAD R17, R2, 0x2, R16 ;  /* 0x0000000202117824 */ /* 0x000fc400078e0210 */
[----:B------:R-:W-:Y:S01]  /*59c0*/  LEA.HI.X.SX32 R8, R13, R4, 0x1, P2 ;  /* 0x000000040d087211 */ /* 0x000fe200010f0eff */
        /* <DEDUP_REMOVED lines=21> */
[C---:B------:R-:W-:Y:S01]  /*5b20*/  IMAD R22, R2.reuse, 0x2, R18 ;  /* 0x0000000202167824 */ /* 0x040fe200078e0212 */
[----:B------:R-:W3:Y:S02]  /*5b30*/  LDC R17, c[0x0][0x3ac] ;  /* 0x0000eb00ff117b82 */ /* 0x000ee40000000800 */
[----:B------:R4:W-:Y:S01]  /*5b40*/  STL [R1+0x8cc], R7 ;  /* 0x0008cc0701007387 */ /* 0x0009e20000100800 */
[----:B-1----:R-:W-:Y:S02]  /*5b50*/  LEA.HI.X.SX32 R0, R9, R4, 0x1, P4 ;  /* 0x0000000409007211 */ /* 0x002fe400020f0eff */
[-C--:B--2---:R-:W-:Y:S01]  /*5b60*/  IADD3 R8, P2, PT, R19, R6.reuse, RZ ;  /* 0x0000000613087210 */ /* 0x084fe20007f5e0ff */
[----:B------:R-:W-:Y:S01]  /*5b70*/  IMAD R21, R2, 0x2, R22 ;  /* 0x0000000202157824 */ /* 0x000fe200078e0216 */
[----:B----4-:R-:W-:Y:S01]  /*5b80*/  IADD3 R7, P3, PT, R18, R6, RZ ;  /* 0x0000000612077210 */ /* 0x010fe20007f7e0ff */
[----:B------:R1:W-:Y:S02]  /*5b90*/  STL [R1+0x8bc], R0 ;  /* 0x0008bc0001007387 */ /* 0x0003e40000100800 */
[----:B------:R-:W-:-:S02]  /*5ba0*/  IMAD R20, R2, 0x2, R21 ;  /* 0x0000000202147824 */ /* 0x000fc400078e0215 */
[----:B------:R2:W-:Y:S04]  /*5bb0*/  STL [R1+0x8c0], R8 ;  /* 0x0008c00801007387 */ /* 0x0005e80000100800 */
[----:B------:R4:W-:Y:S01]  /*5bc0*/  STL [R1+0x8c4], R7 ;  /* 0x0008c40701007387 */ /* 0x0009e20000100800 */
[----:B-1----:R-:W-:Y:S02]  /*5bd0*/  IADD3 R0, P4, PT, R22, R6, RZ ;  /* 0x0000000616007210 */ /* 0x002fe40007f9e0ff */
[----:B--2---:R-:W-:-:S03]  /*5be0*/  LEA.HI.X.SX32 R8, R19, R4, 0x1, P2 ;  /* 0x0000000413087211 */ /* 0x004fc600010f0eff */
[----:B------:R1:W-:Y:S01]  /*5bf0*/  STL [R1+0x8c8], R0 ;  /* 0x0008c80001007387 */ /* 0x0003e20000100800 */
[----:B----4-:R-:W-:-:S03]  /*5c00*/  LEA.HI.X.SX32 R7, R18, R4, 0x1, P3 ;  /* 0x0000000412077211 */ /* 0x010fc600018f0eff */
[----:B------:R2:W-:Y:S01]  /*5c10*/  STL [R1+0x8b8], R8 ;  /* 0x0008b80801007387 */ /* 0x0005e20000100800 */
[----:B------:R-:W-:-:S03]  /*5c20*/  IMAD R11, R2, 0x2, R20 ;  /* 0x00000002020b7824 */ /* 0x000fc600078e0214 */
[----:B------:R4:W-:Y:S01]  /*5c30*/  STL [R1+0x8b4], R7 ;  /* 0x0008b40701007387 */ /* 0x0009e20000100800 */
[----:B-1----:R-:W-:Y:S02]  /*5c40*/  LEA.HI.X.SX32 R0, R22, R4, 0x1, P4 ;  /* 0x0000000416007211 */ /* 0x002fe400020f0eff */
[-C--:B--2---:R-:W-:Y:S01]  /*5c50*/  IADD3 R8, P2, PT, R21, R6.reuse, RZ ;  /* 0x0000000615087210 */ /* 0x084fe20007f5e0ff */
[----:B------:R-:W-:Y:S01]  /*5c60*/  IMAD R15, R2, 0x2, R11 ;  /* 0x00000002020f7824 */ /* 0x000fe200078e020b */
[----:B----4-:R-:W-:Y:S01]  /*5c70*/  IADD3 R7, P3, PT, R20, R6, RZ ;  /* 0x0000000614077210 */ /* 0x010fe20007f7e0ff */
[----:B------:R1:W-:Y:S02]  /*5c80*/  STL [R1+0x800], R0 ;  /* 0x0008000001007387 */ /* 0x0003e40000100800 */
[----:B------:R-:W-:Y:S02]  /*5c90*/  IMAD R5, R2, 0x2, R15 ;  /* 0x0000000202057824 */ /* 0x000fe400078e020f */
[----:B------:R-:W-:Y:S01]  /*5ca0*/  STL [R1+0x8a8], R8 ;  /* 0x0008a80801007387 */ /* 0x000fe20000100800 */
[----:B------:R-:W-:-:S03]  /*5cb0*/  LEA.HI.X.SX32 R14, R20, R4, 0x1, P3 ;  /* 0x00000004140e7211 */ /* 0x000fc600018f0eff */
[----:B------:R2:W-:Y:S01]  /*5cc0*/  STL [R1+0x8ac], R7 ;  /* 0x0008ac0701007387 */ /* 0x0005e20000100800 */
[----:B-1----:R-:W-:Y:S01]  /*5cd0*/  IADD3 R0, P4, PT, R11, R6, RZ ;  /* 0x000000060b007210 */ /* 0x002fe20007f9e0ff */
[----:B------:R-:W-:-:S04]  /*5ce0*/  IMAD R3, R2, 0x2, R5 ;  /* 0x0000000202037824 */ /* 0x000fc800078e0205 */
[----:B------:R1:W-:Y:S01]  /*5cf0*/  STL [R1+0x8b0], R0 ;  /* 0x0008b00001007387 */ /* 0x0003e20000100800 */
[----:B--2---:R-:W-:Y:S01]  /*5d00*/  LEA.HI.X.SX32 R7, R21, R4, 0x1, P2 ;  /* 0x0000000415077211 */ /* 0x004fe200010f0eff */
[----:B------:R-:W-:-:S04]  /*5d10*/  IMAD R13, R2, 0x2, R3 ;  /* 0x00000002020d7824 */ /* 0x000fc800078e0203 */
[----:B------:R-:W-:Y:S01]  /*5d20*/  STL [R1+0x804], R7 ;  /* 0x0008040701007387 */ /* 0x000fe20000100800 */
[----:B-1----:R-:W-:-:S03]  /*5d30*/  LEA.HI.X.SX32 R0, R11, R4, 0x1, P4 ;  /* 0x000000040b007211 */ /* 0x002fc600020f0eff */
[----:B------:R1:W-:Y:S01]  /*5d40*/  STL [R1+0x808], R14 ;  /* 0x0008080e01007387 */ /* 0x0003e20000100800 */
[----:B------:R-:W-:-:S03]  /*5d50*/  IADD3 R11, P2, PT, R15, R6, RZ ;  /* 0x000000060f0b7210 */ /* 0x000fc60007f5e0ff */
[----:B------:R2:W-:Y:S01]  /*5d60*/  STL [R1+0x820], R0 ;  /* 0x0008200001007387 */ /* 0x0005e20000100800 */
[----:B------:R-:W-:Y:S02]  /*5d70*/  LEA.HI.X.SX32 R15, R15, R4, 0x1, P2 ;  /* 0x000000040f0f7211 */ /* 0x000fe400010f0eff */
[-C--:B-1----:R-:W-:Y:S01]  /*5d80*/  IADD3 R14, P3, PT, R5, R6.reuse, RZ ;  /* 0x00000006050e7210 */ /* 0x082fe20007f7e0ff */
[----:B------:R-:W-:Y:S01]  /*5d90*/  STL [R1+0x828], R11 ;  /* 0x0008280b01007387 */ /* 0x000fe20000100800 */
[----:B--2---:R-:W-:-:S03]  /*5da0*/  IADD3 R0, P4, PT, R3, R6, RZ ;  /* 0x0000000603007210 */ /* 0x004fc60007f9e0ff */
[----:B------:R1:W-:Y:S01]  /*5db0*/  STL [R1+0x830], R14 ;  /* 0x0008300e01007387 */ /* 0x0003e20000100800 */
[----:B------:R-:W-:-:S03]  /*5dc0*/  IMAD R10, R2, 0x2, R13 ;  /* 0x00000002020a7824 */ /* 0x000fc600078e020d */
[----:B------:R2:W-:Y:S01]  /*5dd0*/  STL [R1+0x838], R0 ;  /* 0x0008380001007387 */ /* 0x0005e20000100800 */
[----:B------:R-:W-:Y:S01]  /*5de0*/  IMAD R9, R2, 0x2, R10 ;  /* 0x0000000202097824 */ /* 0x000fe200078e020a */
[-C--:B-1----:R-:W-:Y:S02]  /*5df0*/  LEA.HI.X.SX32 R14, R5, R4.reuse, 0x1, P3 ;  /* 0x00000004050e7211 */ /* 0x082fe400018f0eff */
[----:B------:R-:W-:Y:S01]  /*5e00*/  STL [R1+0x824], R15 ;  /* 0x0008240f01007387 */ /* 0x000fe20000100800 */
[----:B--2---:R-:W-:-:S03]  /*5e10*/  LEA.HI.X.SX32 R0, R3, R4, 0x1, P4 ;  /* 0x0000000403007211 */ /* 0x004fc600020f0eff */
[----:B------:R1:W-:Y:S01]  /*5e20*/  STL [R1+0x82c], R14 ;  /* 0x00082c0e01007387 */ /* 0x0003e20000100800 */
[-C--:B------:R-:W-:Y:S01]  /*5e30*/  IADD3 R3, P2, PT, R13, R6.reuse, RZ ;  /* 0x000000060d037210 */ /* 0x080fe20007f5e0ff */
[----:B------:R-:W-:Y:S02]  /*5e40*/  IMAD R12, R2, 0x2, R9 ;  /* 0x00000002020c7824 */ /* 0x000fe400078e0209 */
[----:B------:R2:W-:Y:S01]  /*5e50*/  STL [R1+0x834], R0 ;  /* 0x0008340001007387 */ /* 0x0005e20000100800 */
[----:B-1----:R-:W-:-:S03]  /*5e60*/  IADD3 R14, P3, PT, R10, R6, RZ ;  /* 0x000000060a0e7210 */ /* 0x002fc60007f7e0ff */
[----:B------:R-:W-:Y:S01]  /*5e70*/  STL [R1+0x840], R3 ;  /* 0x0008400301007387 */ /* 0x000fe20000100800 */
[----:B--2---:R-:W-:-:S03]  /*5e80*/  IADD3 R0, P4, PT, R9, R6, RZ ;  /* 0x0000000609007210 */ /* 0x004fc60007f9e0ff */
[----:B------:R1:W-:Y:S01]  /*5e90*/  STL [R1+0x848], R14 ;  /* 0x0008480e01007387 */ /* 0x0003e20000100800 */
[----:B------:R-:W-:-:S03]  /*5ea0*/  IMAD R8, R2, 0x2, R12 ;  /* 0x0000000202087824 */ /* 0x000fc600078e020c */
[----:B------:R2:W-:Y:S01]  /*5eb0*/  STL [R1+0x850], R0 ;  /* 0x0008500001007387 */ /* 0x0005e20000100800 */
[----:B------:R-:W-:Y:S01]  /*5ec0*/  IMAD R7, R2, 0x2, R8 ;  /* 0x0000000202077824 */ /* 0x000fe200078e0208 */
[-C--:B-1----:R-:W-:Y:S02]  /*5ed0*/  LEA.HI.X.SX32 R14, R13, R4.reuse, 0x1, P2 ;  /* 0x000000040d0e7211 */ /* 0x082fe400010f0eff */
[-C--:B------:R-:W-:Y:S02]  /*5ee0*/  LEA.HI.X.SX32 R13, R10, R4.reuse, 0x1, P3 ;  /* 0x000000040a0d7211 */ /* 0x080fe400018f0eff */
[----:B--2---:R-:W-:Y:S01]  /*5ef0*/  LEA.HI.X.SX32 R0, R9, R4, 0x1, P4 ;  /* 0x0000000409007211 */ /* 0x004fe200020f0eff */
[----:B------:R-:W-:Y:S01]  /*5f00*/  STL [R1+0x83c], R14 ;  /* 0x00083c0e01007387 */ /* 0x000fe20000100800 */
[-C--:B------:R-:W-:Y:S01]  /*5f10*/  IADD3 R9, P2, PT, R12, R6.reuse, RZ ;  /* 0x000000060c097210 */ /* 0x080fe20007f5e0ff */
[C---:B------:R-:W-:Y:S02]  /*5f20*/  IMAD R11, R2.reuse, 0x2, R7 ;  /* 0x00000002020b7824 */ /* 0x040fe400078e0207 */
[----:B------:R1:W-:Y:S04]  /*5f30*/  STL [R1+0x844], R13 ;  /* 0x0008440d01007387 */ /* 0x0003e80000100800 */
[----:B------:R2:W-:Y:S01]  /*5f40*/  STL [R1+0x84c], R0 ;  /* 0x00084c0001007387 */ /* 0x0005e20000100800 */
[----:B------:R-:W-:Y:S01]  /*5f50*/  IMAD R5, R2, 0x2, R11 ;  /* 0x0000000202057824 */ /* 0x000fe200078e020b */
[----:B-1----:R-:W-:-:S02]  /*5f60*/  IADD3 R13, P3, PT, R8, R6, RZ ;  /* 0x00000006080d7210 */ /* 0x002fc40007f7e0ff */
[----:B------:R-:W-:Y:S01]  /*5f70*/  STL [R1+0x89c], R9 ;  /* 0x00089c0901007387 */ /* 0x000fe20000100800 */
[----:B--2---:R-:W-:-:S03]  /*5f80*/  IADD3 R0, P4, PT, R7, R6, RZ ;  /* 0x0000000607007210 */ /* 0x004fc60007f9e0ff */
[----:B------:R1:W-:Y:S01]  /*5f90*/  STL [R1+0x8a0], R13 ;  /* 0x0008a00d01007387 */ /* 0x0003e20000100800 */
[----:B------:R-:W-:-:S03]  /*5fa0*/  IMAD R3, R2, 0x2, R5 ;  /* 0x0000000202037824 */ /* 0x000fc600078e0205 */
[----:B------:R2:W-:Y:S01]  /*5fb0*/  STL [R1+0x8a4], R0 ;  /* 0x0008a40001007387 */ /* 0x0005e20000100800 */
[-C--:B-1----:R-:W-:Y:S02]  /*5fc0*/  LEA.HI.X.SX32 R13, R12, R4.reuse, 0x1, P2 ;  /* 0x000000040c0d7211 */ /* 0x082fe400010f0eff */
[-C--:B------:R-:W-:Y:S02]  /*5fd0*/  LEA.HI.X.SX32 R12, R8, R4.reuse, 0x1, P3 ;  /* 0x00000004080c7211 */ /* 0x080fe400018f0eff */
[----:B--2---:R-:W-:Y:S01]  /*5fe0*/  LEA.HI.X.SX32 R0, R7, R4, 0x1, P4 ;  /* 0x0000000407007211 */ /* 0x004fe200020f0eff */
[----:B------:R-:W-:Y:S01]  /*5ff0*/  STL [R1+0x854], R13 ;  /* 0x0008540d01007387 */ /* 0x000fe20000100800 */
[----:B------:R-:W-:-:S03]  /*6000*/  IADD3 R7, P2, PT, R11, R6, RZ ;  /* 0x000000060b077210 */ /* 0x000fc60007f5e0ff */
[----:B------:R1:W-:Y:S04]  /*6010*/  STL [R1+0x888], R12 ;  /* 0x0008880c01007387 */ /* 0x0003e80000100800 */
[----:B------:R2:W-:Y:S01]  /*6020*/  STL [R1+0x88c], R0 ;  /* 0x00088c0001007387 */ /* 0x0005e20000100800 */
[----:B------:R-:W-:Y:S02]  /*6030*/  LEA.HI.X.SX32 R11, R11, R4, 0x1, P2 ;  /* 0x000000040b0b7211 */ /* 0x000fe400010f0eff */
[-C--:B-1----:R-:W-:Y:S01]  /*6040*/  IADD3 R12, P3, PT, R5, R6.reuse, RZ ;  /* 0x00000006050c7210 */ /* 0x082fe20007f7e0ff */
[----:B------:R-:W-:Y:S01]  /*6050*/  STL [R1+0x890], R7 ;  /* 0x0008900701007387 */ /* 0x000fe20000100800 */
[----:B--2---:R-:W-:-:S03]  /*6060*/  IADD3 R0, P4, PT, R3, R6, RZ ;  /* 0x0000000603007210 */ /* 0x004fc60007f9e0ff */
[----:B------:R-:W-:Y:S01]  /*6070*/  STL [R1+0x894], R12 ;  /* 0x0008940c01007387 */ /* 0x000fe20000100800 */
[C---:B------:R-:W-:Y:S01]  /*6080*/  IMAD R10, R2.reuse, 0x2, R3 ;  /* 0x00000002020a7824 */ /* 0x040fe200078e0203 */
[----:B------:R-:W-:Y:S02]  /*6090*/  LEA.HI.X.SX32 R5, R5, R4, 0x1, P3 ;  /* 0x0000000405057211 */ /* 0x000fe400018f0eff */
[----:B------:R1:W-:Y:S01]  /*60a0*/  STL [R1+0x898], R0 ;  /* 0x0008980001007387 */ /* 0x0003e20000100800 */
[----:B------:R-:W-:-:S03]  /*60b0*/  IMAD R9, R2, 0x2, R10 ;  /* 0x0000000202097824 */ /* 0x000fc600078e020a */
[----:B------:R-:W-:Y:S04]  /*60c0*/  STL [R1+0x858], R11 ;  /* 0x0008580b01007387 */ /* 0x000fe80000100800 */
[----:B------:R-:W0:Y:S01]  /*60d0*/  LDL.LU R16, [R1+0x13c] ;  /* 0x00013c0001107983 */ /* 0x000e220000300800 */
[----:B-1----:R-:W-:-:S03]  /*60e0*/  LEA.HI.X.SX32 R0, R3, R4, 0x1, P4 ;  /* 0x0000000403007211 */ /* 0x002fc600020f0eff */
[----:B------:R-:W-:Y:S01]  /*60f0*/  STL [R1+0x874], R5 ;  /* 0x0008740501007387 */ /* 0x000fe20000100800 */
[----:B------:R-:W-:-:S03]  /*6100*/  IMAD R8, R2, 0x2, R9 ;  /* 0x0000000202087824 */ /* 0x000fc600078e0209 */
[----:B------:R1:W-:Y:S01]  /*6110*/  STL [R1+0x878], R0 ;  /* 0x0008780001007387 */ /* 0x0003e20000100800 */
[----:B------:R-:W-:-:S03]  /*6120*/  IADD3 R3, P3, PT, R9, R6, RZ ;  /* 0x0000000609037210 */ /* 0x000fc60007f7e0ff */
[----:B------:R-:W2:Y:S01]  /*6130*/  LDL.LU R14, [R1+0x138] ;  /* 0x00013800010e7983 */ /* 0x000ea20000300800 */
[----:B-1----:R-:W-:Y:S01]  /*6140*/  IADD3 R0, P2, PT, R10, R6, RZ ;  /* 0x000000060a007210 */ /* 0x002fe20007f5e0ff */
[----:B------:R-:W-:-:S04]  /*6150*/  IMAD R7, R2, 0x2, R8 ;  /* 0x0000000202077824 */ /* 0x000fc800078e0208 */
[----:B------:R1:W-:Y:S01]  /*6160*/  STL [R1+0x87c], R0 ;  /* 0x00087c0001007387 */ /* 0x0003e20000100800 */
[----:B------:R-:W-:-:S03]  /*6170*/  LEA.HI.X.SX32 R11, R10, R4, 0x1, P2 ;  /* 0x000000040a0b7211 */ /* 0x000fc600010f0eff */
[----:B------:R-:W4:Y:S01]  /*6180*/  LDL.LU R26, [R1+0x134] ;  /* 0x00013400011a7983 */ /* 0x000f220000300800 */
[----:B------:R-:W-:-:S03]  /*6190*/  LEA.HI.X.SX32 R10, R9, R4, 0x1, P3 ;  /* 0x00000004090a7211 */ /* 0x000fc600018f0eff */
[----:B------:R5:W-:Y:S01]  /*61a0*/  STL [R1+0x880], R3 ;  /* 0x0008800301007387 */ /* 0x000be20000100800 */
[----:B-1----:R-:W-:-:S03]  /*61b0*/  IADD3 R0, P4, PT, R8, R6, RZ ;  /* 0x0000000608007210 */ /* 0x002fc60007f9e0ff */
[----:B------:R-:W4:Y:S01]  /*61c0*/  LDL.LU R25, [R1+0x130] ;  /* 0x0001300001197983 */ /* 0x000f220000300800 */
[----:B------:R-:W-:Y:S01]  /*61d0*/  IMAD R5, R2, 0x2, R7 ;  /* 0x0000000202057824 */ /* 0x000fe200078e0207 */
[----:B------:R-:W-:Y:S02]  /*61e0*/  LEA.HI.X.SX32 R9, R8, R4, 0x1, P4 ;  /* 0x0000000408097211 */ /* 0x000fe400020f0eff */
[----:B------:R-:W4:Y:S04]  /*61f0*/  LDL.LU R24, [R1+0x12c] ;  /* 0x00012c0001187983 */ /* 0x000f280000300800 */
[----:B------:R1:W-:Y:S01]  /*6200*/  STL [R1+0x884], R0 ;  /* 0x0008840001007387 */ /* 0x0003e20000100800 */
[----:B-----5:R-:W-:-:S03]  /*6210*/  IMAD R3, R2, 0x2, R5 ;  /* 0x0000000202037824 */ /* 0x020fc600078e0205 */
[----:B-1----:R-:W5:Y:S04]  /*6220*/  LDL.LU R0, [R1+0x128] ;  /* 0x0001280001007983 */ /* 0x002f680000300800 */
[----:B------:R-:W-:Y:S04]  /*6230*/  STL [R1+0x85c], R11 ;  /* 0x00085c0b01007387 */ /* 0x000fe80000100800 */
[----:B------:R-:W-:Y:S04]  /*6240*/  STL [R1+0x860], R10 ;  /* 0x0008600a01007387 */ /* 0x000fe80000100800 */
[----:B------:R-:W5:Y:S01]  /*6250*/  LDL.LU R23, [R1+0x124] ;  /* 0x0001240001177983 */ /* 0x000f620000300800 */
[----:B------:R-:W-:-:S03]  /*6260*/  IMAD R8, R2, 0x2, R3 ;  /* 0x0000000202087824 */ /* 0x000fc600078e0203 */
[----:B------:R1:W-:Y:S01]  /*6270*/  STL [R1+0x864], R9 ;  /* 0x0008640901007387 */ /* 0x0003e20000100800 */
[----:B------:R-:W-:-:S03]  /*6280*/  IADD3 R2, P3, PT, R5, R6, RZ ;  /* 0x0000000605027210 */ /* 0x000fc60007f7e0ff */
[----:B------:R-:W5:Y:S01]  /*6290*/  LDL.LU R29, [R1+0x120] ;  /* 0x00012000011d7983 */ /* 0x000f620000300800 */
[----:B-1----:R-:W-:-:S05]  /*62a0*/  IADD3 R9, P2, PT, R7, R6, RZ ;  /* 0x0000000607097210 */ /* 0x002fca0007f5e0ff */
[----:B------:R1:W-:Y:S04]  /*62b0*/  STL [R1+0x868], R9 ;  /* 0x0008680901007387 */ /* 0x0003e80000100800 */
[----:B------:R3:W-:Y:S01]  /*62c0*/  STL [R1+0x86c], R2 ;  /* 0x00086c0201007387 */ /* 0x0007e20000100800 */
[-C--:B-1----:R-:W-:Y:S02]  /*62d0*/  IADD3 R9, P4, PT, R3, R6.reuse, RZ ;  /* 0x0000000603097210 */ /* 0x082fe40007f9e0ff */
[----:B------:R-:W-:-:S03]  /*62e0*/  IADD3 R6, P5, PT, R8, R6, RZ ;  /* 0x0000000608067210 */ /* 0x000fc60007fbe0ff */
[----:B------:R-:W-:Y:S04]  /*62f0*/  STL [R1+0x870], R9 ;  /* 0x0008700901007387 */ /* 0x000fe80000100800 */
[----:B------:R1:W-:Y:S04]  /*6300*/  STL [R1+0x81c], R6 ;  /* 0x00081c0601007387 */ /* 0x0003e80000100800 */
[----:B------:R-:W5:Y:S01]  /*6310*/  LDL.LU R28, [R1+0x11c] ;  /* 0x00011c00011c7983 */ /* 0x000f620000300800 */
[----:B---3--:R-:W3:Y:S01]  /*6320*/  S2R R2, SR_TID.X ;  /* 0x0000000000027919 */ /* 0x008ee20000002100 */
[----:B------:R-:W-:-:S02]  /*6330*/  LEA.HI.X.SX32 R5, R5, R4, 0x1, P3 ;  /* 0x0000000405057211 */ /* 0x000fc400018f0eff */
[-C--:B-1----:R-:W-:Y:S02]  /*6340*/  LEA.HI.X.SX32 R6, R7, R4.reuse, 0x1, P2 ;  /* 0x0000000407067211 */ /* 0x082fe400010f0eff */
[-C--:B------:R-:W-:Y:S02]  /*6350*/  LEA.HI.X.SX32 R3, R3, R4.reuse, 0x1, P4 ;  /* 0x0000000403037211 */ /* 0x080fe400020f0eff */
[----:B------:R-:W-:Y:S01]  /*6360*/  LEA.HI.X.SX32 R4, R8, R4, 0x1, P5 ;  /* 0x0000000408047211 */ /* 0x000fe200028f0eff */
[----:B------:R-:W-:Y:S04]  /*6370*/  STL [R1+0x80c], R6 ;  /* 0x00080c0601007387 */ /* 0x000fe80000100800 */
[----:B------:R-:W-:Y:S01]  /*6380*/  STL [R1+0x810], R5 ;  /* 0x0008100501007387 */ /* 0x000fe20000100800 */
[----:B---3--:R-:W-:-:S05]  /*6390*/  LOP3.LUT R2, R2, 0x3f, RZ, 0xc0, !PT ;  /* 0x0000003f02027812 */ /* 0x008fca00078ec0ff */
[----:B------:R-:W-:Y:S02]  /*63a0*/  IMAD R17, R2, R17, RZ ;  /* 0x0000001102117224 */ /* 0x000fe400078e02ff */
[----:B------:R-:W3:Y:S04]  /*63b0*/  LDL.LU R2, [R1+0x118] ;  /* 0x0001180001027983 */ /* 0x000ee80000300800 */
[----:B------:R1:W-:Y:S04]  /*63c0*/  STL [R1+0x814], R3 ;  /* 0x0008140301007387 */ /* 0x0003e80000100800 */
[----:B------:R1:W-:Y:S02]  /*63d0*/  STL [R1+0x818], R4 ;  /* 0x0008180401007387 */ /* 0x0003e40000100800 */
[----:B-1----:R-:W-:-:S02]  /*63e0*/  LEA.HI.X.SX32 R3, R17, UR15, 0x1, P1 ;  /* 0x0000000f11037c11 */ /* 0x002fc400088f0eff */
[----:B------:R-:W-:-:S03]  /*63f0*/  LEA.HI.X.SX32 R4, R27, UR15, 0x1, P0 ;  /* 0x0000000f1b047c11 */ /* 0x000fc600080f0eff */
[----:B------:R-:W-:Y:S04]  /*6400*/  STL [R1+0xa30], R3 ;  /* 0x000a300301007387 */ /* 0x000fe80000100800 */
[----:B------:R-:W-:Y:S01]  /*6410*/  STL [R1+0xa34], R4 ;  /* 0x000a340401007387 */ /* 0x000fe20000100800 */
[----:B0-----:R-:W-:-:S05]  /*6420*/  IMAD R5, R16, UR4, RZ ;  /* 0x0000000410057c24 */ /* 0x001fca000f8e02ff */
[----:B------:R-:W-:Y:S01]  /*6430*/  STL [R1+0xab4], R5 ;  /* 0x000ab40501007387 */ /* 0x000fe20000100800 */
[----:B--2---:R-:W-:-:S05]  /*6440*/  IMAD R6, R14, UR4, RZ ;  /* 0x000000040e067c24 */ /* 0x004fca000f8e02ff */
[----:B------:R-:W-:Y:S01]  /*6450*/  STL [R1+0xab8], R6 ;  /* 0x000ab80601007387 */ /* 0x000fe20000100800 */
[----:B----4-:R-:W-:Y:S02]  /*6460*/  IMAD R7, R26, UR4, RZ ;  /* 0x000000041a077c24 */ /* 0x010fe4000f8e02ff */
[----:B------:R-:W-:-:S03]  /*6470*/  IMAD R8, R25, UR4, RZ ;  /* 0x0000000419087c24 */ /* 0x000fc6000f8e02ff */
[----:B------:R-:W-:Y:S01]  /*6480*/  STL [R1+0xabc], R7 ;  /* 0x000abc0701007387 */ /* 0x000fe20000100800 */
[----:B------:R-:W-:-:S03]  /*6490*/  IMAD R9, R24, UR4, RZ ;  /* 0x0000000418097c24 */ /* 0x000fc6000f8e02ff */
[----:B------:R0:W-:Y:S04]  /*64a0*/  STL [R1+0xac0], R8 ;  /* 0x000ac00801007387 */ /* 0x0001e80000100800 */
[----:B------:R1:W-:Y:S04]  /*64b0*/  STL [R1+0xac4], R9 ;  /* 0x000ac40901007387 */ /* 0x0003e80000100800 */
[----:B------:R-:W2:Y:S01]  /*64c0*/  LDL.LU R16, [R1+0x114] ;  /* 0x0001140001107983 */ /* 0x000ea20000300800 */
[----:B-----5:R-:W-:-:S03]  /*64d0*/  IMAD R10, R0, UR4, RZ ;  /* 0x00000004000a7c24 */ /* 0x020fc6000f8e02ff */
[----:B------:R-:W4:Y:S04]  /*64e0*/  LDL.LU R0, [R1+0x110] ;  /* 0x0001100001007983 */ /* 0x000f280000300800 */
[----:B------:R-:W-:Y:S04]  /*64f0*/  STL [R1+0xac8], R10 ;  /* 0x000ac80a01007387 */ /* 0x000fe80000100800 */
[----:B------:R-:W5:Y:S01]  /*6500*/  LDL.LU R19, [R1+0x10c] ;  /* 0x00010c0001137983 */ /* 0x000f620000300800 */
[----:B------:R-:W-:-:S05]  /*6510*/  IMAD R11, R23, UR4, RZ ;  /* 0x00000004170b7c24 */ /* 0x000fca000f8e02ff */
[----:B------:R-:W-:Y:S01]  /*6520*/  STL [R1+0xacc], R11 ;  /* 0x000acc0b01007387 */ /* 0x000fe20000100800 */
[----:B------:R-:W-:-:S03]  /*6530*/  IMAD R12, R29, UR4, RZ ;  /* 0x000000041d0c7c24 */ /* 0x000fc6000f8e02ff */
[----:B------:R-:W5:Y:S04]  /*6540*/  LDL.LU R21, [R1+0x108] ;  /* 0x0001080001157983 */ /* 0x000f680000300800 */
[----:B------:R-:W5:Y:S04]  /*6550*/  LDL.LU R23, [R1+0x104] ;  /* 0x0001040001177983 */ /* 0x000f680000300800 */
[----:B------:R-:W-:Y:S04]  /*6560*/  STL [R1+0xad0], R12 ;  /* 0x000ad00c01007387 */ /* 0x000fe80000100800 */
[----:B------:R-:W5:Y:S04]  /*6570*/  LDL.LU R25, [R1+0x100] ;  /* 0x0001000001197983 */ /* 0x000f680000300800 */
[----:B------:R-:W5:Y:S01]  /*6580*/  LDL.LU R27, [R1+0xfc] ;  /* 0x0000fc00011b7983 */ /* 0x000f620000300800 */
[----:B------:R-:W-:-:S05]  /*6590*/  IMAD R13, R28, UR4, RZ ;  /* 0x000000041c0d7c24 */ /* 0x000fca000f8e02ff */
[----:B------:R-:W-:Y:S04]  /*65a0*/  STL [R1+0xad4], R13 ;  /* 0x000ad40d01007387 */ /* 0x000fe80000100800 */
[----:B------:R-:W5:Y:S04]  /*65b0*/  LDL.LU R29, [R1+0xf8] ;  /* 0x0000f800011d7983 */ /* 0x000f680000300800 */
[----:B0-----:R-:W1:Y:S04]  /*65c0*/  LDL.LU R8, [R1+0xf4] ;  /* 0x0000f40001087983 */ /* 0x001e680000300800 */
[----:B------:R-:W5:Y:S04]  /*65d0*/  LDL.LU R7, [R1+0xf0] ;  /* 0x0000f00001077983 */ /* 0x000f680000300800 */
        /* <DEDUP_REMOVED lines=10> */
[----:B------:R-:W5:Y:S01]  /*6680*/  LDL.LU R28, [R1+0x68] ;  /* 0x00006800011c7983 */ /* 0x000f620000300800 */
[----:B---3--:R-:W-:-:S03]  /*6690*/  IMAD R14, R2, UR4, RZ ;  /* 0x00000004020e7c24 */ /* 0x008fc6000f8e02ff */
[----:B------:R-:W3:Y:S04]  /*66a0*/  LDL.LU R2, [R1+0xc8] ;  /* 0x0000c80001027983 */ /* 0x000ee80000300800 */
[----:B------:R-:W-:Y:S01]  /*66b0*/  STL [R1+0xad8], R14 ;  /* 0x000ad80e01007387 */ /* 0x000fe20000100800 */
[----:B--2---:R-:W-:Y:S02]  /*66c0*/  IMAD R16, R16, UR4, RZ ;  /* 0x0000000410107c24 */ /* 0x004fe4000f8e02ff */
[----:B----4-:R-:W-:-:S03]  /*66d0*/  IMAD R18, R0, UR4, RZ ;  /* 0x0000000400127c24 */ /* 0x010fc6000f8e02ff */
[----:B------:R-:W-:Y:S04]  /*66e0*/  STL [R1+0xadc], R16 ;  /* 0x000adc1001007387 */ /* 0x000fe80000100800 */
[----:B------:R-:W2:Y:S01]  /*66f0*/  LDL.LU R0, [R1+0xc4] ;  /* 0x0000c40001007983 */ /* 0x000ea20000300800 */
[----:B-----5:R-:W-:-:S03]  /*6700*/  IMAD R19, R19, UR4, RZ ;  /* 0x0000000413137c24 */ /* 0x020fc6000f8e02ff */
[----:B------:R-:W-:Y:S04]  /*6710*/  STL [R1+0xae0], R18 ;  /* 0x000ae01201007387 */ /* 0x000fe80000100800 */
[----:B------:R-:W-:Y:S01]  /*6720*/  STL [R1+0xae4], R19 ;  /* 0x000ae41301007387 */ /* 0x000fe20000100800 */
[----:B------:R-:W-:Y:S02]  /*6730*/  IMAD R21, R21, UR4, RZ ;  /* 0x0000000415157c24 */ /* 0x000fe4000f8e02ff */
[----:B------:R-:W-:-:S03]  /*6740*/  IMAD R23, R23, UR4, RZ ;  /* 0x0000000417177c24 */ /* 0x000fc6000f8e02ff */
[----:B------:R-:W-:Y:S01]  /*6750*/  STL [R1+0xae8], R21 ;  /* 0x000ae81501007387 */ /* 0x000fe20000100800 */
[----:B------:R-:W-:-:S03]  /*6760*/  IMAD R25, R25, UR4, RZ ;  /* 0x0000000419197c24 */ /* 0x000fc6000f8e02ff */
[----:B------:R-:W-:Y:S01]  /*6770*/  STL [R1+0xaec], R23 ;  /* 0x000aec1701007387 */ /* 0x000fe20000100800 */
[----:B------:R-:W-:-:S03]  /*6780*/  IMAD R27, R27, UR4, RZ ;  /* 0x000000041b1b7c24 */ /* 0x000fc6000f8e02ff */
[----:B------:R-:W-:Y:S04]  /*6790*/  STL [R1+0xaf0], R25 ;  /* 0x000af01901007387 */ /* 0x000fe80000100800 */
[----:B------:R-:W-:Y:S01]  /*67a0*/  STL [R1+0xaf4], R27 ;  /* 0x000af41b01007387 */ /* 0x000fe20000100800 */
[----:B------:R-:W-:Y:S02]  /*67b0*/  IMAD R29, R29, UR4, RZ ;  /* 0x000000041d1d7c24 */ /* 0x000fe4000f8e02ff */
[----:B-1----:R-:W-:-:S03]  /*67c0*/  IMAD R9, R8, UR4, RZ ;  /* 0x0000000408097c24 */ /* 0x002fc6000f8e02ff */
[----:B------:R-:W-:Y:S01]  /*67d0*/  STL [R1+0xaf8], R29 ;  /* 0x000af81d01007387 */ /* 0x000fe20000100800 */
[----:B------:R-:W-:-:S03]  /*67e0*/  IMAD R8, R7, UR4, RZ ;  /* 0x0000000407087c24 */ /* 0x000fc6000f8e02ff */
[----:B------:R-:W-:Y:S01]  /*67f0*/  STL [R1], R9 ;  /* 0x0000000901007387 */ /* 0x000fe20000100800 */
[----:B------:R-:W-:-:S03]  /*6800*/  IMAD R7, R6, UR4, RZ ;  /* 0x0000000406077c24 */ /* 0x000fc6000f8e02ff */
[----:B------:R-:W-:Y:S01]  /*6810*/  STL [R1+0x8], R8 ;  /* 0x0000080801007387 */ /* 0x000fe20000100800 */
[----:B------:R-:W-:-:S03]  /*6820*/  IMAD R6, R5, UR4, RZ ;  /* 0x0000000405067c24 */ /* 0x000fc6000f8e02ff */
[----:B------:R-:W-:Y:S01]  /*6830*/  STL [R1+0x10], R7 ;  /* 0x0000100701007387 */ /* 0x000fe20000100800 */
[----:B------:R-:W-:-:S03]  /*6840*/  IMAD R5, R4, UR4, RZ ;  /* 0x0000000404057c24 */ /* 0x000fc6000f8e02ff */
[----:B------:R-:W-:Y:S01]  /*6850*/  STL [R1+0x18], R6 ;  /* 0x0000180601007387 */ /* 0x000fe20000100800 */
[----:B------:R-:W-:-:S03]  /*6860*/  IMAD R4, R3, UR4, RZ ;  /* 0x0000000403047c24 */ /* 0x000fc6000f8e02ff */
[----:B------:R0:W-:Y:S01]  /*6870*/  STL [R1+0x1c], R5 ;  /* 0x00001c0501007387 */ /* 0x0001e20000100800 */
[----:B------:R-:W-:-:S03]  /*6880*/  IMAD R3, R15, UR4, RZ ;  /* 0x000000040f037c24 */ /* 0x000fc6000f8e02ff */
[----:B------:R1:W-:Y:S01]  /*6890*/  STL [R1+0x24], R4 ;  /* 0x0000240401007387 */ /* 0x0003e20000100800 */
[----:B0-----:R-:W-:-:S03]  /*68a0*/  IMAD R5, R20, UR4, RZ ;  /* 0x0000000414057c24 */ /* 0x001fc6000f8e02ff */
[----:B------:R0:W-:Y:S01]  /*68b0*/  STL [R1+0x2c], R3 ;  /* 0x00002c0301007387 */ /* 0x0001e20000100800 */
[----:B-1----:R-:W-:-:S03]  /*68c0*/  IMAD R4, R22, UR4, RZ ;  /* 0x0000000416047c24 */ /* 0x002fc6000f8e02ff */
[----:B------:R1:W-:Y:S04]  /*68d0*/  STL [R1+0x34], R5 ;  /* 0x0000340501007387 */ /* 0x0003e80000100800 */
[----:B------:R4:W-:Y:S01]  /*68e0*/  STL [R1+0x3c], R4 ;  /* 0x00003c0401007387 */ /* 0x0009e20000100800 */
[----:B0-----:R-:W-:Y:S02]  /*68f0*/  IMAD R3, R17, UR4, RZ ;  /* 0x0000000411037c24 */ /* 0x001fe4000f8e02ff */
[----:B-1----:R-:W-:-:S03]  /*6900*/  IMAD R5, R26, UR4, RZ ;  /* 0x000000041a057c24 */ /* 0x002fc6000f8e02ff */
[----:B------:R0:W-:Y:S01]  /*6910*/  STL [R1+0x44], R3 ;  /* 0x0000440301007387 */ /* 0x0001e20000100800 */
[----:B----4-:R-:W-:-:S03]  /*6920*/  IMAD R4, R24, UR4, RZ ;  /* 0x0000000418047c24 */ /* 0x010fc6000f8e02ff */
[----:B------:R-:W-:Y:S04]  /*6930*/  STL [R1+0x4c], R5 ;  /* 0x00004c0501007387 */ /* 0x000fe80000100800 */
[----:B------:R-:W-:Y:S01]  /*6940*/  STL [R1+0x58], R4 ;  /* 0x0000580401007387 */ /* 0x000fe20000100800 */
[----:B0-----:R-:W-:-:S03]  /*6950*/  IMAD R3, R28, UR4, RZ ;  /* 0x000000041c037c24 */ /* 0x001fc6000f8e02ff */
[----:B------:R-:W4:Y:S01]  /*6960*/  LDL.LU R28, [R1+0xc0] ;  /* 0x0000c000011c7983 */ /* 0x000f220000300800 */
[----:B---3--:R-:W-:-:S03]  /*6970*/  IMAD R2, R2, UR4, RZ ;  /* 0x0000000402027c24 */ /* 0x008fc6000f8e02ff */
[----:B------:R-:W-:Y:S04]  /*6980*/  STL [R1+0x68], R3 ;  /* 0x0000680301007387 */ /* 0x000fe80000100800 */
[----:B----4-:R0:W-:Y:S04]  /*6990*/  STL [R1+0xafc], R28 ;  /* 0x000afc1c01007387 */ /* 0x0101e80000100800 */
[----:B------:R1:W-:Y:S04]  /*69a0*/  STL [R1+0x7c], R2 ;  /* 0x00007c0201007387 */ /* 0x0003e80000100800 */
[----:B0-----:R-:W3:Y:S01]  /*69b0*/  LDL.LU R28, [R1+0xa0] ;  /* 0x0000a000011c7983 */ /* 0x001ee20000300800 */
[----:B--2---:R-:W-:-:S03]  /*69c0*/  IMAD R0, R0, UR4, RZ ;  /* 0x0000000400007c24 */ /* 0x004fc6000f8e02ff */
[----:B------:R-:W2:Y:S04]  /*69d0*/  LDL.LU R29, [R1+0xbc] ;  /* 0x0000bc00011d7983 */ /* 0x000ea80000300800 */
[----:B------:R-:W4:Y:S04]  /*69e0*/  LDL.LU R27, [R1+0xb8] ;  /* 0x0000b800011b7983 */ /* 0x000f280000300800 */
[----:B------:R0:W-:Y:S04]  /*69f0*/  STL [R1+0x80], R0 ;  /* 0x0000800001007387 */ /* 0x0001e80000100800 */
        /* <DEDUP_REMOVED lines=24> */
[----:B-1----:R-:W5:Y:S04]  /*6b80*/  LDL.LU R2, [R1+0x14] ;  /* 0x0000140001027983 */ /* 0x002f680000300800 */
[----:B0-----:R-:W5:Y:S01]  /*6b90*/  LDL.LU R0, [R1+0xc] ;  /* 0x00000c0001007983 */ /* 0x001f620000300800 */
[----:B---3--:R-:W-:-:S05]  /*6ba0*/  IMAD R28, R28, UR4, RZ ;  /* 0x000000041c1c7c24 */ /* 0x008fca000f8e02ff */
[----:B------:R0:W-:Y:S04]  /*6bb0*/  STL [R1+0xa0], R28 ;  /* 0x0000a01c01007387 */ /* 0x0001e80000100800 */
[----:B0-----:R-:W3:Y:S01]  /*6bc0*/  LDL.LU R28, [R1+0xafc] ;  /* 0x000afc00011c7983 */ /* 0x001ee20000300800 */
[----:B--2---:R-:W-:Y:S02]  /*6bd0*/  IMAD R29, R29, UR4, RZ ;  /* 0x000000041d1d7c24 */ /* 0x004fe4000f8e02ff */
[----:B----4-:R-:W-:Y:S02]  /*6be0*/  IMAD R27, R27, UR4, RZ ;  /* 0x000000041b1b7c24 */ /* 0x010fe4000f8e02ff */
[----:B-----5:R-:W-:Y:S02]  /*6bf0*/  IMAD R25, R25, UR4, RZ ;  /* 0x0000000419197c24 */ /* 0x020fe4000f8e02ff */
[----:B------:R-:W-:-:S02]  /*6c00*/  IMAD R23, R23, UR4, RZ ;  /* 0x0000000417177c24 */ /* 0x000fc4000f8e02ff */
[----:B------:R-:W-:Y:S02]  /*6c10*/  IMAD R21, R21, UR4, RZ ;  /* 0x0000000415157c24 */ /* 0x000fe4000f8e02ff */
[----:B------:R-:W-:Y:S02]  /*6c20*/  IMAD R19, R19, UR4, RZ ;  /* 0x0000000413137c24 */ /* 0x000fe4000f8e02ff */
[----:B------:R-:W-:Y:S02]  /*6c30*/  IMAD R18, R18, UR4, RZ ;  /* 0x0000000412127c24 */ /* 0x000fe4000f8e02ff */
[----:B------:R-:W-:Y:S02]  /*6c40*/  IMAD R16, R16, UR4, RZ ;  /* 0x0000000410107c24 */ /* 0x000fe4000f8e02ff */
[----:B------:R-:W-:Y:S02]  /*6c50*/  IMAD R14, R14, UR4, RZ ;  /* 0x000000040e0e7c24 */ /* 0x000fe4000f8e02ff */
        /* <DEDUP_REMOVED lines=9> */
[----:B---3--:R-:W-:-:S05]  /*6cf0*/  IMAD R28, R28, UR4, RZ ;  /* 0x000000041c1c7c24 */ /* 0x008fca000f8e02ff */
[----:B------:R0:W-:Y:S04]  /*6d00*/  STL [R1+0xa8], R28 ;  /* 0x0000a81c01007387 */ /* 0x0001e80000100800 */
[----:B0-----:R-:W2:Y:S04]  /*6d10*/  LDL.LU R28, [R1+0x4] ;  /* 0x00000400011c7983 */ /* 0x001ea80000300800 */
[----:B------:R0:W-:Y:S04]  /*6d20*/  STL [R1+0xbc], R29 ;  /* 0x0000bc1d01007387 */ /* 0x0001e80000100800 */
[----:B0-----:R-:W3:Y:S04]  /*6d30*/  LDL.LU R29, [R1+0xaf8] ;  /* 0x000af800011d7983 */ /* 0x001ee80000300800 */
[----:B------:R0:W-:Y:S04]  /*6d40*/  STL [R1+0xb8], R27 ;  /* 0x0000b81b01007387 */ /* 0x0001e80000100800 */
[----:B0-----:R-:W4:Y:S04]  /*6d50*/  LDL.LU R27, [R1+0xaf4] ;  /* 0x000af400011b7983 */ /* 0x001f280000300800 */
[----:B------:R0:W-:Y:S04]  /*6d60*/  STL [R1+0xb4], R25 ;  /* 0x0000b41901007387 */ /* 0x0001e80000100800 */
[----:B0-----:R-:W5:Y:S04]  /*6d70*/  LDL.LU R25, [R1+0xaf0] ;  /* 0x000af00001197983 */ /* 0x001f680000300800 */
        /* <DEDUP_REMOVED lines=19> */
[----:B0-----:R-:W4:Y:S04]  /*6eb0*/  LDL.LU R10, [R1+0xac8] ;  /* 0x000ac800010a7983 */ /* 0x001f280000300800 */
[----:B------:R0:W-:Y:S04]  /*6ec0*/  STL [R1+0xe4], R9 ;  /* 0x0000e40901007387 */ /* 0x0001e80000100800 */
[----:B0-----:R-:W5:Y:S04]  /*6ed0*/  LDL.LU R9, [R1+0xac4] ;  /* 0x000ac40001097983 */ /* 0x001f680000300800 */
[----:B------:R0:W-:Y:S04]  /*6ee0*/  STL [R1+0xec], R8 ;  /* 0x0000ec0801007387 */ /* 0x0001e80000100800 */
[----:B0-----:R-:W5:Y:S04]  /*6ef0*/  LDL.LU R8, [R1+0xac0] ;  /* 0x000ac00001087983 */ /* 0x001f680000300800 */
[----:B------:R0:W-:Y:S04]  /*6f00*/  STL [R1+0xf4], R7 ;  /* 0x0000f40701007387 */ /* 0x0001e80000100800 */
[----:B0-----:R-:W5:Y:S04]  /*6f10*/  LDL.LU R7, [R1+0xabc] ;  /* 0x000abc0001077983 */ /* 0x001f680000300800 */
[----:B------:R0:W-:Y:S04]  /*6f20*/  STL [R1+0xf8], R6 ;  /* 0x0000f80601007387 */ /* 0x0001e80000100800 */
[----:B0-----:R-:W5:Y:S04]  /*6f30*/  LDL.LU R6, [R1+0xab8] ;  /* 0x000ab80001067983 */ /* 0x001f680000300800 */
[----:B------:R0:W-:Y:S04]  /*6f40*/  STL [R1+0x100], R5 ;  /* 0x0001000501007387 */ /* 0x0001e80000100800 */
[----:B0-----:R-:W5:Y:S01]  /*6f50*/  LDL.LU R5, [R1+0xab4] ;  /* 0x000ab40001057983 */ /* 0x001f620000300800 */
[----:B------:R-:W-:-:S02]  /*6f60*/  IMAD R4, R4, UR4, RZ ;  /* 0x0000000404047c24 */ /* 0x000fc4000f8e02ff */
[----:B------:R-:W-:Y:S02]  /*6f70*/  IMAD R3, R3, UR4, RZ ;  /* 0x0000000403037c24 */ /* 0x000fe4000f8e02ff */
[----:B------:R-:W-:Y:S01]  /*6f80*/  IMAD R15, R15, UR4, RZ ;  /* 0x000000040f0f7c24 */ /* 0x000fe2000f8e02ff */
[----:B------:R0:W-:Y:S04]  /*6f90*/  STL [R1+0x104], R4 ;  /* 0x0001040401007387 */ /* 0x0001e80000100800 */
[----:B------:R1:W-:Y:S01]  /*6fa0*/  STL [R1+0x10c], R3 ;  /* 0x00010c0301007387 */ /* 0x0003e20000100800 */
[----:B0-----:R-:W-:-:S03]  /*6fb0*/  IMAD R4, R20, UR4, RZ ;  /* 0x0000000414047c24 */ /* 0x001fc6000f8e02ff */
[----:B------:R0:W-:Y:S01]  /*6fc0*/  STL [R1+0x114], R15 ;  /* 0x0001140f01007387 */ /* 0x0001e20000100800 */
[----:B-1----:R-:W-:-:S03]  /*6fd0*/  IMAD R3, R22, UR4, RZ ;  /* 0x0000000416037c24 */ /* 0x002fc6000f8e02ff */
[----:B------:R1:W-:Y:S01]  /*6fe0*/  STL [R1+0x118], R4 ;  /* 0x0001180401007387 */ /* 0x0003e20000100800 */
[----:B0-----:R-:W-:-:S03]  /*6ff0*/  IMAD R15, R17, UR4, RZ ;  /* 0x00000004110f7c24 */ /* 0x001fc6000f8e02ff */
[----:B------:R0:W-:Y:S01]  /*7000*/  STL [R1+0x120], R3 ;  /* 0x0001200301007387 */ /* 0x0001e20000100800 */
[----:B-1----:R-:W-:-:S03]  /*7010*/  IMAD R4, R26, UR4, RZ ;  /* 0x000000041a047c24 */ /* 0x002fc6000f8e02ff */
[----:B------:R-:W-:Y:S04]  /*7020*/  STL [R1+0x124], R15 ;  /* 0x0001240f01007387 */ /* 0x000fe80000100800 */
[----:B------:R-:W-:Y:S01]  /*7030*/  STL [R1+0x12c], R4 ;  /* 0x00012c0401007387 */ /* 0x000fe20000100800 */
[----:B0-----:R-:W-:-:S03]  /*7040*/  IMAD R3, R24, UR4, RZ ;  /* 0x0000000418037c24 */ /* 0x001fc6000f8e02ff */
[----:B------:R2:W-:Y:S01]  /*7050*/  STL [R1+0xa38], R4 ;  /* 0x000a380401007387 */ /* 0x0005e20000100800 */
[----:B------:R-:W-:-:S03]  /*7060*/  IMAD R2, R2, UR4, RZ ;  /* 0x0000000402027c24 */ /* 0x000fc6000f8e02ff */
[----:B------:R-:W-:Y:S01]  /*7070*/  STL [R1+0x134], R3 ;  /* 0x0001340301007387 */ /* 0x000fe20000100800 */
[----:B--2---:R-:W-:-:S03]  /*7080*/  IMAD R4, R28, UR4, RZ ;  /* 0x000000041c047c24 */ /* 0x004fc6000f8e02ff */
[----:B------:R-:W-:Y:S01]  /*7090*/  STL [R1+0xa3c], R3 ;  /* 0x000a3c0301007387 */ /* 0x000fe20000100800 */
[----:B------:R-:W-:-:S03]  /*70a0*/  IMAD R0, R0, UR4, RZ ;  /* 0x0000000400007c24 */ /* 0x000fc6000f8e02ff */
[----:B------:R-:W-:Y:S01]  /*70b0*/  STL [R1+0x144], R4 ;  /* 0x0001440401007387 */ /* 0x000fe20000100800 */
[----:B---3--:R-:W-:Y:S02]  /*70c0*/  SHF.R.S32.HI R28, RZ, 0x1f, R11 ;  /* 0x0000001fff1c7819 */ /* 0x008fe4000001140b */
[----:B----4-:R-:W-:Y:S02]  /*70d0*/  SHF.R.S32.HI R26, RZ, 0x1f, R10 ;  /* 0x0000001fff1a7819 */ /* 0x010fe4000001140a */
[----:B-----5:R-:W-:Y:S02]  /*70e0*/  SHF.R.S32.HI R24, RZ, 0x1f, R9 ;  /* 0x0000001fff187819 */ /* 0x020fe40000011409 */
[----:B------:R-:W-:Y:S02]  /*70f0*/  SHF.R.S32.HI R22, RZ, 0x1f, R8 ;  /* 0x0000001fff167819 */ /* 0x000fe40000011408 */
[----:B------:R-:W-:Y:S02]  /*7100*/  SHF.R.S32.HI R20, RZ, 0x1f, R7 ;  /* 0x0000001fff147819 */ /* 0x000fe40000011407 */
[----:B------:R-:W-:-:S02]  /*7110*/  SHF.R.S32.HI R17, RZ, 0x1f, R6 ;  /* 0x0000001fff117819 */ /* 0x000fc40000011406 */
[----:B------:R-:W-:-:S05]  /*7120*/  SHF.R.S32.HI R15, RZ, 0x1f, R5 ;  /* 0x0000001fff0f7819 */ /* 0x000fca0000011405 */
[----:B------:R-:W-:Y:S04]  /*7130*/  STL [R1+0xa44], R15 ;  /* 0x000a440f01007387 */ /* 0x000fe80000100800 */
[----:B------:R-:W-:Y:S04]  /*7140*/  STL [R1+0xa40], R5 ;  /* 0x000a400501007387 */ /* 0x000fe80000100800 */
[----:B------:R-:W-:Y:S04]  /*7150*/  STL [R1+0x138], R2 ;  /* 0x0001380201007387 */ /* 0x000fe80000100800 */
[----:B------:R-:W-:Y:S04]  /*7160*/  STL [R1+0xa48], R2 ;  /* 0x000a480201007387 */ /* 0x000fe80000100800 */
[----:B------:R-:W-:Y:S04]  /*7170*/  STL [R1+0xa50], R17 ;  /* 0x000a501101007387 */ /* 0x000fe80000100800 */
[----:B------:R-:W-:Y:S04]  /*7180*/  STL [R1+0xa4c], R6 ;  /* 0x000a4c0601007387 */ /* 0x000fe80000100800 */
[----:B------:R-:W-:Y:S04]  /*7190*/  STL [R1+0x140], R0 ;  /* 0x0001400001007387 */ /* 0x000fe80000100800 */
[----:B------:R0:W-:Y:S04]  /*71a0*/  STL [R1+0xa54], R0 ;  /* 0x000a540001007387 */ /* 0x0001e80000100800 */
[----:B------:R-:W-:Y:S04]  /*71b0*/  STL [R1+0xa5c], R20 ;  /* 0x000a5c1401007387 */ /* 0x000fe80000100800 */
[----:B------:R1:W-:Y:S04]  /*71c0*/  STL [R1+0xa58], R7 ;  /* 0x000a580701007387 */ /* 0x0003e80000100800 */
[----:B------:R-:W-:Y:S01]  /*71d0*/  STL [R1+0xa64], R22 ;  /* 0x000a641601007387 */ /* 0x000fe20000100800 */
[----:B0-----:R-:W-:-:S03]  /*71e0*/  SHF.R.S32.HI R0, RZ, 0x1f, R12 ;  /* 0x0000001fff007819 */ /* 0x001fc6000001140c */
[----:B------:R-:W-:Y:S04]  /*71f0*/  STL [R1+0xa60], R8 ;  /* 0x000a600801007387 */ /* 0x000fe80000100800 */
[----:B------:R-:W-:Y:S04]  /*7200*/  STL [R1+0xa6c], R24 ;  /* 0x000a6c1801007387 */ /* 0x000fe80000100800 */
[----:B------:R-:W-:Y:S04]  /*7210*/  STL [R1+0xa68], R9 ;  /* 0x000a680901007387 */ /* 0x000fe80000100800 */
[----:B------:R-:W-:Y:S04]  /*7220*/  STL [R1+0xa74], R26 ;  /* 0x000a741a01007387 */ /* 0x000fe80000100800 */
[----:B------:R-:W-:Y:S04]  /*7230*/  STL [R1+0xa70], R10 ;  /* 0x000a700a01007387 */ /* 0x000fe80000100800 */
[----:B------:R-:W-:Y:S04]  /*7240*/  STL [R1+0xa7c], R28 ;  /* 0x000a7c1c01007387 */ /* 0x000fe80000100800 */
[----:B------:R-:W-:Y:S04]  /*7250*/  STL [R1+0xa78], R11 ;  /* 0x000a780b01007387 */ /* 0x000fe80000100800 */
[----:B-1----:R-:W2:Y:S04]  /*7260*/  LDL R7, [R1] ;  /* 0x0000000001077983 */ /* 0x002ea80000100800 */
[----:B------:R-:W3:Y:S04]  /*7270*/  LDL R20, [R1+0x8] ;  /* 0x0000080001147983 */ /* 0x000ee80000100800 */
[----:B------:R0:W-:Y:S04]  /*7280*/  STL [R1+0x4], R0 ;  /* 0x0000040001007387 */ /* 0x0001e80000100800 */
[----:B------:R-:W4:Y:S04]  /*7290*/  LDL R6, [R1+0x18] ;  /* 0x0000180001067983 */ /* 0x000f280000100800 */
[----:B------:R-:W5:Y:S04]  /*72a0*/  LDL R17, [R1+0x1c] ;  /* 0x00001c0001117983 */ /* 0x000f680000100800 */
[----:B0-----:R-:W4:Y:S04]  /*72b0*/  LDL R0, [R1+0x10] ;  /* 0x0000100001007983 */ /* 0x001f280000100800 */
[----:B------:R-:W5:Y:S04]  /*72c0*/  LDL R2, [R1+0x24] ;  /* 0x0000240001027983 */ /* 0x000f680000100800 */
[----:B------:R-:W5:Y:S04]  /*72d0*/  LDL R5, [R1+0x2c] ;  /* 0x00002c0001057983 */ /* 0x000f680000100800 */
[----:B------:R-:W5:Y:S01]  /*72e0*/  LDL R15, [R1+0x34] ;  /* 0x00003400010f7983 */ /* 0x000f620000100800 */
[----:B------:R-:W-:-:S02]  /*72f0*/  SHF.R.S32.HI R9, RZ, 0x1f, R13 ;  /* 0x0000001fff097819 */ /* 0x000fc4000001140d */
[----:B------:R-:W-:Y:S01]  /*7300*/  SHF.R.S32.HI R8, RZ, 0x1f, R14 ;  /* 0x0000001fff087819 */ /* 0x000fe2000001140e */
[----:B------:R-:W5:Y:S04]  /*7310*/  LDL R3, [R1+0x3c] ;  /* 0x00003c0001037983 */ /* 0x000f680000100800 */
[----:B------:R-:W5:Y:S04]  /*7320*/  LDL R4, [R1+0x44] ;  /* 0x0000440001047983 */ /* 0x000f680000100800 */
[----:B------:R-:W-:Y:S04]  /*7330*/  STL [R1+0xa80], R12 ;  /* 0x000a800c01007387 */ /* 0x000fe80000100800 */
[----:B------:R-:W-:Y:S04]  /*7340*/  STL [R1+0xa84], R13 ;  /* 0x000a840d01007387 */ /* 0x000fe80000100800 */
[----:B------:R0:W-:Y:S04]  /*7350*/  STL [R1+0xc], R9 ;  /* 0x00000c0901007387 */ /* 0x0001e80000100800 */
[----:B------:R-:W-:Y:S04]  /*7360*/  STL [R1+0xa88], R14 ;  /* 0x000a880e01007387 */ /* 0x000fe80000100800 */
[----:B------:R1:W-:Y:S01]  /*7370*/  STL [R1+0x14], R8 ;  /* 0x0000140801007387 */ /* 0x0003e20000100800 */
[----:B0-----:R-:W-:-:S03]  /*7380*/  SHF.R.S32.HI R9, RZ, 0x1f, R16 ;  /* 0x0000001fff097819 */ /* 0x001fc60000011410 */
[----:B------:R-:W-:Y:S01]  /*7390*/  STL [R1+0xa8c], R16 ;  /* 0x000a8c1001007387 */ /* 0x000fe20000100800 */
[----:B-1----:R-:W-:-:S03]  /*73a0*/  SHF.R.S32.HI R8, RZ, 0x1f, R18 ;  /* 0x0000001fff087819 */ /* 0x002fc60000011412 */
        /* <DEDUP_REMOVED lines=21> */
[----:B--2---:R-:W-:Y:S02]  /*7500*/  SHF.R.S32.HI R9, RZ, 0x1f, R7 ;  /* 0x0000001fff097819 */ /* 0x004fe40000011407 */
[----:B---3--:R-:W-:-:S03]  /*7510*/  SHF.R.S32.HI R8, RZ, 0x1f, R20 ;  /* 0x0000001fff087819 */ /* 0x008fc60000011414 */
[----:B------:R-:W-:Y:S04]  /*7520*/  STL [R1+0x5c], R9 ;  /* 0x00005c0901007387 */ /* 0x000fe80000100800 */
[----:B------:R-:W-:Y:S01]  /*7530*/  STL [R1+0x60], R8 ;  /* 0x0000600801007387 */ /* 0x000fe20000100800 */
[----:B----4-:R-:W-:Y:S02]  /*7540*/  SHF.R.S32.HI R7, RZ, 0x1f, R0 ;  /* 0x0000001fff077819 */ /* 0x010fe40000011400 */
[----:B------:R-:W-:Y:S02]  /*7550*/  SHF.R.S32.HI R0, RZ, 0x1f, R6 ;  /* 0x0000001fff007819 */ /* 0x000fe40000011406 */
[----:B-----5:R-:W-:Y:S01]  /*7560*/  SHF.R.S32.HI R6, RZ, 0x1f, R17 ;  /* 0x0000001fff067819 */ /* 0x020fe20000011411 */
[----:B------:R-:W-:Y:S01]  /*7570*/  STL [R1+0x64], R7 ;  /* 0x0000640701007387 */ /* 0x000fe20000100800 */
[----:B------:R-:W-:-:S03]  /*7580*/  SHF.R.S32.HI R2, RZ, 0x1f, R2 ;  /* 0x0000001fff027819 */ /* 0x000fc60000011402 */
[----:B------:R0:W-:Y:S04]  /*7590*/  STL [R1+0x6c], R0 ;  /* 0x00006c0001007387 */ /* 0x0001e80000100800 */
[----:B------:R-:W-:Y:S01]  /*75a0*/  STL [R1+0x70], R6 ;  /* 0x0000700601007387 */ /* 0x000fe20000100800 */
[----:B0-----:R-:W-:Y:S02]  /*75b0*/  SHF.R.S32.HI R0, RZ, 0x1f, R5 ;  /* 0x0000001fff007819 */ /* 0x001fe40000011405 */
[----:B------:R-:W-:Y:S01]  /*75c0*/  SHF.R.S32.HI R5, RZ, 0x1f, R15 ;  /* 0x0000001fff057819 */ /* 0x000fe2000001140f */
[----:B------:R0:W-:Y:S04]  /*75d0*/  STL [R1+0x74], R2 ;  /* 0x0000740201007387 */ /* 0x0001e80000100800 */
[----:B------:R1:W-:Y:S04]  /*75e0*/  STL [R1+0x78], R0 ;  /* 0x0000780001007387 */ /* 0x0003e80000100800 */
[----:B------:R-:W-:Y:S04]  /*75f0*/  STL [R1+0x84], R5 ;  /* 0x0000840501007387 */ /* 0x000fe80000100800 */
[----:B------:R-:W2:Y:S01]  /*7600*/  LDL R29, [R1+0x68] ;  /* 0x00006800011d7983 */ /* 0x000ea20000100800 */
[----:B0-----:R-:W-:-:S02]  /*7610*/  SHF.R.S32.HI R2, RZ, 0x1f, R3 ;  /* 0x0000001fff027819 */ /* 0x001fc40000011403 */
[----:B-1----:R-:W-:-:S03]  /*7620*/  SHF.R.S32.HI R0, RZ, 0x1f, R4 ;  /* 0x0000001fff007819 */ /* 0x002fc60000011404 */
[----:B------:R-:W-:Y:S04]  /*7630*/  STL [R1+0x88], R2 ;  /* 0x0000880201007387 */ /* 0x000fe80000100800 */
[----:B--2---:R0:W-:Y:S04]  /*7640*/  STL [R1+0xaac], R29 ;  /* 0x000aac1d01007387 */ /* 0x0041e80000100800 */
[----:B------:R-:W-:Y:S04]  /*7650*/  STL [R1+0x8c], R0 ;  /* 0x00008c0001007387 */ /* 0x000fe80000100800 */
[----:B0-----:R-:W2:Y:S04]  /*7660*/  LDL R29, [R1+0x58] ;  /* 0x00005800011d7983 */ /* 0x001ea80000100800 */
[----:B--2---:R0:W-:Y:S04]  /*7670*/  STL [R1+0xab0], R29 ;  /* 0x000ab01d01007387 */ /* 0x0041e80000100800 */
[----:B------:R-:W2:Y:S04]  /*7680*/  LDL R27, [R1+0x7c] ;  /* 0x00007c00011b7983 */ /* 0x000ea80000100800 */
[----:B------:R-:W3:Y:S04]  /*7690*/  LDL R25, [R1+0x80] ;  /* 0x0000800001197983 */ /* 0x000ee80000100800 */
[----:B0-----:R-:W4:Y:S04]  /*76a0*/  LDL R29, [R1+0x4c] ;  /* 0x00004c00011d7983 */ /* 0x001f280000100800 */
[----:B------:R-:W5:Y:S04]  /*76b0*/  LDL R23, [R1+0xa0] ;  /* 0x0000a00001177983 */ /* 0x000f680000100800 */
[----:B------:R-:W2:Y:S04]  /*76c0*/  LDL R21, [R1+0xa8] ;  /* 0x0000a80001157983 */ /* 0x000ea80000100800 */
        /* <DEDUP_REMOVED lines=23> */
[----:B------:R-:W2:Y:S01]  /*7840*/  LDL R4, [R1+0x124] ;  /* 0x0001240001047983 */ /* 0x000ea20000100800 */
[----:B----4-:R-:W-:-:S05]  /*7850*/  SHF.R.S32.HI R29, RZ, 0x1f, R29 ;  /* 0x0000001fff1d7819 */ /* 0x010fca000001141d */
[----:B------:R0:W-:Y:S04]  /*7860*/  STL [R1+0x90], R29 ;  /* 0x0000901d01007387 */ /* 0x0001e80000100800 */
[----:B0-----:R-:W4:Y:S02]  /*7870*/  LDL.LU R29, [R1+0xab0] ;  /* 0x000ab000011d7983 */ /* 0x001f240000300800 */
[----:B----4-:R-:W-:-:S05]  /*7880*/  SHF.R.S32.HI R29, RZ, 0x1f, R29 ;  /* 0x0000001fff1d7819 */ /* 0x010fca000001141d */
[----:B------:R0:W-:Y:S04]  /*7890*/  STL [R1+0x94], R29 ;  /* 0x0000941d01007387 */ /* 0x0001e80000100800 */
[----:B0-----:R-:W4:Y:S01]  /*78a0*/  LDL.LU R29, [R1+0xaac] ;  /* 0x000aac00011d7983 */ /* 0x001f220000300800 */
[----:B--2---:R-:W-:Y:S02]  /*78b0*/  SHF.R.S32.HI R27, RZ, 0x1f, R27 ;  /* 0x0000001fff1b7819 */ /* 0x004fe4000001141b */
[----:B---3--:R-:W-:Y:S02]  /*78c0*/  SHF.R.S32.HI R25, RZ, 0x1f, R25 ;  /* 0x0000001fff197819 */ /* 0x008fe40000011419 */
[----:B-----5:R-:W-:Y:S02]  /*78d0*/  SHF.R.S32.HI R23, RZ, 0x1f, R23 ;  /* 0x0000001fff177819 */ /* 0x020fe40000011417 */
[----:B------:R-:W-:-:S02]  /*78e0*/  SHF.R.S32.HI R21, RZ, 0x1f, R21 ;  /* 0x0000001fff157819 */ /* 0x000fc40000011415 */
[----:B------:R-:W-:Y:S02]  /*78f0*/  SHF.R.S32.HI R19, RZ, 0x1f, R19 ;  /* 0x0000001fff137819 */ /* 0x000fe40000011413 */
[----:B------:R-:W-:Y:S02]  /*7900*/  SHF.R.S32.HI R18, RZ, 0x1f, R18 ;  /* 0x0000001fff127819 */ /* 0x000fe40000011412 */
[----:B------:R-:W-:Y:S02]  /*7910*/  SHF.R.S32.HI R16, RZ, 0x1f, R16 ;  /* 0x0000001fff107819 */ /* 0x000fe40000011410 */
[----:B------:R-:W-:Y:S02]  /*7920*/  SHF.R.S32.HI R14, RZ, 0x1f, R14 ;  /* 0x0000001fff0e7819 */ /* 0x000fe4000001140e */
[----:B------:R-:W-:Y:S02]  /*7930*/  SHF.R.S32.HI R13, RZ, 0x1f, R13 ;  /* 0x0000001fff0d7819 */ /* 0x000fe4000001140d */
        /* <DEDUP_REMOVED lines=19> */
[----:B----4-:R-:W-:-:S05]  /*7a70*/  SHF.R.S32.HI R29, RZ, 0x1f, R29 ;  /* 0x0000001fff1d7819 */ /* 0x010fca000001141d */
        /* <DEDUP_REMOVED lines=57> */
[----:B0-----:R-:W4:Y:S01]  /*7e10*/  LDL.LU R4, [R1+0xa38] ;  /* 0x000a380001047983 */ /* 0x001f220000300800 */
[----:B--2---:R-:W-:-:S02]  /*7e20*/  SHF.R.S32.HI R2, RZ, 0x1f, R2 ;  /* 0x0000001fff027819 */ /* 0x004fc40000011402 */
[----:B---3--:R-:W-:Y:S02]  /*7e30*/  SHF.R.S32.HI R3, RZ, 0x1f, R3 ;  /* 0x0000001fff037819 */ /* 0x008fe40000011403 */
[----:B----4-:R-:W-:-:S05]  /*7e40*/  SHF.R.S32.HI R4, RZ, 0x1f, R4 ;  /* 0x0000001fff047819 */ /* 0x010fca0000011404 */
[----:B------:R0:W-:Y:S04]  /*7e50*/  STL [R1+0x188], R4 ;  /* 0x0001880401007387 */ /* 0x0001e80000100800 */
[----:B0-----:R-:W2:Y:S04]  /*7e60*/  LDL.LU R4, [R1+0xa34] ;  /* 0x000a340001047983 */ /* 0x001ea80000300800 */
[----:B------:R0:W-:Y:S04]  /*7e70*/  STL [R1+0x18c], R3 ;  /* 0x00018c0301007387 */ /* 0x0001e80000100800 */
[----:B0-----:R-:W3:Y:S04]  /*7e80*/  LDL.LU R3, [R1+0xa30] ;  /* 0x000a300001037983 */ /* 0x001ee80000300800 */
[----:B------:R0:W-:Y:S04]  /*7e90*/  STL [R1+0x190], R2 ;  /* 0x0001900201007387 */ /* 0x0001e80000100800 */
[----:B0-----:R-:W4:Y:S01]  /*7ea0*/  LDL.LU R2, [R1+0xa2c] ;  /* 0x000a2c0001027983 */ /* 0x001f220000300800 */
[----:B------:R-:W-:-:S05]  /*7eb0*/  SHF.R.S32.HI R0, RZ, 0x1f, R0 ;  /* 0x0000001fff007819 */ /* 0x000fca0000011400 */
[----:B------:R4:W-:Y:S02]  /*7ec0*/  STL [R1+0x194], R0 ;  /* 0x0001940001007387 */ /* 0x0009e40000100800 */
[----:B----4-:R-:W-:-:S05]  /*7ed0*/  IADD3 R0, P3, PT, R5, R2, RZ ;  /* 0x0000000205007210 */ /* 0x010fca0007f7e0ff */
[----:B------:R0:W-:Y:S04]  /*7ee0*/  STL [R1+0x404], R0 ;  /* 0x0004040001007387 */ /* 0x0001e80000100800 */
[----:B0-----:R-:W4:Y:S02]  /*7ef0*/  LDL.LU R0, [R1+0xa28] ;  /* 0x000a280001007983 */ /* 0x001f240000300800 */
[----:B----4-:R-:W-:-:S05]  /*7f00*/  IADD3 R5, P2, PT, R5, R0, RZ ;  /* 0x0000000005057210 */ /* 0x010fca0007f5e0ff */
[----:B------:R0:W-:Y:S02]  /*7f10*/  STL [R1+0x40c], R5 ;  /* 0x00040c0501007387 */ /* 0x0001e40000100800 */
[C---:B0-----:R-:W-:Y:S02]  /*7f20*/  IADD3 R5, P1, PT, R6.reuse, R2, RZ ;  /* 0x0000000206057210 */ /* 0x041fe40007f3e0ff */
[----:B------:R-:W-:-:S03]  /*7f30*/  IADD3 R6, P0, PT, R6, R0, RZ ;  /* 0x0000000006067210 */ /* 0x000fc60007f1e0ff */
[----:B------:R0:W-:Y:S04]  /*7f40*/  STL [R1+0x414], R5 ;  /* 0x0004140501007387 */ /* 0x0001e80000100800 */
[----:B------:R1:W-:Y:S01]  /*7f50*/  STL [R1+0x41c], R6 ;  /* 0x00041c0601007387 */ /* 0x0003e20000100800 */
[C---:B0-----:R-:W-:Y:S02]  /*7f60*/  IADD3 R5, P6, PT, R7.reuse, R2, RZ ;  /* 0x0000000207057210 */ /* 0x041fe40007fde0ff */
[----:B-1----:R-:W-:-:S03]  /*7f70*/  IADD3 R6, P5, PT, R7, R0, RZ ;  /* 0x0000000007067210 */ /* 0x002fc60007fbe0ff */
[----:B------:R0:W-:Y:S01]  /*7f80*/  STL [R1+0x424], R5 ;  /* 0x0004240501007387 */ /* 0x0001e20000100800 */
[----:B--2---:R-:W-:-:S03]  /*7f90*/  IMAD.X R7, R15, 0x1, R4, P3 ;  /* 0x000000010f077824 */ /* 0x004fc600018e0604 */
[----:B------:R1:W-:Y:S01]  /*7fa0*/  STL [R1+0x454], R6 ;  /* 0x0004540601007387 */ /* 0x0003e20000100800 */
[C---:B0-----:R-:W-:Y:S02]  /*7fb0*/  IADD3 R5, P4, PT, R8.reuse, R2, RZ ;  /* 0x0000000208057210 */ /* 0x041fe40007f9e0ff */
[----:B-1----:R-:W-:-:S03]  /*7fc0*/  IADD3 R6, P3, PT, R8, R0, RZ ;  /* 0x0000000008067210 */ /* 0x002fc60007f7e0ff */
[----:B------:R3:W-:Y:S04]  /*7fd0*/  STL [R1+0x45c], R5 ;  /* 0x00045c0501007387 */ /* 0x0007e80000100800 */
[----:B------:R0:W-:Y:S01]  /*7fe0*/  STL [R1+0x400], R7 ;  /* 0x0004000701007387 */ /* 0x0001e20000100800 */
[----:B---3--:R-:W-:-:S03]  /*7ff0*/  IMAD.X R5, R15, 0x1, R3, P2 ;  /* 0x000000010f057824 */ /* 0x008fc600010e0603 */
[----:B------:R1:W-:Y:S01]  /*8000*/  STL [R1+0x464], R6 ;  /* 0x0004640601007387 */ /* 0x0003e20000100800 */
[----:B0-----:R-:W-:-:S03]  /*8010*/  IADD3 R7, P2, PT, R9, R2, RZ ;  /* 0x0000000209077210 */ /* 0x001fc60007f5e0ff */
[----:B------:R0:W-:Y:S04]  /*8020*/  STL [R1+0x408], R5 ;  /* 0x0004080501007387 */ /* 0x0001e80000100800 */
[----:B------:R2:W-:Y:S01]  /*8030*/  STL [R1+0x46c], R7 ;  /* 0x00046c0701007387 */ /* 0x0005e20000100800 */
[--C-:B-1----:R-:W-:Y:S01]  /*8040*/  IMAD.X R6, R17, 0x1, R4.reuse, P1 ;  /* 0x0000000111067824 */ /* 0x102fe200008e0604 */
[----:B0-----:R-:W-:Y:S02]  /*8050*/  IADD3 R5, P1, PT, R9, R0, RZ ;  /* 0x0000000009057210 */ /* 0x001fe40007f3e0ff */
[----:B------:R-:W3:Y:S04]  /*8060*/  LDL.LU R9, [R1+0x4] ;  /* 0x0000040001097983 */ /* 0x000ee80000300800 */
[----:B------:R0:W-:Y:S04]  /*8070*/  STL [R1+0x410], R6 ;  /* 0x0004100601007387 */ /* 0x0001e80000100800 */
[----:B------:R1:W-:Y:S01]  /*8080*/  STL [R1+0x474], R5 ;  /* 0x0004740501007387 */ /* 0x0003e20000100800 */
[----:B--2---:R-:W-:-:S03]  /*8090*/  IMAD.X R7, R20, 0x1, R4, P6 ;  /* 0x0000000114077824 */ /* 0x004fc600030e0604 */
[----:B------:R-:W2:Y:S01]  /*80a0*/  LDL.LU R15, [R1+0xc] ;  /* 0x00000c00010f7983 */ /* 0x000ea20000300800 */
[----:B0-----:R-:W-:Y:S01]  /*80b0*/  IMAD.X R6, R17, 0x1, R3, P0 ;  /* 0x0000000111067824 */ /* 0x001fe200000e0603 */
[----:B-1----:R-:W-:-:S04]  /*80c0*/  IADD3 R5, P0, PT, R10, R2, RZ ;  /* 0x000000020a057210 */ /* 0x002fc80007f1e0ff */
[----:B------:R0:W-:Y:S04]  /*80d0*/  STL [R1+0x418], R6 ;  /* 0x0004180601007387 */ /* 0x0001e80000100800 */
[----:B------:R1:W-:Y:S04]  /*80e0*/  STL [R1+0x47c], R5 ;  /* 0x00047c0501007387 */ /* 0x0003e80000100800 */
[----:B------:R-:W-:Y:S01]  /*80f0*/  STL [R1+0x420], R7 ;  /* 0x0004200701007387 */ /* 0x000fe20000100800 */
[----:B0-----:R-:W-:-:S03]  /*8100*/  IADD3 R6, P6, PT, R10, R0, RZ ;  /* 0x000000000a067210 */ /* 0x001fc60007fde0ff */
[----:B------:R-:W4:Y:S01]  /*8110*/  LDL.LU R8, [R1+0x14] ;  /* 0x0000140001087983 */ /* 0x000f220000300800 */
[----:B-1----:R-:W-:-:S03]  /*8120*/  IMAD.X R5, R20, 0x1, R3, P5 ;  /* 0x0000000114057824 */ /* 0x002fc600028e0603 */
[----:B------:R0:W-:Y:S04]  /*8130*/  STL [R1+0x484], R6 ;  /* 0x0004840601007387 */ /* 0x0001e80000100800 */
[----:B------:R1:W-:Y:S01]  /*8140*/  STL [R1+0x450], R5 ;  /* 0x0004500501007387 */ /* 0x0003e20000100800 */
[C---:B0-----:R-:W-:Y:S01]  /*8150*/  IADD3 R6, P5, PT, R11.reuse, R2, RZ ;  /* 0x000000020b067210 */ /* 0x041fe20007fbe0ff */
[----:B-1----:R-:W-:Y:S01]  /*8160*/  IMAD.X R5, R22, 0x1, R4, P4 ;  /* 0x0000000116057824 */ /* 0x002fe200020e0604 */
[----:B------:R-:W-:-:S03]  /*8170*/  IADD3 R7, P4, PT, R11, R0, RZ ;  /* 0x000000000b077210 */ /* 0x000fc60007f9e0ff */
[----:B------:R0:W-:Y:S04]  /*8180*/  STL [R1+0x48c], R6 ;  /* 0x00048c0601007387 */ /* 0x0001e80000100800 */
[----:B------:R1:W-:Y:S04]  /*8190*/  STL [R1+0x458], R5 ;  /* 0x0004580501007387 */ /* 0x0003e80000100800 */
[----:B------:R5:W-:Y:S01]  /*81a0*/  STL [R1+0x494], R7 ;  /* 0x0004940701007387 */ /* 0x000be20000100800 */
[----:B0-----:R-:W-:Y:S01]  /*81b0*/  IMAD.X R6, R22, 0x1, R3, P3 ;  /* 0x0000000116067824 */ /* 0x001fe200018e0603 */
[----:B-1----:R-:W-:-:S02]  /*81c0*/  IADD3 R5, P3, PT, R12, R2, RZ ;  /* 0x000000020c057210 */ /* 0x002fc40007f7e0ff */
[----:B-----5:R-:W5:Y:S01]  /*81d0*/  LDL.LU R7, [R1+0x20] ;  /* 0x0000200001077983 */ /* 0x020f620000300800 */
[----:B------:R-:W-:-:S03]  /*81e0*/  IMAD.X R10, R24, 0x1, R4, P2 ;  /* 0x00000001180a7824 */ /* 0x000fc600010e0604 */
[----:B------:R0:W-:Y:S04]  /*81f0*/  STL [R1+0x460], R6 ;  /* 0x0004600601007387 */ /* 0x0001e80000100800 */
[----:B------:R1:W-:Y:S01]  /*8200*/  STL [R1+0x49c], R5 ;  /* 0x00049c0501007387 */ /* 0x0003e20000100800 */
[----:B0-----:R-:W-:Y:S01]  /*8210*/  IMAD.X R6, R24, 0x1, R3, P1 ;  /* 0x0000000118067824 */ /* 0x001fe200008e0603 */
[----:B-1----:R-:W-:Y:S02]  /*8220*/  IADD3 R5, P2, PT, R12, R0, RZ ;  /* 0x000000000c057210 */ /* 0x002fe40007f5e0ff */
[----:B------:R0:W-:Y:S04]  /*8230*/  STL [R1+0x468], R10 ;  /* 0x0004680a01007387 */ /* 0x0001e80000100800 */
[----:B------:R1:W-:Y:S04]  /*8240*/  STL [R1+0x4a4], R5 ;  /* 0x0004a40501007387 */ /* 0x0003e80000100800 */
[----:B------:R1:W-:Y:S01]  /*8250*/  STL [R1+0x470], R6 ;  /* 0x0004700601007387 */ /* 0x0003e20000100800 */
[----:B0-----:R-:W-:Y:S01]  /*8260*/  IADD3 R10, P1, PT, R13, R2, RZ ;  /* 0x000000020d0a7210 */ /* 0x001fe20007f3e0ff */
[----:B-1----:R-:W-:-:S02]  /*8270*/  IMAD.X R5, R26, 0x1, R4, P0 ;  /* 0x000000011a057824 */ /* 0x002fc400000e0604 */
[----:B------:R-:W5:Y:S01]  /*8280*/  LDL.LU R6, [R1+0x28] ;  /* 0x0000280001067983 */ /* 0x000f620000300800 */
[----:B------:R-:W-:-:S03]  /*8290*/  IADD3 R11, P0, PT, R13, R0, RZ ;  /* 0x000000000d0b7210 */ /* 0x000fc60007f1e0ff */
[----:B------:R0:W-:Y:S04]  /*82a0*/  STL [R1+0x4ac], R10 ;  /* 0x0004ac0a01007387 */ /* 0x0001e80000100800 */
[----:B------:R1:W-:Y:S01]  /*82b0*/  STL [R1+0x478], R5 ;  /* 0x0004780501007387 */ /* 0x0003e20000100800 */
[----:B0-----:R-:W-:-:S03]  /*82c0*/  IMAD.X R10, R26, 0x1, R3, P6 ;  /* 0x000000011a0a7824 */ /* 0x001fc600030e0603 */
[----:B------:R-:W-:Y:S01]  /*82d0*/  STL [R1+0x4b4], R11 ;  /* 0x0004b40b01007387 */ /* 0x000fe20000100800 */
[----:B-1----:R-:W-:-:S03]  /*82e0*/  IADD3 R5, P6, PT, R14, R2, RZ ;  /* 0x000000020e057210 */ /* 0x002fc60007fde0ff */
[----:B------:R-:W-:Y:S04]  /*82f0*/  STL [R1+0x480], R10 ;  /* 0x0004800a01007387 */ /* 0x000fe80000100800 */
[----:B------:R0:W-:Y:S04]  /*8300*/  STL [R1+0x4bc], R5 ;  /* 0x0004bc0501007387 */ /* 0x0001e80000100800 */
[----:B0-----:R-:W5:Y:S01]  /*8310*/  LDL.LU R5, [R1+0x30] ;  /* 0x0000300001057983 */ /* 0x001f620000300800 */
[----:B------:R-:W-:Y:S01]  /*8320*/  IMAD.X R11, R28, 0x1, R4, P5 ;  /* 0x000000011c0b7824 */ /* 0x000fe200028e0604 */
[----:B------:R-:W-:Y:S01]  /*8330*/  IADD3 R10, P5, PT, R14, R0, RZ ;  /* 0x000000000e0a7210 */ /* 0x000fe20007fbe0ff */
[----:B------:R-:W-:-:S03]  /*8340*/  IMAD.X R12, R28, 0x1, R3, P4 ;  /* 0x000000011c0c7824 */ /* 0x000fc600020e0603 */
[----:B------:R0:W-:Y:S04]  /*8350*/  STL [R1+0x488], R11 ;  /* 0x0004880b01007387 */ /* 0x0001e80000100800 */
[----:B------:R3:W-:Y:S01]  /*8360*/  STL [R1+0x4c4], R10 ;  /* 0x0004c40a01007387 */ /* 0x0007e20000100800 */
[----:B0-----:R-:W-:-:S03]  /*8370*/  IADD3 R11, P4, PT, R16, R2, RZ ;  /* 0x00000002100b7210 */ /* 0x001fc60007f9e0ff */
[----:B------:R0:W-:Y:S04]  /*8380*/  STL [R1+0x490], R12 ;  /* 0x0004900c01007387 */ /* 0x0001e80000100800 */
[----:B------:R1:W-:Y:S01]  /*8390*/  STL [R1+0x4cc], R11 ;  /* 0x0004cc0b01007387 */ /* 0x0003e20000100800 */
[C---:B---3--:R-:W-:Y:S01]  /*83a0*/  IMAD.X R10, R9.reuse, 0x1, R4, P3 ;  /* 0x00000001090a7824 */ /* 0x048fe200018e0604 */
[----:B0-----:R-:W-:Y:S01]  /*83b0*/  IADD3 R12, P3, PT, R16, R0, RZ ;  /* 0x00000000100c7210 */ /* 0x001fe20007f7e0ff */
[----:B-1----:R-:W-:-:S03]  /*83c0*/  IMAD.X R11, R9, 0x1, R3, P2 ;  /* 0x00000001090b7824 */ /* 0x002fc600010e0603 */
[----:B------:R0:W-:Y:S01]  /*83d0*/  STL [R1+0x498], R10 ;  /* 0x0004980a01007387 */ /* 0x0001e20000100800 */
[----:B------:R-:W-:-:S03]  /*83e0*/  IADD3 R9, P2, PT, R18, R2, RZ ;  /* 0x0000000212097210 */ /* 0x000fc60007f5e0ff */
[----:B0-----:R-:W3:Y:S04]  /*83f0*/  LDL.LU R10, [R1+0x38] ;  /* 0x00003800010a7983 */ /* 0x001ee80000300800 */
[----:B------:R-:W-:Y:S04]  /*8400*/  STL [R1+0x4d4], R12 ;  /* 0x0004d40c01007387 */ /* 0x000fe80000100800 */
[----:B------:R2:W-:Y:S04]  /*8410*/  STL [R1+0x4a0], R11 ;  /* 0x0004a00b01007387 */ /* 0x0005e80000100800 */
[----:B------:R0:W-:Y:S01]  /*8420*/  STL [R1+0x4dc], R9 ;  /* 0x0004dc0901007387 */ /* 0x0001e20000100800 */
[C---:B--2---:R-:W-:Y:S01]  /*8430*/  IMAD.X R11, R15.reuse, 0x1, R4, P1 ;  /* 0x000000010f0b7824 */ /* 0x044fe200008e0604 */
[----:B------:R-:W-:Y:S01]  /*8440*/  IADD3 R12, P1, PT, R18, R0, RZ ;  /* 0x00000000120c7210 */ /* 0x000fe20007f3e0ff */
[----:B0-----:R-:W-:-:S03]  /*8450*/  IMAD.X R9, R15, 0x1, R3, P0 ;  /* 0x000000010f097824 */ /* 0x001fc600000e0603 */
[----:B------:R0:W-:Y:S04]  /*8460*/  STL [R1+0x4a8], R11 ;  /* 0x0004a80b01007387 */ /* 0x0001e80000100800 */
[----:B------:R-:W-:Y:S04]  /*8470*/  STL [R1+0x4e4], R12 ;  /* 0x0004e40c01007387 */ /* 0x000fe80000100800 */
[----:B------:R-:W2:Y:S01]  /*8480*/  LDL.LU R17, [R1+0x40] ;  /* 0x0000400001117983 */ /* 0x000ea20000300800 */
[----:B0-----:R-:W-:-:S03]  /*8490*/  IADD3 R11, P0, PT, R19, R2, RZ ;  /* 0x00000002130b7210 */ /* 0x001fc60007f1e0ff */
[----:B------:R4:W-:Y:S04]  /*84a0*/  STL [R1+0x4b0], R9 ;  /* 0x0004b00901007387 */ /* 0x0009e80000100800 */
[----:B------:R0:W-:Y:S01]  /*84b0*/  STL [R1+0x4ec], R11 ;  /* 0x0004ec0b01007387 */ /* 0x0001e20000100800 */
[C---:B----4-:R-:W-:Y:S01]  /*84c0*/  IMAD.X R9, R8.reuse, 0x1, R4, P6 ;  /* 0x0000000108097824 */ /* 0x050fe200030e0604 */
[----:B------:R-:W-:Y:S01]  /*84d0*/  IADD3 R12, P6, PT, R19, R0, RZ ;  /* 0x00000000130c7210 */ /* 0x000fe20007fde0ff */
[----:B0-----:R-:W-:-:S03]  /*84e0*/  IMAD.X R11, R8, 0x1, R3, P5 ;  /* 0x00000001080b7824 */ /* 0x001fc600028e0603 */
[----:B------:R0:W-:Y:S01]  /*84f0*/  STL [R1+0x4b8], R9 ;  /* 0x0004b80901007387 */ /* 0x0001e20000100800 */
[----:B------:R-:W-:-:S03]  /*8500*/  IADD3 R8, P5, PT, R21, R2, RZ ;  /* 0x0000000215087210 */ /* 0x000fc60007fbe0ff */
[----:B0-----:R-:W4:Y:S04]  /*8510*/  LDL.LU R9, [R1] ;  /* 0x0000000001097983 */ /* 0x001f280000300800 */
[----:B------:R-:W-:Y:S04]  /*8520*/  STL [R1+0x4f4], R12 ;  /* 0x0004f40c01007387 */ /* 0x000fe80000100800 */
[----:B------:R5:W-:Y:S04]  /*8530*/  STL [R1+0x4c0], R11 ;  /* 0x0004c00b01007387 */ /* 0x000be80000100800 */
[----:B------:R-:W4:Y:S04]  /*8540*/  LDL.LU R15, [R1+0x48] ;  /* 0x00004800010f7983 */ /* 0x000f280000300800 */
[----:B------:R0:W-:Y:S01]  /*8550*/  STL [R1+0x4fc], R8 ;  /* 0x0004fc0801007387 */ /* 0x0001e20000100800 */
[----:B-----5:R-:W-:-:S02]  /*8560*/  IMAD.X R11, R7, 0x1, R4, P4 ;  /* 0x00000001070b7824 */ /* 0x020fc400020e0604 */
[----:B------:R-:W-:-:S03]  /*8570*/  IMAD.X R7, R7, 0x1, R3, P3 ;  /* 0x0000000107077824 */ /* 0x000fc600018e0603 */
[----:B------:R1:W-:Y:S01]  /*8580*/  STL [R1+0x4c8], R11 ;  /* 0x0004c80b01007387 */ /* 0x0003e20000100800 */
[----:B0-----:R-:W-:-:S03]  /*8590*/  IADD3 R8, P4, PT, R21, R0, RZ ;  /* 0x0000000015087210 */ /* 0x001fc60007f9e0ff */
[----:B------:R-:W5:Y:S04]  /*85a0*/  LDL.LU R22, [R1+0x8] ;  /* 0x0000080001167983 */ /* 0x000f680000300800 */
[----:B------:R0:W-:Y:S01]  /*85b0*/  STL [R1+0x504], R8 ;  /* 0x0005040801007387 */ /* 0x0001e20000100800 */
[----:B-1----:R-:W-:-:S03]  /*85c0*/  IADD3 R11, P3, PT, R23, R2, RZ ;  /* 0x00000002170b7210 */ /* 0x002fc60007f7e0ff */
[----:B------:R1:W-:Y:S04]  /*85d0*/  STL [R1+0x4d0], R7 ;  /* 0x0004d00701007387 */ /* 0x0003e80000100800 */
[----:B0-----:R-:W5:Y:S01]  /*85e0*/  LDL.LU R8, [R1+0x50] ;  /* 0x0000500001087983 */ /* 0x001f620000300800 */
[----:B-1----:R-:W-:-:S03]  /*85f0*/  IMAD.X R7, R6, 0x1, R4, P2 ;  /* 0x0000000106077824 */ /* 0x002fc600010e0604 */
[----:B------:R0:W-:Y:S01]  /*8600*/  STL [R1+0x50c], R11 ;  /* 0x00050c0b01007387 */ /* 0x0001e20000100800 */
[----:B------:R-:W-:-:S03]  /*8610*/  IMAD.X R6, R6, 0x1, R3, P1 ;  /* 0x0000000106067824 */ /* 0x000fc600008e0603 */
[----:B------:R1:W-:Y:S01]  /*8620*/  STL [R1+0x4d8], R7 ;  /* 0x0004d80701007387 */ /* 0x0003e20000100800 */
[----:B0-----:R-:W-:-:S03]  /*8630*/  IADD3 R11, P2, PT, R23, R0, RZ ;  /* 0x00000000170b7210 */ /* 0x001fc60007f5e0ff */
[----:B-1----:R-:W5:Y:S01]  /*8640*/  LDL.LU R7, [R1+0x10] ;  /* 0x0000100001077983 */ /* 0x002f620000300800 */
[----:B------:R-:W-:-:S03]  /*8650*/  IADD3 R12, P1, PT, R25, R2, RZ ;  /* 0x00000002190c7210 */ /* 0x000fc60007f3e0ff */
[----:B------:R0:W-:Y:S04]  /*8660*/  STL [R1+0x514], R11 ;  /* 0x0005140b01007387 */ /* 0x0001e80000100800 */
[----:B------:R1:W-:Y:S01]  /*8670*/  STL [R1+0x4e0], R6 ;  /* 0x0004e00601007387 */ /* 0x0003e20000100800 */
[----:B0-----:R-:W-:-:S03]  /*8680*/  IMAD.X R11, R5, 0x1, R4, P0 ;  /* 0x00000001050b7824 */ /* 0x001fc600000e0604 */
[----:B-1----:R-:W5:Y:S01]  /*8690*/  LDL.LU R6, [R1+0x54] ;  /* 0x0000540001067983 */ /* 0x002f620000300800 */
[----:B------:R-:W-:-:S03]  /*86a0*/  IMAD.X R5, R5, 0x1, R3, P6 ;  /* 0x0000000105057824 */ /* 0x000fc600030e0603 */
[----:B------:R0:W-:Y:S04]  /*86b0*/  STL [R1+0x51c], R12 ;  /* 0x00051c0c01007387 */ /* 0x0001e80000100800 */
[----:B------:R1:W-:Y:S01]  /*86c0*/  STL [R1+0x4e8], R11 ;  /* 0x0004e80b01007387 */ /* 0x0003e20000100800 */
[----:B0-----:R-:W-:-:S03]  /*86d0*/  IADD3 R12, P0, PT, R25, R0, RZ ;  /* 0x00000000190c7210 */ /* 0x001fc60007f1e0ff */
[----:B-1----:R-:W5:Y:S04]  /*86e0*/  LDL.LU R11, [R1+0x18] ;  /* 0x00001800010b7983 */ /* 0x002f680000300800 */
[----:B------:R-:W-:Y:S04]  /*86f0*/  STL [R1+0x524], R12 ;  /* 0x0005240c01007387 */ /* 0x000fe80000100800 */
[----:B------:R0:W-:Y:S04]  /*8700*/  STL [R1+0x4f0], R5 ;  /* 0x0004f00501007387 */ /* 0x0001e80000100800 */
[----:B0-----:R-:W5:Y:S01]  /*8710*/  LDL.LU R5, [R1+0x5c] ;  /* 0x00005c0001057983 */ /* 0x001f620000300800 */
[----:B------:R-:W-:-:S05]  /*8720*/  IADD3 R12, P6, PT, R27, R2, RZ ;  /* 0x000000021b0c7210 */ /* 0x000fca0007fde0ff */
[----:B------:R0:W-:Y:S01]  /*8730*/  STL [R1+0x52c], R12 ;  /* 0x00052c0c01007387 */ /* 0x0001e20000100800 */
[C---:B---3--:R-:W-:Y:S01]  /*8740*/  IMAD.X R13, R10.reuse, 0x1, R4, P5 ;  /* 0x000000010a0d7824 */ /* 0x048fe200028e0604 */
[----:B0-----:R-:W-:Y:S01]  /*8750*/  IADD3 R12, P5, PT, R27, R0, RZ ;  /* 0x000000001b0c7210 */ /* 0x001fe20007fbe0ff */
[----:B------:R-:W-:-:S03]  /*8760*/  IMAD.X R10, R10, 0x1, R3, P4 ;  /* 0x000000010a0a7824 */ /* 0x000fc600020e0603 */
[----:B------:R0:W-:Y:S04]  /*8770*/  STL [R1+0x4f8], R13 ;  /* 0x0004f80d01007387 */ /* 0x0001e80000100800 */
[----:B------:R-:W3:Y:S04]  /*8780*/  LDL.LU R20, [R1+0x1c] ;  /* 0x00001c0001147983 */ /* 0x000ee80000300800 */
[----:B------:R-:W-:Y:S01]  /*8790*/  STL [R1+0x534], R12 ;  /* 0x0005340c01007387 */ /* 0x000fe20000100800 */
[----:B0-----:R-:W-:-:S03]  /*87a0*/  IADD3 R13, P4, PT, R29, R2, RZ ;  /* 0x000000021d0d7210 */ /* 0x001fc60007f9e0ff */
[----:B------:R0:W-:Y:S04]  /*87b0*/  STL [R1+0x500], R10 ;  /* 0x0005000a01007387 */ /* 0x0001e80000100800 */
[----:B0-----:R-:W3:Y:S01]  /*87c0*/  LDL.LU R10, [R1+0x60] ;  /* 0x00006000010a7983 */ /* 0x001ee20000300800 */
[----:B--2---:R-:W-:-:S03]  /*87d0*/  IMAD.X R12, R17, 0x1, R4, P3 ;  /* 0x00000001110c7824 */ /* 0x004fc600018e0604 */
[----:B------:R0:W-:Y:S01]  /*87e0*/  STL [R1+0x53c], R13 ;  /* 0x00053c0d01007387 */ /* 0x0001e20000100800 */
[----:B------:R-:W-:-:S03]  /*87f0*/  IMAD.X R14, R17, 0x1, R3, P2 ;  /* 0x00000001110e7824 */ /* 0x000fc600010e0603 */
[----:B------:R1:W-:Y:S01]  /*8800*/  STL [R1+0x508], R12 ;  /* 0x0005080c01007387 */ /* 0x0003e20000100800 */
[----:B0-----:R-:W-:-:S03]  /*8810*/  IADD3 R13, P3, PT, R29, R0, RZ ;  /* 0x000000001d0d7210 */ /* 0x001fc60007f7e0ff */
[----:B-1----:R-:W2:Y:S04]  /*8820*/  LDL.LU R12, [R1+0x24] ;  /* 0x00002400010c7983 */ /* 0x002ea80000300800 */
[----:B------:R4:W-:Y:S04]  /*8830*/  STL [R1+0x544], R13 ;  /* 0x0005440d01007387 */ /* 0x0009e80000100800 */
[----:B------:R0:W-:Y:S04]  /*8840*/  STL [R1+0x510], R14 ;  /* 0x0005100e01007387 */ /* 0x0001e80000100800 */
[----:B------:R-:W2:Y:S01]  /*8850*/  LDL.LU R17, [R1+0x64] ;  /* 0x0000640001117983 */ /* 0x000ea20000300800 */
[----:B----4-:R-:W-:-:S05]  /*8860*/  IADD3 R13, P2, PT, R9, R2, RZ ;  /* 0x00000002090d7210 */ /* 0x010fca0007f5e0ff */
[----:B------:R1:W-:Y:S01]  /*8870*/  STL [R1+0x54c], R13 ;  /* 0x00054c0d01007387 */ /* 0x0003e20000100800 */
[C---:B------:R-:W-:Y:S02]  /*8880*/  IMAD.X R16, R15.reuse, 0x1, R4, P1 ;  /* 0x000000010f107824 */ /* 0x040fe400008e0604 */
[----:B0-----:R-:W-:Y:S01]  /*8890*/  IMAD.X R14, R15, 0x1, R3, P0 ;  /* 0x000000010f0e7824 */ /* 0x001fe200000e0603 */
[----:B-1----:R-:W-:Y:S02]  /*88a0*/  IADD3 R13, P1, PT, R9, R0, RZ ;  /* 0x00000000090d7210 */ /* 0x002fe40007f3e0ff */
[----:B------:R-:W-:Y:S04]  /*88b0*/  STL [R1+0x518], R16 ;  /* 0x0005181001007387 */ /* 0x000fe80000100800 */
[----:B------:R-:W4:Y:S04]  /*88c0*/  LDL.LU R9, [R1+0x2c] ;  /* 0x00002c0001097983 */ /* 0x000f280000300800 */
[----:B------:R5:W-:Y:S04]  /*88d0*/  STL [R1+0x554], R13 ;  /* 0x0005540d01007387 */ /* 0x000be80000100800 */
[----:B------:R0:W-:Y:S04]  /*88e0*/  STL [R1+0x520], R14 ;  /* 0x0005200e01007387 */ /* 0x0001e80000100800 */
[----:B------:R-:W4:Y:S01]  /*88f0*/  LDL.LU R15, [R1+0x6c] ;  /* 0x00006c00010f7983 */ /* 0x000f220000300800 */
[----:B-----5:R-:W-:-:S05]  /*8900*/  IADD3 R13, P0, PT, R22, R2, RZ ;  /* 0x00000002160d7210 */ /* 0x020fca0007f1e0ff */
[----:B------:R1:W-:Y:S01]  /*8910*/  STL [R1+0x55c], R13 ;  /* 0x00055c0d01007387 */ /* 0x0003e20000100800 */
[C---:B0-----:R-:W-:Y:S02]  /*8920*/  IMAD.X R14, R8.reuse, 0x1, R4, P6 ;  /* 0x00000001080e7824 */ /* 0x041fe400030e0604 */
[----:B------:R-:W-:-:S03]  /*8930*/  IMAD.X R8, R8, 0x1, R3, P5 ;  /* 0x0000000108087824 */ /* 0x000fc600028e0603 */
[----:B------:R-:W-:Y:S01]  /*8940*/  STL [R1+0x528], R14 ;  /* 0x0005280e01007387 */ /* 0x000fe20000100800 */
[----:B-1----:R-:W-:-:S03]  /*8950*/  IADD3 R13, P6, PT, R22, R0, RZ ;  /* 0x00000000160d7210 */ /* 0x002fc60007fde0ff */
[----:B------:R-:W5:Y:S04]  /*8960*/  LDL.LU R22, [R1+0x34] ;  /* 0x0000340001167983 */ /* 0x000f680000300800 */
[----:B------:R0:W-:Y:S04]  /*8970*/  STL [R1+0x564], R13 ;  /* 0x0005640d01007387 */ /* 0x0001e80000100800 */
[----:B------:R1:W-:Y:S01]  /*8980*/  STL [R1+0x530], R8 ;  /* 0x0005300801007387 */ /* 0x0003e20000100800 */
[----:B0-----:R-:W-:-:S03]  /*8990*/  IADD3 R13, P5, PT, R7, R2, RZ ;  /* 0x00000002070d7210 */ /* 0x001fc60007fbe0ff */
[----:B-1----:R-:W5:Y:S04]  /*89a0*/  LDL.LU R8, [R1+0x70] ;  /* 0x0000700001087983 */ /* 0x002f680000300800 */
[----:B------:R0:W-:Y:S01]  /*89b0*/  STL [R1+0x56c], R13 ;  /* 0x00056c0d01007387 */ /* 0x0001e20000100800 */
[C---:B------:R-:W-:Y:S02]  /*89c0*/  IMAD.X R14, R6.reuse, 0x1, R4, P4 ;  /* 0x00000001060e7824 */ /* 0x040fe400020e0604 */
[----:B------:R-:W-:Y:S01]  /*89d0*/  IMAD.X R6, R6, 0x1, R3, P3 ;  /* 0x0000000106067824 */ /* 0x000fe200018e0603 */
[----:B0-----:R-:W-:Y:S02]  /*89e0*/  IADD3 R13, P4, PT, R7, R0, RZ ;  /* 0x00000000070d7210 */ /* 0x001fe40007f9e0ff */
[----:B------:R-:W-:Y:S04]  /*89f0*/  STL [R1+0x538], R14 ;  /* 0x0005380e01007387 */ /* 0x000fe80000100800 */
[----:B------:R-:W5:Y:S04]  /*8a00*/  LDL.LU R7, [R1+0x3c] ;  /* 0x00003c0001077983 */ /* 0x000f680000300800 */
[----:B------:R0:W-:Y:S04]  /*8a10*/  STL [R1+0x574], R13 ;  /* 0x0005740d01007387 */ /* 0x0001e80000100800 */
[----:B------:R1:W-:Y:S01]  /*8a20*/  STL [R1+0x540], R6 ;  /* 0x0005400601007387 */ /* 0x0003e20000100800 */
[----:B0-----:R-:W-:-:S03]  /*8a30*/  IADD3 R13, P3, PT, R11, R2, RZ ;  /* 0x000000020b0d7210 */ /* 0x001fc60007f7e0ff */
[----:B-1----:R-:W5:Y:S04]  /*8a40*/  LDL.LU R6, [R1+0x74] ;  /* 0x0000740001067983 */ /* 0x002f680000300800 */
[----:B------:R0:W-:Y:S01]  /*8a50*/  STL [R1+0x57c], R13 ;  /* 0x00057c0d01007387 */ /* 0x0001e20000100800 */
[C---:B------:R-:W-:Y:S02]  /*8a60*/  IMAD.X R14, R5.reuse, 0x1, R4, P2 ;  /* 0x00000001050e7824 */ /* 0x040fe400010e0604 */
[----:B------:R-:W-:-:S03]  /*8a70*/  IMAD.X R5, R5, 0x1, R3, P1 ;  /* 0x0000000105057824 */ /* 0x000fc600008e0603 */
[----:B------:R-:W-:Y:S01]  /*8a80*/  STL [R1+0x548], R14 ;  /* 0x0005480e01007387 */ /* 0x000fe20000100800 */
[----:B0-----:R-:W-:-:S03]  /*8a90*/  IADD3 R13, P2, PT, R11, R0, RZ ;  /* 0x000000000b0d7210 */ /* 0x001fc60007f5e0ff */
[----:B------:R-:W5:Y:S04]  /*8aa0*/  LDL.LU R11, [R1+0x44] ;  /* 0x00004400010b7983 */ /* 0x000f680000300800 */
[----:B------:R-:W-:Y:S04]  /*8ab0*/  STL [R1+0x584], R13 ;  /* 0x0005840d01007387 */ /* 0x000fe80000100800 */
[----:B------:R0:W-:Y:S04]  /*8ac0*/  STL [R1+0x550], R5 ;  /* 0x0005500501007387 */ /* 0x0001e80000100800 */
[----:B0-----:R-:W5:Y:S01]  /*8ad0*/  LDL.LU R5, [R1+0x78] ;  /* 0x0000780001057983 */ /* 0x001f620000300800 */
[----:B---3--:R-:W-:-:S05]  /*8ae0*/  IADD3 R13, P1, PT, R20, R2, RZ ;  /* 0x00000002140d7210 */ /* 0x008fca0007f3e0ff */
[----:B------:R0:W-:Y:S01]  /*8af0*/  STL [R1+0x58c], R13 ;  /* 0x00058c0d01007387 */ /* 0x0001e20000100800 */
[----:B------:R-:W-:Y:S01]  /*8b00*/  IMAD.X R14, R10, 0x1, R4, P0 ;  /* 0x000000010a0e7824 */ /* 0x000fe200000e0604 */
[----:B0-----:R-:W-:Y:S01]  /*8b10*/  IADD3 R13, P0, PT, R20, R0, RZ ;  /* 0x00000000140d7210 */ /* 0x001fe20007f1e0ff */
[----:B------:R-:W-:-:S03]  /*8b20*/  IMAD.X R10, R10, 0x1, R3, P6 ;  /* 0x000000010a0a7824 */ /* 0x000fc600030e0603 */
[----:B------:R-:W-:Y:S04]  /*8b30*/  STL [R1+0x558], R14 ;  /* 0x0005580e01007387 */ /* 0x000fe80000100800 */
[----:B------:R-:W3:Y:S04]  /*8b40*/  LDL.LU R20, [R1+0x4c] ;  /* 0x00004c0001147983 */ /* 0x000ee80000300800 */
[----:B------:R2:W-:Y:S04]  /*8b50*/  STL [R1+0x594], R13 ;  /* 0x0005940d01007387 */ /* 0x0005e80000100800 */
[----:B------:R0:W-:Y:S01]  /*8b60*/  STL [R1+0x560], R10 ;  /* 0x0005600a01007387 */ /* 0x0001e20000100800 */
[----:B--2---:R-:W-:-:S03]  /*8b70*/  IADD3 R13, P6, PT, R12, R2, RZ ;  /* 0x000000020c0d7210 */ /* 0x004fc60007fde0ff */
[----:B0-----:R-:W2:Y:S01]  /*8b80*/  LDL.LU R10, [R1+0x84] ;  /* 0x00008400010a7983 */ /* 0x001ea20000300800 */
[----:B------:R-:W-:-:S03]  /*8b90*/  IMAD.X R16, R17, 0x1, R4, P5 ;  /* 0x0000000111107824 */ /* 0x000fc600028e0604 */
[----:B------:R0:W-:Y:S01]  /*8ba0*/  STL [R1+0x59c], R13 ;  /* 0x00059c0d01007387 */ /* 0x0001e20000100800 */
[----:B------:R-:W-:-:S03]  /*8bb0*/  IMAD.X R14, R17, 0x1, R3, P4 ;  /* 0x00000001110e7824 */ /* 0x000fc600020e0603 */
[----:B------:R-:W-:Y:S01]  /*8bc0*/  STL [R1+0x568], R16 ;  /* 0x0005681001007387 */ /* 0x000fe20000100800 */
[----:B0-----:R-:W-:-:S03]  /*8bd0*/  IADD3 R13, P5, PT, R12, R0, RZ ;  /* 0x000000000c0d7210 */ /* 0x001fc60007fbe0ff */
[----:B------:R-:W2:Y:S04]  /*8be0*/  LDL.LU R12, [R1+0x58] ;  /* 0x00005800010c7983 */ /* 0x000ea80000300800 */
[----:B------:R4:W-:Y:S04]  /*8bf0*/  STL [R1+0x5a4], R13 ;  /* 0x0005a40d01007387 */ /* 0x0009e80000100800 */
[----:B------:R0:W-:Y:S04]  /*8c00*/  STL [R1+0x570], R14 ;  /* 0x0005700e01007387 */ /* 0x0001e80000100800 */
[----:B------:R-:W2:Y:S01]  /*8c10*/  LDL.LU R17, [R1+0x88] ;  /* 0x0000880001117983 */ /* 0x000ea20000300800 */
[----:B----4-:R-:W-:-:S05]  /*8c20*/  IADD3 R13, P4, PT, R9, R2, RZ ;  /* 0x00000002090d7210 */ /* 0x010fca0007f9e0ff */
[----:B------:R1:W-:Y:S01]  /*8c30*/  STL [R1+0x5ac], R13 ;  /* 0x0005ac0d01007387 */ /* 0x0003e20000100800 */
[C---:B------:R-:W-:Y:S02]  /*8c40*/  IMAD.X R16, R15.reuse, 0x1, R4, P3 ;  /* 0x000000010f107824 */ /* 0x040fe400018e0604 */
[----:B0-----:R-:W-:-:S03]  /*8c50*/  IMAD.X R14, R15, 0x1, R3, P2 ;  /* 0x000000010f0e7824 */ /* 0x001fc600010e0603 */
[----:B------:R-:W-:Y:S01]  /*8c60*/  STL [R1+0x578], R16 ;  /* 0x0005781001007387 */ /* 0x000fe20000100800 */
[----:B-1----:R-:W-:-:S03]  /*8c70*/  IADD3 R13, P3, PT, R9, R0, RZ ;  /* 0x00000000090d7210 */ /* 0x002fc60007f7e0ff */
[----:B------:R-:W4:Y:S04]  /*8c80*/  LDL.LU R9, [R1+0x68] ;  /* 0x0000680001097983 */ /* 0x000f280000300800 */
[----:B------:R5:W-:Y:S04]  /*8c90*/  STL [R1+0x5b4], R13 ;  /* 0x0005b40d01007387 */ /* 0x000be80000100800 */
[----:B------:R0:W-:Y:S04]  /*8ca0*/  STL [R1+0x580], R14 ;  /* 0x0005800e01007387 */ /* 0x0001e80000100800 */
[----:B------:R-:W4:Y:S01]  /*8cb0*/  LDL.LU R15, [R1+0x8c] ;  /* 0x00008c00010f7983 */ /* 0x000f220000300800 */
[----:B-----5:R-:W-:-:S05]  /*8cc0*/  IADD3 R13, P2, PT, R22, R2, RZ ;  /* 0x00000002160d7210 */ /* 0x020fca0007f5e0ff */
[----:B------:R1:W-:Y:S01]  /*8cd0*/  STL [R1+0x5bc], R13 ;  /* 0x0005bc0d01007387 */ /* 0x0003e20000100800 */
[----:B0-----:R-:W-:Y:S01]  /*8ce0*/  IMAD.X R14, R8, 0x1, R4, P1 ;  /* 0x00000001080e7824 */ /* 0x001fe200008e0604 */
[----:B-1----:R-:W-:Y:S01]  /*8cf0*/  IADD3 R13, P1, PT, R22, R0, RZ ;  /* 0x00000000160d7210 */ /* 0x002fe20007f3e0ff */
[----:B------:R-:W-:-:S03]  /*8d00*/  IMAD.X R8, R8, 0x1, R3, P0 ;  /* 0x0000000108087824 */ /* 0x000fc600000e0603 */
        /* <DEDUP_REMOVED lines=22> */
[----:B------:R-:W-:Y:S04]  /*8e70*/  STL [R1+0x5e4], R13 ;  /* 0x0005e40d01007387 */ /* 0x000fe80000100800 */
[----:B------:R0:W-:Y:S04]  /*8e80*/  STL [R1+0x5b0], R5 ;  /* 0x0005b00501007387 */ /* 0x0001e80000100800 */
[----:B0-----:R-:W5:Y:S01]  /*8e90*/  LDL.LU R5, [R1+0x98] ;  /* 0x0000980001057983 */ /* 0x001f620000300800 */
[----:B---3--:R-:W-:-:S05]  /*8ea0*/  IADD3 R13, P3, PT, R20, R2, RZ ;  /* 0x00000002140d7210 */ /* 0x008fca0007f7e0ff */
[----:B------:R0:W-:Y:S01]  /*8eb0*/  STL [R1+0x5ec], R13 ;  /* 0x0005ec0d01007387 */ /* 0x0001e20000100800 */
[----:B--2---:R-:W-:Y:S01]  /*8ec0*/  IMAD.X R14, R10, 0x1, R4, P2 ;  /* 0x000000010a0e7824 */ /* 0x004fe200010e0604 */
[----:B0-----:R-:W-:Y:S01]  /*8ed0*/  IADD3 R13, P2, PT, R20, R0, RZ ;  /* 0x00000000140d7210 */ /* 0x001fe20007f5e0ff */
[----:B------:R-:W-:-:S03]  /*8ee0*/  IMAD.X R10, R10, 0x1, R3, P1 ;  /* 0x000000010a0a7824 */ /* 0x000fc600008e0603 */
[----:B------:R-:W-:Y:S04]  /*8ef0*/  STL [R1+0x5b8], R14 ;  /* 0x0005b80e01007387 */ /* 0x000fe80000100800 */
[----:B------:R-:W2:Y:S04]  /*8f00*/  LDL.LU R20, [R1+0xa8] ;  /* 0x0000a80001147983 */ /* 0x000ea80000300800 */
[----:B------:R0:W-:Y:S04]  /*8f10*/  STL [R1+0x5f4], R13 ;  /* 0x0005f40d01007387 */ /* 0x0001e80000100800 */
[----:B------:R1:W-:Y:S01]  /*8f20*/  STL [R1+0x5c0], R10 ;  /* 0x0005c00a01007387 */ /* 0x0003e20000100800 */
[----:B0-----:R-:W-:-:S03]  /*8f30*/  IADD3 R13, P1, PT, R12, R2, RZ ;  /* 0x000000020c0d7210 */ /* 0x001fc60007f3e0ff */
[----:B-1----:R-:W3:Y:S01]  /*8f40*/  LDL.LU R10, [R1+0xc8] ;  /* 0x0000c800010a7983 */ /* 0x002ee20000300800 */
[----:B------:R-:W-:-:S03]  /*8f50*/  IMAD.X R16, R17, 0x1, R4, P0 ;  /* 0x0000000111107824 */ /* 0x000fc600000e0604 */
[----:B------:R0:W-:Y:S01]  /*8f60*/  STL [R1+0x5fc], R13 ;  /* 0x0005fc0d01007387 */ /* 0x0001e20000100800 */
[----:B------:R-:W-:-:S03]  /*8f70*/  IMAD.X R14, R17, 0x1, R3, P6 ;  /* 0x00000001110e7824 */ /* 0x000fc600030e0603 */
[----:B------:R-:W-:Y:S01]  /*8f80*/  STL [R1+0x5c8], R16 ;  /* 0x0005c81001007387 */ /* 0x000fe20000100800 */
[----:B0-----:R-:W-:-:S03]  /*8f90*/  IADD3 R13, P0, PT, R12, R0, RZ ;  /* 0x000000000c0d7210 */ /* 0x001fc60007f1e0ff */
[----:B------:R-:W3:Y:S04]  /*8fa0*/  LDL.LU R12, [R1+0xbc] ;  /* 0x0000bc00010c7983 */ /* 0x000ee80000300800 */
[----:B------:R4:W-:Y:S04]  /*8fb0*/  STL [R1+0x604], R13 ;  /* 0x0006040d01007387 */ /* 0x0009e80000100800 */
[----:B------:R0:W-:Y:S04]  /*8fc0*/  STL [R1+0x5d0], R14 ;  /* 0x0005d00e01007387 */ /* 0x0001e80000100800 */
[----:B------:R-:W3:Y:S01]  /*8fd0*/  LDL.LU R17, [R1+0xd0] ;  /* 0x0000d00001117983 */ /* 0x000ee20000300800 */
[----:B----4-:R-:W-:Y:S01]  /*8fe0*/  IADD3 R13, P6, PT, R9, R2, RZ ;  /* 0x00000002090d7210 */ /* 0x010fe20007fde0ff */
[----:B------:R-:W-:-:S04]  /*8ff0*/  IMAD.X R16, R15, 0x1, R4, P5 ;  /* 0x000000010f107824 */ /* 0x000fc800028e0604 */
[----:B------:R1:W-:Y:S01]  /*9000*/  STL [R1+0x60c], R13 ;  /* 0x00060c0d01007387 */ /* 0x0003e20000100800 */
        /* <DEDUP_REMOVED lines=37> */
[----:B--2---:R-:W-:-:S05]  /*9260*/  IADD3 R13, P5, PT, R20, R2, RZ ;  /* 0x00000002140d7210 */ /* 0x004fca0007fbe0ff */
[----:B------:R0:W-:Y:S01]  /*9270*/  STL [R1+0x64c], R13 ;  /* 0x00064c0d01007387 */ /* 0x0001e20000100800 */
[----:B---3--:R-:W-:Y:S01]  /*9280*/  IMAD.X R14, R10, 0x1, R4, P4 ;  /* 0x000000010a0e7824 */ /* 0x008fe200020e0604 */
[----:B0-----:R-:W-:Y:S02]  /*9290*/  IADD3 R13, P4, PT, R20, R0, RZ ;  /* 0x00000000140d7210 */ /* 0x001fe40007f9e0ff */
[----:B------:R-:W2:Y:S04]  /*92a0*/  LDL.LU R20, [R1+0xa4] ;  /* 0x0000a40001147983 */ /* 0x000ea80000300800 */
[----:B------:R0:W-:Y:S04]  /*92b0*/  STL [R1+0x618], R14 ;  /* 0x0006180e01007387 */ /* 0x0001e80000100800 */
[----:B------:R1:W-:Y:S01]  /*92c0*/  STL [R1+0x654], R13 ;  /* 0x0006540d01007387 */ /* 0x0003e20000100800 */
[----:B0-----:R-:W-:-:S03]  /*92d0*/  IMAD.X R14, R10, 0x1, R3, P3 ;  /* 0x000000010a0e7824 */ /* 0x001fc600018e0603 */
[----:B------:R-:W3:Y:S01]  /*92e0*/  LDL.LU R10, [R1+0x108] ;  /* 0x00010800010a7983 */ /* 0x000ee20000300800 */
[----:B-1----:R-:W-:-:S03]  /*92f0*/  IADD3 R13, P3, PT, R12, R2, RZ ;  /* 0x000000020c0d7210 */ /* 0x002fc60007f7e0ff */
[----:B------:R0:W-:Y:S04]  /*9300*/  STL [R1+0x620], R14 ;  /* 0x0006200e01007387 */ /* 0x0001e80000100800 */
[----:B------:R1:W-:Y:S01]  /*9310*/  STL [R1+0x65c], R13 ;  /* 0x00065c0d01007387 */ /* 0x0003e20000100800 */
[C---:B0-----:R-:W-:Y:S01]  /*9320*/  IMAD.X R14, R17.reuse, 0x1, R4, P2 ;  /* 0x00000001110e7824 */ /* 0x041fe200010e0604 */
[----:B-1----:R-:W-:Y:S02]  /*9330*/  IADD3 R13, P2, PT, R12, R0, RZ ;  /* 0x000000000c0d7210 */ /* 0x002fe40007f5e0ff */
[----:B------:R-:W3:Y:S04]  /*9340*/  LDL.LU R12, [R1+0x9c] ;  /* 0x00009c00010c7983 */ /* 0x000ee80000300800 */
[----:B------:R0:W-:Y:S04]  /*9350*/  STL [R1+0x628], R14 ;  /* 0x0006280e01007387 */ /* 0x0001e80000100800 */
[----:B------:R4:W-:Y:S01]  /*9360*/  STL [R1+0x664], R13 ;  /* 0x0006640d01007387 */ /* 0x0009e20000100800 */
[----:B0-----:R-:W-:-:S03]  /*9370*/  IMAD.X R14, R17, 0x1, R3, P1 ;  /* 0x00000001110e7824 */ /* 0x001fc600008e0603 */
[----:B------:R-:W3:Y:S01]  /*9380*/  LDL.LU R17, [R1+0x110] ;  /* 0x0001100001117983 */ /* 0x000ee20000300800 */
[----:B----4-:R-:W-:-:S03]  /*9390*/  IADD3 R13, P1, PT, R9, R2, RZ ;  /* 0x00000002090d7210 */ /* 0x010fc60007f3e0ff */
[----:B------:R0:W-:Y:S04]  /*93a0*/  STL [R1+0x630], R14 ;  /* 0x0006300e01007387 */ /* 0x0001e80000100800 */
[----:B------:R1:W-:Y:S01]  /*93b0*/  STL [R1+0x66c], R13 ;  /* 0x00066c0d01007387 */ /* 0x0003e20000100800 */
[----:B0-----:R-:W-:Y:S01]  /*93c0*/  IMAD.X R14, R15, 0x1, R4, P0 ;  /* 0x000000010f0e7824 */ /* 0x001fe200000e0604 */
[----:B-1----:R-:W-:Y:S02]  /*93d0*/  IADD3 R13, P0, PT, R9, R0, RZ ;  /* 0x00000000090d7210 */ /* 0x002fe40007f1e0ff */
[----:B------:R-:W4:Y:S04]  /*93e0*/  LDL.LU R9, [R1+0xc0] ;  /* 0x0000c00001097983 */ /* 0x000f280000300800 */
[----:B------:R0:W-:Y:S04]  /*93f0*/  STL [R1+0x638], R14 ;  /* 0x0006380e01007387 */ /* 0x0001e80000100800 */
[----:B------:R5:W-:Y:S01]  /*9400*/  STL [R1+0x674], R13 ;  /* 0x0006740d01007387 */ /* 0x000be20000100800 */
[----:B0-----:R-:W-:-:S03]  /*9410*/  IMAD.X R14, R15, 0x1, R3, P6 ;  /* 0x000000010f0e7824 */ /* 0x001fc600030e0603 */
[----:B------:R-:W4:Y:S01]  /*9420*/  LDL.LU R15, [R1+0x11c] ;  /* 0x00011c00010f7983 */ /* 0x000f220000300800 */
[----:B-----5:R-:W-:-:S03]  /*9430*/  IADD3 R13, P6, PT, R22, R2, RZ ;  /* 0x00000002160d7210 */ /* 0x020fc60007fde0ff */
[----:B------:R0:W-:Y:S04]  /*9440*/  STL [R1+0x640], R14 ;  /* 0x0006400e01007387 */ /* 0x0001e80000100800 */
[----:B------:R1:W-:Y:S01]  /*9450*/  STL [R1+0x67c], R13 ;  /* 0x00067c0d01007387 */ /* 0x0003e20000100800 */
[----:B0-----:R-:W-:Y:S01]  /*9460*/  IMAD.X R14, R8, 0x1, R4, P5 ;  /* 0x00000001080e7824 */ /* 0x001fe200028e0604 */
[----:B-1----:R-:W-:Y:S02]  /*9470*/  IADD3 R13, P5, PT, R22, R0, RZ ;  /* 0x00000000160d7210 */ /* 0x002fe40007fbe0ff */
[----:B------:R-:W5:Y:S04]  /*9480*/  LDL.LU R22, [R1+0xc4] ;  /* 0x0000c40001167983 */ /* 0x000f680000300800 */
[----:B------:R0:W-:Y:S04]  /*9490*/  STL [R1+0x648], R14 ;  /* 0x0006480e01007387 */ /* 0x0001e80000100800 */
[----:B------:R1:W-:Y:S01]  /*94a0*/  STL [R1+0x684], R13 ;  /* 0x0006840d01007387 */ /* 0x0003e20000100800 */
[----:B0-----:R-:W-:-:S03]  /*94b0*/  IMAD.X R14, R8, 0x1, R3, P4 ;  /* 0x00000001080e7824 */ /* 0x001fc600020e0603 */
[----:B------:R-:W5:Y:S01]  /*94c0*/  LDL.LU R8, [R1+0x128] ;  /* 0x0001280001087983 */ /* 0x000f620000300800 */
[----:B-1----:R-:W-:-:S03]  /*94d0*/  IADD3 R13, P4, PT, R7, R2, RZ ;  /* 0x00000002070d7210 */ /* 0x002fc60007f9e0ff */
[----:B------:R0:W-:Y:S04]  /*94e0*/  STL [R1+0x650], R14 ;  /* 0x0006500e01007387 */ /* 0x0001e80000100800 */
[----:B------:R1:W-:Y:S01]  /*94f0*/  STL [R1+0x68c], R13 ;  /* 0x00068c0d01007387 */ /* 0x0003e20000100800 */
[C---:B0-----:R-:W-:Y:S02]  /*9500*/  IMAD.X R14, R6.reuse, 0x1, R4, P3 ;  /* 0x00000001060e7824 */ /* 0x041fe400018e0604 */
[----:B------:R-:W-:Y:S01]  /*9510*/  IMAD.X R6, R6, 0x1, R3, P2 ;  /* 0x0000000106067824 */ /* 0x000fe200010e0603 */
[----:B-1----:R-:W-:Y:S02]  /*9520*/  IADD3 R13, P3, PT, R7, R0, RZ ;  /* 0x00000000070d7210 */ /* 0x002fe40007f7e0ff */
[----:B------:R0:W-:Y:S04]  /*9530*/  STL [R1+0x658], R14 ;  /* 0x0006580e01007387 */ /* 0x0001e80000100800 */
[----:B------:R-:W5:Y:S04]  /*9540*/  LDL.LU R7, [R1+0xcc] ;  /* 0x0000cc0001077983 */ /* 0x000f680000300800 */
[----:B------:R-:W-:Y:S04]  /*9550*/  STL [R1+0x694], R13 ;  /* 0x0006940d01007387 */ /* 0x000fe80000100800 */
[----:B------:R1:W-:Y:S01]  /*9560*/  STL [R1+0x660], R6 ;  /* 0x0006600601007387 */ /* 0x0003e20000100800 */
[----:B0-----:R-:W-:-:S03]  /*9570*/  IADD3 R14, P2, PT, R11, R2, RZ ;  /* 0x000000020b0e7210 */ /* 0x001fc60007f5e0ff */
[----:B-1----:R-:W5:Y:S04]  /*9580*/  LDL.LU R6, [R1+0x130] ;  /* 0x0001300001067983 */ /* 0x002f680000300800 */
[----:B------:R0:W-:Y:S01]  /*9590*/  STL [R1+0x69c], R14 ;  /* 0x00069c0e01007387 */ /* 0x0001e20000100800 */
[----:B------:R-:W-:Y:S01]  /*95a0*/  IMAD.X R13, R5, 0x1, R4, P1 ;  /* 0x00000001050d7824 */ /* 0x000fe200008e0604 */
[----:B0-----:R-:W-:Y:S01]  /*95b0*/  IADD3 R14, P1, PT, R11, R0, RZ ;  /* 0x000000000b0e7210 */ /* 0x001fe20007f3e0ff */
[----:B------:R-:W-:-:S03]  /*95c0*/  IMAD.X R11, R5, 0x1, R3, P0 ;  /* 0x00000001050b7824 */ /* 0x000fc600000e0603 */
[----:B------:R-:W-:Y:S04]  /*95d0*/  STL [R1+0x668], R13 ;  /* 0x0006680d01007387 */ /* 0x000fe80000100800 */
[----:B------:R-:W-:Y:S04]  /*95e0*/  STL [R1+0x6a4], R14 ;  /* 0x0006a40e01007387 */ /* 0x000fe80000100800 */
[----:B------:R-:W5:Y:S04]  /*95f0*/  LDL.LU R5, [R1+0xd4] ;  /* 0x0000d40001057983 */ /* 0x000f680000300800 */
[----:B------:R0:W-:Y:S04]  /*9600*/  STL [R1+0x670], R11 ;  /* 0x0006700b01007387 */ /* 0x0001e80000100800 */
[----:B0-----:R-:W5:Y:S01]  /*9610*/  LDL.LU R11, [R1+0x13c] ;  /* 0x00013c00010b7983 */ /* 0x001f620000300800 */
[----:B--2---:R-:W-:-:S05]  /*9620*/  IADD3 R13, P0, PT, R20, R2, RZ ;  /* 0x00000002140d7210 */ /* 0x004fca0007f1e0ff */
[----:B------:R3:W-:Y:S02]  /*9630*/  STL [R1+0x6ac], R13 ;  /* 0x0006ac0d01007387 */ /* 0x0007e40000100800 */
[----:B---3--:R-:W-:Y:S01]  /*9640*/  IMAD.X R13, R10, 0x1, R4, P6 ;  /* 0x000000010a0d7824 */ /* 0x008fe200030e0604 */
[----:B------:R-:W-:Y:S01]  /*9650*/  IADD3 R14, P6, PT, R20, R0, RZ ;  /* 0x00000000140e7210 */ /* 0x000fe20007fde0ff */
[----:B------:R-:W-:-:S03]  /*9660*/  IMAD.X R10, R10, 0x1, R3, P5 ;  /* 0x000000010a0a7824 */ /* 0x000fc600028e0603 */
[----:B------:R0:W-:Y:S04]  /*9670*/  STL [R1+0x678], R13 ;  /* 0x0006780d01007387 */ /* 0x0001e80000100800 */
[----:B------:R-:W-:Y:S04]  /*9680*/  STL [R1+0x6b4], R14 ;  /* 0x0006b40e01007387 */ /* 0x000fe80000100800 */
[----:B------:R-:W2:Y:S04]  /*9690*/  LDL.LU R20, [R1+0xd8] ;  /* 0x0000d80001147983 */ /* 0x000ea80000300800 */
[----:B------:R1:W-:Y:S01]  /*96a0*/  STL [R1+0x680], R10 ;  /* 0x0006800a01007387 */ /* 0x0003e20000100800 */
[----:B0-----:R-:W-:-:S03]  /*96b0*/  IADD3 R13, P5, PT, R12, R2, RZ ;  /* 0x000000020c0d7210 */ /* 0x001fc60007fbe0ff */
[----:B-1----:R-:W3:Y:S04]  /*96c0*/  LDL.LU R10, [R1+0x148] ;  /* 0x00014800010a7983 */ /* 0x002ee80000300800 */
[----:B------:R0:W-:Y:S01]  /*96d0*/  STL [R1+0x6bc], R13 ;  /* 0x0006bc0d01007387 */ /* 0x0001e20000100800 */
[C---:B------:R-:W-:Y:S01]  /*96e0*/  IMAD.X R16, R17.reuse, 0x1, R4, P4 ;  /* 0x0000000111107824 */ /* 0x040fe200020e0604 */
[----:B------:R-:W-:Y:S01]  /*96f0*/  IADD3 R14, P4, PT, R12, R0, RZ ;  /* 0x000000000c0e7210 */ /* 0x000fe20007f9e0ff */
[----:B0-----:R-:W-:-:S03]  /*9700*/  IMAD.X R13, R17, 0x1, R3, P3 ;  /* 0x00000001110d7824 */ /* 0x001fc600018e0603 */
[----:B------:R-:W-:Y:S04]  /*9710*/  STL [R1+0x688], R16 ;  /* 0x0006881001007387 */ /* 0x000fe80000100800 */
[----:B------:R-:W-:Y:S04]  /*9720*/  STL [R1+0x6c4], R14 ;  /* 0x0006c40e01007387 */ /* 0x000fe80000100800 */
[----:B------:R-:W3:Y:S01]  /*9730*/  LDL.LU R17, [R1+0xe0] ;  /* 0x0000e00001117983 */ /* 0x000ee20000300800 */
[----:B----4-:R-:W-:-:S03]  /*9740*/  IADD3 R12, P3, PT, R9, R2, RZ ;  /* 0x00000002090c7210 */ /* 0x010fc60007f7e0ff */
[----:B------:R-:W-:Y:S04]  /*9750*/  STL [R1+0x690], R13 ;  /* 0x0006900d01007387 */ /* 0x000fe80000100800 */
[----:B------:R-:W4:Y:S04]  /*9760*/  LDL.LU R24, [R1+0x14c] ;  /* 0x00014c0001187983 */ /* 0x000f280000300800 */
[----:B------:R0:W-:Y:S02]  /*9770*/  STL [R1+0x6cc], R12 ;  /* 0x0006cc0c01007387 */ /* 0x0001e40000100800 */
[----:B0-----:R-:W-:Y:S01]  /*9780*/  IMAD.X R12, R15, 0x1, R4, P2 ;  /* 0x000000010f0c7824 */ /* 0x001fe200010e0604 */
[----:B------:R-:W-:Y:S01]  /*9790*/  IADD3 R9, P2, PT, R9, R0, RZ ;  /* 0x0000000009097210 */ /* 0x000fe20007f5e0ff */
[----:B------:R-:W-:-:S03]  /*97a0*/  IMAD.X R13, R15, 0x1, R3, P1 ;  /* 0x000000010f0d7824 */ /* 0x000fc600008e0603 */
[----:B------:R5:W-:Y:S04]  /*97b0*/  STL [R1+0x698], R12 ;  /* 0x0006980c01007387 */ /* 0x000be80000100800 */
[----:B------:R0:W-:Y:S01]  /*97c0*/  STL [R1+0x6d4], R9 ;  /* 0x0006d40901007387 */ /* 0x0001e20000100800 */
[----:B-----5:R-:W-:-:S03]  /*97d0*/  IADD3 R12, P1, PT, R22, R2, RZ ;  /* 0x00000002160c7210 */ /* 0x020fc60007f3e0ff */
[----:B0-----:R-:W5:Y:S04]  /*97e0*/  LDL.LU R9, [R1+0xe4] ;  /* 0x0000e40001097983 */ /* 0x001f680000300800 */
[----:B------:R-:W-:Y:S04]  /*97f0*/  STL [R1+0x6a0], R13 ;  /* 0x0006a00d01007387 */ /* 0x000fe80000100800 */
[----:B------:R-:W5:Y:S04]  /*9800*/  LDL.LU R15, [R1+0x150] ;  /* 0x00015000010f7983 */ /* 0x000f680000300800 */
[----:B------:R0:W-:Y:S02]  /*9810*/  STL [R1+0x6dc], R12 ;  /* 0x0006dc0c01007387 */ /* 0x0001e40000100800 */
[----:B0-----:R-:W-:Y:S01]  /*9820*/  IMAD.X R12, R8, 0x1, R4, P0 ;  /* 0x00000001080c7824 */ /* 0x001fe200000e0604 */
[----:B------:R-:W-:Y:S01]  /*9830*/  IADD3 R13, P0, PT, R22, R0, RZ ;  /* 0x00000000160d7210 */ /* 0x000fe20007f1e0ff */
[----:B------:R-:W-:-:S03]  /*9840*/  IMAD.X R8, R8, 0x1, R3, P6 ;  /* 0x0000000108087824 */ /* 0x000fc600030e0603 */
[----:B------:R0:W-:Y:S04]  /*9850*/  STL [R1+0x6a8], R12 ;  /* 0x0006a80c01007387 */ /* 0x0001e80000100800 */
[----:B0-----:R-:W5:Y:S01]  /*9860*/  LDL.LU R12, [R1+0xec] ;  /* 0x0000ec00010c7983 */ /* 0x001f620000300800 */
[----:B------:R-:W-:-:S03]  /*9870*/  IADD3 R14, P6, PT, R7, R2, RZ ;  /* 0x00000002070e7210 */ /* 0x000fc60007fde0ff */
[----:B------:R-:W-:Y:S04]  /*9880*/  STL [R1+0x6e4], R13 ;  /* 0x0006e40d01007387 */ /* 0x000fe80000100800 */
[----:B------:R0:W-:Y:S04]  /*9890*/  STL [R1+0x6b0], R8 ;  /* 0x0006b00801007387 */ /* 0x0001e80000100800 */
[----:B0-----:R-:W5:Y:S01]  /*98a0*/  LDL.LU R8, [R1+0x154] ;  /* 0x0001540001087983 */ /* 0x001f620000300800 */
[----:B------:R-:W-:-:S03]  /*98b0*/  IMAD.X R13, R6, 0x1, R4, P5 ;  /* 0x00000001060d7824 */ /* 0x000fc600028e0604 */
[----:B------:R0:W-:Y:S02]  /*98c0*/  STL [R1+0x6ec], R14 ;  /* 0x0006ec0e01007387 */ /* 0x0001e40000100800 */
[----:B0-----:R-:W-:Y:S02]  /*98d0*/  IADD3 R14, P5, PT, R7, R0, RZ ;  /* 0x00000000070e7210 */ /* 0x001fe40007fbe0ff */
[----:B------:R-:W5:Y:S04]  /*98e0*/  LDL.LU R7, [R1+0xf4] ;  /* 0x0000f40001077983 */ /* 0x000f680000300800 */
[----:B------:R0:W-:Y:S04]  /*98f0*/  STL [R1+0x6b8], R13 ;  /* 0x0006b80d01007387 */ /* 0x0001e80000100800 */
[----:B------:R1:W-:Y:S04]  /*9900*/  STL [R1+0x6f4], R14 ;  /* 0x0006f40e01007387 */ /* 0x0003e80000100800 */
[----:B------:R-:W5:Y:S01]  /*9910*/  LDL.LU R22, [R1+0x158] ;  /* 0x0001580001167983 */ /* 0x000f620000300800 */
[----:B0-----:R-:W-:Y:S01]  /*9920*/  IMAD.X R13, R6, 0x1, R3, P4 ;  /* 0x00000001060d7824 */ /* 0x001fe200020e0603 */
[----:B------:R-:W-:-:S04]  /*9930*/  IADD3 R6, P4, PT, R5, R2, RZ ;  /* 0x0000000205067210 */ /* 0x000fc80007f9e0ff */
[----:B------:R0:W-:Y:S01]  /*9940*/  STL [R1+0x6c0], R13 ;  /* 0x0006c00d01007387 */ /* 0x0001e20000100800 */
[----:B-1----:R-:W-:-:S03]  /*9950*/  IMAD.X R14, R11, 0x1, R4, P3 ;  /* 0x000000010b0e7824 */ /* 0x002fc600018e0604 */
[----:B------:R1:W-:Y:S01]  /*9960*/  STL [R1+0x6fc], R6 ;  /* 0x0006fc0601007387 */ /* 0x0003e20000100800 */
[----:B0-----:R-:W-:-:S03]  /*9970*/  IADD3 R13, P3, PT, R5, R0, RZ ;  /* 0x00000000050d7210 */ /* 0x001fc60007f7e0ff */
[----:B-1----:R-:W5:Y:S04]  /*9980*/  LDL.LU R6, [R1+0xf8] ;  /* 0x0000f80001067983 */ /* 0x002f680000300800 */
[----:B------:R-:W-:Y:S04]  /*9990*/  STL [R1+0x6c8], R14 ;  /* 0x0006c80e01007387 */ /* 0x000fe80000100800 */
[----:B------:R-:W5:Y:S01]  /*99a0*/  LDL.LU R5, [R1+0x15c] ;  /* 0x00015c0001057983 */ /* 0x000f620000300800 */
[----:B------:R-:W-:-:S03]  /*99b0*/  IMAD.X R11, R11, 0x1, R3, P2 ;  /* 0x000000010b0b7824 */ /* 0x000fc600010e0603 */
[----:B------:R-:W-:Y:S04]  /*99c0*/  STL [R1+0x704], R13 ;  /* 0x0007040d01007387 */ /* 0x000fe80000100800 */
[----:B------:R0:W-:Y:S04]  /*99d0*/  STL [R1+0x6d0], R11 ;  /* 0x0006d00b01007387 */ /* 0x0001e80000100800 */
[----:B0-----:R-:W5:Y:S01]  /*99e0*/  LDL.LU R11, [R1+0x100] ;  /* 0x00010000010b7983 */ /* 0x001f620000300800 */
[----:B--2---:R-:W-:-:S05]  /*99f0*/  IADD3 R13, P2, PT, R20, R2, RZ ;  /* 0x00000002140d7210 */ /* 0x004fca0007f5e0ff */
[----:B------:R0:W-:Y:S01]  /*9a00*/  STL [R1+0x70c], R13 ;  /* 0x00070c0d01007387 */ /* 0x0001e20000100800 */
[----:B---3--:R-:W-:Y:S01]  /*9a10*/  IMAD.X R14, R10, 0x1, R4, P1 ;  /* 0x000000010a0e7824 */ /* 0x008fe200008e0604 */
        /* <DEDUP_REMOVED lines=8> */
[----:B----4-:R-:W-:-:S03]  /*9aa0*/  IMAD.X R14, R24, 0x1, R4, P6 ;  /* 0x00000001180e7824 */ /* 0x010fc600030e0604 */
[----:B------:R0:W-:Y:S04]  /*9ab0*/  STL [R1+0x71c], R13 ;  /* 0x00071c0d01007387 */ /* 0x0001e80000100800 */
[----:B------:R1:W-:Y:S01]  /*9ac0*/  STL [R1+0x6e8], R14 ;  /* 0x0006e80e01007387 */ /* 0x0003e20000100800 */
[----:B0-----:R-:W-:-:S03]  /*9ad0*/  IADD3 R13, P6, PT, R17, R0, RZ ;  /* 0x00000000110d7210 */ /* 0x001fc60007fde0ff */
[----:B------:R-:W4:Y:S01]  /*9ae0*/  LDL.LU R17, [R1+0x164] ;  /* 0x0001640001117983 */ /* 0x000f220000300800 */
[----:B-1----:R-:W-:-:S03]  /*9af0*/  IMAD.X R14, R24, 0x1, R3, P5 ;  /* 0x00000001180e7824 */ /* 0x002fc600028e0603 */
[----:B------:R0:W-:Y:S04]  /*9b00*/  STL [R1+0x724], R13 ;  /* 0x0007240d01007387 */ /* 0x0001e80000100800 */
[----:B------:R1:W-:Y:S01]  /*9b10*/  STL [R1+0x6f0], R14 ;  /* 0x0006f00e01007387 */ /* 0x0003e20000100800 */
[----:B-----5:R-:W-:-:S05]  /*9b20*/  IADD3 R16, P5, PT, R9, R2, RZ ;  /* 0x0000000209107210 */ /* 0x020fca0007fbe0ff */
[----:B------:R-:W-:Y:S01]  /*9b30*/  STL [R1+0x72c], R16 ;  /* 0x00072c1001007387 */ /* 0x000fe20000100800 */
[----:B0-----:R-:W-:Y:S01]  /*9b40*/  IMAD.X R13, R15, 0x1, R4, P4 ;  /* 0x000000010f0d7824 */ /* 0x001fe200020e0604 */
[----:B-1----:R-:W-:Y:S02]  /*9b50*/  IADD3 R14, P4, PT, R9, R0, RZ ;  /* 0x00000000090e7210 */ /* 0x002fe40007f9e0ff */
[----:B------:R-:W5:Y:S04]  /*9b60*/  LDL.LU R9, [R1+0x10c] ;  /* 0x00010c0001097983 */ /* 0x000f680000300800 */
[----:B------:R0:W-:Y:S04]  /*9b70*/  STL [R1+0x6f8], R13 ;  /* 0x0006f80d01007387 */ /* 0x0001e80000100800 */
[----:B------:R1:W-:Y:S01]  /*9b80*/  STL [R1+0x734], R14 ;  /* 0x0007340e01007387 */ /* 0x0003e20000100800 */
[----:B0-----:R-:W-:-:S03]  /*9b90*/  IMAD.X R13, R15, 0x1, R3, P3 ;  /* 0x000000010f0d7824 */ /* 0x001fc600018e0603 */
[----:B------:R-:W5:Y:S04]  /*9ba0*/  LDL.LU R15, [R1+0x168] ;  /* 0x00016800010f7983 */ /* 0x000f680000300800 */
[----:B------:R0:W-:Y:S01]  /*9bb0*/  STL [R1+0x700], R13 ;  /* 0x0007000d01007387 */ /* 0x0001e20000100800 */
[----:B-1----:R-:W-:-:S05]  /*9bc0*/  IADD3 R14, P3, PT, R12, R2, RZ ;  /* 0x000000020c0e7210 */ /* 0x002fca0007f7e0ff */
[----:B------:R1:W-:Y:S01]  /*9bd0*/  STL [R1+0x73c], R14 ;  /* 0x00073c0e01007387 */ /* 0x0003e20000100800 */
[----:B0-----:R-:W-:Y:S01]  /*9be0*/  IMAD.X R13, R8, 0x1, R4, P2 ;  /* 0x00000001080d7824 */ /* 0x001fe200010e0604 */
[----:B-1----:R-:W-:Y:S01]  /*9bf0*/  IADD3 R14, P2, PT, R12, R0, RZ ;  /* 0x000000000c0e7210 */ /* 0x002fe20007f5e0ff */
[----:B------:R-:W-:-:S03]  /*9c00*/  IMAD.X R12, R8, 0x1, R3, P1 ;  /* 0x00000001080c7824 */ /* 0x000fc600008e0603 */
[----:B------:R0:W-:Y:S04]  /*9c10*/  STL [R1+0x708], R13 ;  /* 0x0007080d01007387 */ /* 0x0001e80000100800 */
[----:B------:R-:W-:Y:S04]  /*9c20*/  STL [R1+0x744], R14 ;  /* 0x0007440e01007387 */ /* 0x000fe80000100800 */
[----:B------:R-:W5:Y:S01]  /*9c30*/  LDL.LU R8, [R1+0x114] ;  /* 0x0001140001087983 */ /* 0x000f620000300800 */
[----:B0-----:R-:W-:-:S03]  /*9c40*/  IADD3 R13, P1, PT, R7, R2, RZ ;  /* 0x00000002070d7210 */ /* 0x001fc60007f3e0ff */
[----:B------:R0:W-:Y:S04]  /*9c50*/  STL [R1+0x710], R12 ;  /* 0x0007100c01007387 */ /* 0x0001e80000100800 */
[----:B------:R1:W-:Y:S01]  /*9c60*/  STL [R1+0x74c], R13 ;  /* 0x00074c0d01007387 */ /* 0x0003e20000100800 */
[C---:B0-----:R-:W-:Y:S01]  /*9c70*/  IMAD.X R12, R22.reuse, 0x1, R4, P0 ;  /* 0x00000001160c7824 */ /* 0x041fe200000e0604 */
[----:B-1----:R-:W-:Y:S02]  /*9c80*/  IADD3 R13, P0, PT, R7, R0, RZ ;  /* 0x00000000070d7210 */ /* 0x002fe40007f1e0ff */
[----:B------:R-:W5:Y:S04]  /*9c90*/  LDL.LU R7, [R1+0x16c] ;  /* 0x00016c0001077983 */ /* 0x000f680000300800 */
[----:B------:R0:W-:Y:S04]  /*9ca0*/  STL [R1+0x718], R12 ;  /* 0x0007180c01007387 */ /* 0x0001e80000100800 */
[----:B------:R1:W-:Y:S01]  /*9cb0*/  STL [R1+0x754], R13 ;  /* 0x0007540d01007387 */ /* 0x0003e20000100800 */
[----:B0-----:R-:W-:Y:S01]  /*9cc0*/  IMAD.X R12, R22, 0x1, R3, P6 ;  /* 0x00000001160c7824 */ /* 0x001fe200030e0603 */
[----:B------:R-:W-:-:S04]  /*9cd0*/  IADD3 R14, P6, PT, R6, R2, RZ ;  /* 0x00000002060e7210 */ /* 0x000fc80007fde0ff */
[----:B------:R0:W-:Y:S01]  /*9ce0*/  STL [R1+0x720], R12 ;  /* 0x0007200c01007387 */ /* 0x0001e20000100800 */
[----:B-1----:R-:W-:-:S03]  /*9cf0*/  IMAD.X R13, R5, 0x1, R4, P5 ;  /* 0x00000001050d7824 */ /* 0x002fc600028e0604 */
[----:B------:R-:W-:Y:S01]  /*9d00*/  STL [R1+0x75c], R14 ;  /* 0x00075c0e01007387 */ /* 0x000fe20000100800 */
[----:B0-----:R-:W-:-:S03]  /*9d10*/  IADD3 R12, P5, PT, R6, R0, RZ ;  /* 0x00000000060c7210 */ /* 0x001fc60007fbe0ff */
        /* <DEDUP_REMOVED lines=8> */
[C---:B--2---:R-:W-:Y:S01]  /*9da0*/  IMAD.X R13, R20.reuse, 0x1, R4, P3 ;  /* 0x00000001140d7824 */ /* 0x044fe200018e0604 */
[----:B0-----:R-:W-:Y:S01]  /*9db0*/  IADD3 R12, P3, PT, R11, R0, RZ ;  /* 0x000000000b0c7210 */ /* 0x001fe20007f7e0ff */
[----:B------:R-:W-:-:S03]  /*9dc0*/  IMAD.X R11, R20, 0x1, R3, P2 ;  /* 0x00000001140b7824 */ /* 0x000fc600010e0603 */
[----:B------:R-:W-:Y:S04]  /*9dd0*/  STL [R1+0x738], R13 ;  /* 0x0007380d01007387 */ /* 0x000fe80000100800 */
[----:B------:R-:W2:Y:S04]  /*9de0*/  LDL.LU R14, [R1+0x120] ;  /* 0x00012000010e7983 */ /* 0x000ea80000300800 */
[----:B------:R3:W-:Y:S04]  /*9df0*/  STL [R1+0x774], R12 ;  /* 0x0007740c01007387 */ /* 0x0007e80000100800 */
[----:B------:R4:W-:Y:S04]  /*9e00*/  STL [R1+0x740], R11 ;  /* 0x0007400b01007387 */ /* 0x0009e80000100800 */
[----:B------:R-:W2:Y:S01]  /*9e10*/  LDL.LU R26, [R1+0x174] ;  /* 0x00017400011a7983 */ /* 0x000ea20000300800 */
[----:B---3--:R-:W-:-:S05]  /*9e20*/  IADD3 R12, P2, PT, R10, R2, RZ ;  /* 0x000000020a0c7210 */ /* 0x008fca0007f5e0ff */
[----:B------:R-:W-:Y:S04]  /*9e30*/  STL [R1+0x77c], R12 ;  /* 0x00077c0c01007387 */ /* 0x000fe80000100800 */
[----:B------:R-:W3:Y:S01]  /*9e40*/  LDL.LU R13, [R1+0x124] ;  /* 0x00012400010d7983 */ /* 0x000ee20000300800 */
[----:B----4-:R-:W-:Y:S01]  /*9e50*/  IMAD.X R11, R17, 0x1, R4, P1 ;  /* 0x00000001110b7824 */ /* 0x010fe200008e0604 */
[----:B------:R-:W-:-:S04]  /*9e60*/  IADD3 R10, P1, PT, R10, R0, RZ ;  /* 0x000000000a0a7210 */ /* 0x000fc80007f3e0ff */
[----:B------:R0:W-:Y:S04]  /*9e70*/  STL [R1+0x748], R11 ;  /* 0x0007480b01007387 */ /* 0x0001e80000100800 */
[----:B------:R-:W4:Y:S04]  /*9e80*/  LDL.LU R24, [R1+0x178] ;  /* 0x0001780001187983 */ /* 0x000f280000300800 */
[----:B------:R5:W-:Y:S01]  /*9e90*/  STL [R1+0x784], R10 ;  /* 0x0007840a01007387 */ /* 0x000be20000100800 */
[----:B0-----:R-:W-:-:S03]  /*9ea0*/  IMAD.X R11, R17, 0x1, R3, P0 ;  /* 0x00000001110b7824 */ /* 0x001fc600000e0603 */
[----:B------:R-:W4:Y:S04]  /*9eb0*/  LDL.LU R12, [R1+0x12c] ;  /* 0x00012c00010c7983 */ /* 0x000f280000300800 */
[----:B------:R0:W-:Y:S04]  /*9ec0*/  STL [R1+0x750], R11 ;  /* 0x0007500b01007387 */ /* 0x0001e80000100800 */
[----:B------:R-:W4:Y:S01]  /*9ed0*/  LDL.LU R22, [R1+0x17c] ;  /* 0x00017c0001167983 */ /* 0x000f220000300800 */
[----:B-----5:R-:W-:-:S05]  /*9ee0*/  IADD3 R10, P0, PT, R9, R2, RZ ;  /* 0x00000002090a7210 */ /* 0x020fca0007f1e0ff */
[----:B------:R1:W-:Y:S04]  /*9ef0*/  STL [R1+0x78c], R10 ;  /* 0x00078c0a01007387 */ /* 0x0003e80000100800 */
[----:B0-----:R-:W5:Y:S01]  /*9f00*/  LDL.LU R11, [R1+0x134] ;  /* 0x00013400010b7983 */ /* 0x001f620000300800 */
[----:B-1----:R-:W-:Y:S01]  /*9f10*/  IMAD.X R10, R15, 0x1, R4, P6 ;  /* 0x000000010f0a7824 */ /* 0x002fe200030e0604 */
[----:B------:R-:W-:Y:S01]  /*9f20*/  IADD3 R9, P6, PT, R9, R0, RZ ;  /* 0x0000000009097210 */ /* 0x000fe20007fde0ff */
[----:B------:R-:W-:-:S03]  /*9f30*/  IMAD.X R15, R15, 0x1, R3, P5 ;  /* 0x000000010f0f7824 */ /* 0x000fc600028e0603 */
[----:B------:R0:W-:Y:S04]  /*9f40*/  STL [R1+0x758], R10 ;  /* 0x0007580a01007387 */ /* 0x0001e80000100800 */
[----:B------:R-:W5:Y:S04]  /*9f50*/  LDL.LU R20, [R1+0x180] ;  /* 0x0001800001147983 */ /* 0x000f680000300800 */
[----:B------:R1:W-:Y:S04]  /*9f60*/  STL [R1+0x794], R9 ;  /* 0x0007940901007387 */ /* 0x0003e80000100800 */
[----:B0-----:R-:W5:Y:S04]  /*9f70*/  LDL.LU R10, [R1+0x138] ;  /* 0x00013800010a7983 */ /* 0x001f680000300800 */
[----:B------:R-:W-:Y:S04]  /*9f80*/  STL [R1+0x760], R15 ;  /* 0x0007600f01007387 */ /* 0x000fe80000100800 */
[----:B------:R-:W5:Y:S01]  /*9f90*/  LDL.LU R17, [R1+0x184] ;  /* 0x0001840001117983 */ /* 0x000f620000300800 */
[----:B-1----:R-:W-:-:S05]  /*9fa0*/  IADD3 R9, P5, PT, R8, R2, RZ ;  /* 0x0000000208097210 */ /* 0x002fca0007fbe0ff */
[----:B------:R0:W-:Y:S04]  /*9fb0*/  STL [R1+0x79c], R9 ;  /* 0x00079c0901007387 */ /* 0x0001e80000100800 */
[----:B0-----:R-:W5:Y:S01]  /*9fc0*/  LDL.LU R9, [R1+0x140] ;  /* 0x0001400001097983 */ /* 0x001f620000300800 */
[C---:B------:R-:W-:Y:S01]  /*9fd0*/  IMAD.X R15, R7.reuse, 0x1, R4, P4 ;  /* 0x00000001070f7824 */ /* 0x040fe200020e0604 */
[----:B------:R-:W-:Y:S01]  /*9fe0*/  IADD3 R8, P4, PT, R8, R0, RZ ;  /* 0x0000000008087210 */ /* 0x000fe20007f9e0ff */
[----:B------:R-:W-:-:S03]  /*9ff0*/  IMAD.X R7, R7, 0x1, R3, P3 ;  /* 0x0000000107077824 */ /* 0x000fc600018e0603 */
[----:B------:R0:W-:Y:S04]  /*a000*/  STL [R1+0x768], R15 ;  /* 0x0007680f01007387 */ /* 0x0001e80000100800 */
[----:B0-----:R-:W5:Y:S04]  /*a010*/  LDL.LU R15, [R1+0x188] ;  /* 0x00018800010f7983 */ /* 0x001f680000300800 */
[----:B------:R0:W-:Y:S04]  /*a020*/  STL [R1+0x7a4], R8 ;  /* 0x0007a40801007387 */ /* 0x0001e80000100800 */
[----:B0-----:R-:W5:Y:S01]  /*a030*/  LDL.LU R8, [R1+0x144] ;  /* 0x0001440001087983 */ /* 0x001f620000300800 */
[----:B------:R-:W-:-:S03]  /*a040*/  IADD3 R16, P3, PT, R6, R2, RZ ;  /* 0x0000000206107210 */ /* 0x000fc60007f7e0ff */
[----:B------:R0:W-:Y:S04]  /*a050*/  STL [R1+0x770], R7 ;  /* 0x0007700701007387 */ /* 0x0001e80000100800 */
[----:B0-----:R-:W5:Y:S01]  /*a060*/  LDL.LU R7, [R1+0x18c] ;  /* 0x00018c0001077983 */ /* 0x001f620000300800 */
[----:B------:R-:W-:-:S03]  /*a070*/  IMAD.X R18, R5, 0x1, R4, P2 ;  /* 0x0000000105127824 */ /* 0x000fc600010e0604 */
[----:B------:R0:W-:Y:S04]  /*a080*/  STL [R1+0x7ac], R16 ;  /* 0x0007ac1001007387 */ /* 0x0001e80000100800 */
[----:B------:R-:W-:Y:S01]  /*a090*/  STL [R1+0x778], R18 ;  /* 0x0007781201007387 */ /* 0x000fe20000100800 */
[----:B0-----:R-:W-:Y:S01]  /*a0a0*/  IADD3 R16, P2, PT, R6, R0, RZ ;  /* 0x0000000006107210 */ /* 0x001fe20007f5e0ff */
[----:B------:R-:W-:Y:S02]  /*a0b0*/  IMAD.X R6, R5, 0x1, R3, P1 ;  /* 0x0000000105067824 */ /* 0x000fe400008e0603 */
[----:B------:R-:W5:Y:S04]  /*a0c0*/  LDL.LU R5, [R1+0x190] ;  /* 0x0001900001057983 */ /* 0x000f680000300800 */
[----:B------:R-:W-:Y:S04]  /*a0d0*/  STL [R1+0x7b4], R16 ;  /* 0x0007b41001007387 */ /* 0x000fe80000100800 */
[----:B------:R0:W-:Y:S04]  /*a0e0*/  STL [R1+0x780], R6 ;  /* 0x0007800601007387 */ /* 0x0001e80000100800 */
[----:B0-----:R-:W5:Y:S01]  /*a0f0*/  LDL.LU R6, [R1+0x194] ;  /* 0x0001940001067983 */ /* 0x001f620000300800 */
[----:B--2---:R-:W-:-:S05]  /*a100*/  IADD3 R16, P1, PT, R14, R2, RZ ;  /* 0x000000020e107210 */ /* 0x004fca0007f3e0ff */
[----:B------:R0:W-:Y:S01]  /*a110*/  STL [R1+0x7bc], R16 ;  /* 0x0007bc1001007387 */ /* 0x0001e20000100800 */
[C---:B------:R-:W-:Y:S02]  /*a120*/  IMAD.X R19, R26.reuse, 0x1, R4, P0 ;  /* 0x000000011a137824 */ /* 0x040fe400000e0604 */
[----:B------:R-:W-:Y:S01]  /*a130*/  IMAD.X R18, R26, 0x1, R3, P6 ;  /* 0x000000011a127824 */ /* 0x000fe200030e0603 */
[----:B0-----:R-:W-:Y:S02]  /*a140*/  IADD3 R16, P0, PT, R14, R0, RZ ;  /* 0x000000000e107210 */ /* 0x001fe40007f1e0ff */
[----:B------:R-:W-:Y:S01]  /*a150*/  STL [R1+0x788], R19 ;  /* 0x0007881301007387 */ /* 0x000fe20000100800 */
[----:B---3--:R-:W-:-:S03]  /*a160*/  IADD3 R14, P6, PT, R13, R2, RZ ;  /* 0x000000020d0e7210 */ /* 0x008fc60007fde0ff */
[----:B------:R4:W-:Y:S04]  /*a170*/  STL [R1+0x7c4], R16 ;  /* 0x0007c41001007387 */ /* 0x0009e80000100800 */
[----:B------:R-:W-:Y:S04]  /*a180*/  STL [R1+0x790], R18 ;  /* 0x0007901201007387 */ /* 0x000fe80000100800 */
[----:B------:R0:W-:Y:S01]  /*a190*/  STL [R1+0x7cc], R14 ;  /* 0x0007cc0e01007387 */ /* 0x0001e20000100800 */
[C---:B----4-:R-:W-:Y:S01]  /*a1a0*/  IMAD.X R16, R24.reuse, 0x1, R4, P5 ;  /* 0x0000000118107824 */ /* 0x050fe200028e0604 */
[----:B------:R-:W-:Y:S01]  /*a1b0*/  IADD3 R13, P5, PT, R13, R0, RZ ;  /* 0x000000000d0d7210 */ /* 0x000fe20007fbe0ff */
[----:B0-----:R-:W-:-:S03]  /*a1c0*/  IMAD.X R14, R24, 0x1, R3, P4 ;  /* 0x00000001180e7824 */ /* 0x001fc600020e0603 */
[----:B------:R0:W-:Y:S04]  /*a1d0*/  STL [R1+0x798], R16 ;  /* 0x0007981001007387 */ /* 0x0001e80000100800 */
[----:B------:R1:W-:Y:S04]  /*a1e0*/  STL [R1+0x7d4], R13 ;  /* 0x0007d40d01007387 */ /* 0x0003e80000100800 */
[----:B------:R2:W-:Y:S01]  /*a1f0*/  STL [R1+0x7a0], R14 ;  /* 0x0007a00e01007387 */ /* 0x0005e20000100800 */
[----:B0-----:R-:W-:Y:S01]  /*a200*/  IADD3 R16, P4, PT, R12, R2, RZ ;  /* 0x000000020c107210 */ /* 0x001fe20007f9e0ff */
[----:B-1----:R-:W-:-:S04]  /*a210*/  IMAD.X R13, R22, 0x1, R4, P3 ;  /* 0x00000001160d7824 */ /* 0x002fc800018e0604 */
[----:B------:R-:W-:Y:S01]  /*a220*/  STL [R1+0x7dc], R16 ;  /* 0x0007dc1001007387 */ /* 0x000fe20000100800 */
[----:B--2---:R-:W-:Y:S01]  /*a230*/  IADD3 R14, P3, PT, R12, R0, RZ ;  /* 0x000000000c0e7210 */ /* 0x004fe20007f7e0ff */
[----:B------:R-:W-:Y:S02]  /*a240*/  IMAD.X R12, R22, 0x1, R3, P2 ;  /* 0x00000001160c7824 */ /* 0x000fe400010e0603 */
[----:B------:R5:W-:Y:S04]  /*a250*/  STL [R1+0x7a8], R13 ;  /* 0x0007a80d01007387 */ /* 0x000be80000100800 */
[----:B------:R0:W-:Y:S04]  /*a260*/  STL [R1+0x7e4], R14 ;  /* 0x0007e40e01007387 */ /* 0x0001e80000100800 */
[----:B------:R1:W-:Y:S01]  /*a270*/  STL [R1+0x7b0], R12 ;  /* 0x0007b00c01007387 */ /* 0x0003e20000100800 */
[----:B-----5:R-:W-:-:S05]  /*a280*/  IADD3 R13, P2, PT, R11, R2, RZ ;  /* 0x000000020b0d7210 */ /* 0x020fca0007f5e0ff */
[----:B------:R2:W-:Y:S01]  /*a290*/  STL [R1+0x7e8], R13 ;  /* 0x0007e80d01007387 */ /* 0x0005e20000100800 */
[C---:B0-----:R-:W-:Y:S01]  /*a2a0*/  IMAD.X R14, R20.reuse, 0x1, R4, P1 ;  /* 0x00000001140e7824 */ /* 0x041fe200008e0604 */
[----:B-1----:R-:W-:Y:S01]  /*a2b0*/  IADD3 R12, P1, PT, R11, R0, RZ ;  /* 0x000000000b0c7210 */ /* 0x002fe20007f3e0ff */
[----:B--2---:R-:W-:-:S03]  /*a2c0*/  IMAD.X R13, R20, 0x1, R3, P0 ;  /* 0x00000001140d7824 */ /* 0x004fc600000e0603 */
[----:B------:R-:W-:Y:S01]  /*a2d0*/  STL [R1+0x7b8], R14 ;  /* 0x0007b80e01007387 */ /* 0x000fe20000100800 */
[----:B------:R-:W-:-:S03]  /*a2e0*/  IADD3 R11, P0, PT, R10, R2, RZ ;  /* 0x000000020a0b7210 */ /* 0x000fc60007f1e0ff */
[----:B------:R0:W-:Y:S04]  /*a2f0*/  STL [R1+0x7ec], R12 ;  /* 0x0007ec0c01007387 */ /* 0x0001e80000100800 */
[----:B------:R-:W-:Y:S01]  /*a300*/  STL [R1+0x7c0], R13 ;  /* 0x0007c00d01007387 */ /* 0x000fe20000100800 */
[C---:B0-----:R-:W-:Y:S01]  /*a310*/  IMAD.X R12, R17.reuse, 0x1, R4, P6 ;  /* 0x00000001110c7824 */ /* 0x041fe200030e0604 */
[----:B------:R-:W-:Y:S02]  /*a320*/  IADD3 R10, P6, PT, R10, R0, RZ ;  /* 0x000000000a0a7210 */ /* 0x000fe40007fde0ff */
[----:B------:R0:W-:Y:S04]  /*a330*/  STL [R1+0x7f0], R11 ;  /* 0x0007f00b01007387 */ /* 0x0001e80000100800 */
[----:B------:R1:W-:Y:S04]  /*a340*/  STL [R1+0x7c8], R12 ;  /* 0x0007c80c01007387 */ /* 0x0003e80000100800 */
[----:B------:R2:W-:Y:S01]  /*a350*/  STL [R1+0x7f4], R10 ;  /* 0x0007f40a01007387 */ /* 0x0005e20000100800 */
[----:B0-----:R-:W-:-:S05]  /*a360*/  IMAD.X R11, R17, 0x1, R3, P5 ;  /* 0x00000001110b7824 */ /* 0x001fca00028e0603 */
[----:B------:R0:W-:Y:S01]  /*a370*/  STL [R1+0x7d0], R11 ;  /* 0x0007d00b01007387 */ /* 0x0001e20000100800 */
[----:B-1----:R-:W-:-:S05]  /*a380*/  IADD3 R12, P5, PT, R9, R2, RZ ;  /* 0x00000002090c7210 */ /* 0x002fca0007fbe0ff */
[----:B------:R-:W-:Y:S01]  /*a390*/  STL [R1+0x7f8], R12 ;  /* 0x0007f80c01007387 */ /* 0x000fe20000100800 */
[----:B--2---:R-:W-:Y:S01]  /*a3a0*/  IMAD.X R10, R15, 0x1, R4, P4 ;  /* 0x000000010f0a7824 */ /* 0x004fe200020e0604 */
[----:B0-----:R-:W-:Y:S01]  /*a3b0*/  IADD3 R11, P4, PT, R9, R0, RZ ;  /* 0x00000000090b7210 */ /* 0x001fe20007f9e0ff */
[----:B------:R-:W-:-:S03]  /*a3c0*/  IMAD.X R9, R15, 0x1, R3, P3 ;  /* 0x000000010f097824 */ /* 0x000fc600018e0603 */
[----:B------:R0:W-:Y:S04]  /*a3d0*/  STL [R1+0x7d8], R10 ;  /* 0x0007d80a01007387 */ /* 0x0001e80000100800 */
[----:B------:R-:W-:Y:S01]  /*a3e0*/  STL [R1+0x7fc], R11 ;  /* 0x0007fc0b01007387 */ /* 0x000fe20000100800 */
[----:B0-----:R-:W-:-:S03]  /*a3f0*/  IADD3 R10, P3, PT, R8, R2, RZ ;  /* 0x00000002080a7210 */ /* 0x001fc60007f7e0ff */
[----:B------:R0:W-:Y:S04]  /*a400*/  STL [R1+0x7e0], R9 ;  /* 0x0007e00901007387 */ /* 0x0001e80000100800 */
[----:B------:R-:W-:Y:S01]  /*a410*/  STL [R1+0x44c], R10 ;  /* 0x00044c0a01007387 */ /* 0x000fe20000100800 */
[C---:B------:R-:W-:Y:S01]  /*a420*/  IMAD.X R2, R7.reuse, 0x1, R4, P2 ;  /* 0x0000000107027824 */ /* 0x040fe200010e0604 */
[----:B0-----:R-:W-:Y:S02]  /*a430*/  IADD3 R9, P2, PT, R8, R0, RZ ;  /* 0x0000000008097210 */ /* 0x001fe40007f5e0ff */
[----:B------:R-:W-:Y:S02]  /*a440*/  SHF.R.S32.HI R0, RZ, 0x1f, R8 ;  /* 0x0000001fff007819 */ /* 0x000fe40000011408 */
[----:B------:R0:W-:Y:S02]  /*a450*/  STL [R1+0x428], R2 ;  /* 0x0004280201007387 */ /* 0x0001e40000100800 */
[----:B0-----:R-:W-:-:S02]  /*a460*/  IMAD.X R2, R7, 0x1, R3, P1 ;  /* 0x0000000107027824 */ /* 0x001fc400008e0603 */
[C-C-:B------:R-:W-:Y:S02]  /*a470*/  IMAD.X R8, R5.reuse, 0x1, R4.reuse, P0 ;  /* 0x0000000105087824 */ /* 0x140fe400000e0604 */
[----:B------:R-:W-:Y:S02]  /*a480*/  IMAD.X R7, R5, 0x1, R3, P6 ;  /* 0x0000000105077824 */ /* 0x000fe400030e0603 */
[----:B------:R-:W0:Y:S01]  /*a490*/  S2R R5, SR_TID.X ;  /* 0x0000000000057919 */ /* 0x000e220000002100 */
[----:B------:R-:W-:Y:S04]  /*a4a0*/  STL [R1+0x448], R9 ;  /* 0x0004480901007387 */ /* 0x000fe80000100800 */
[----:B------:R1:W-:Y:S04]  /*a4b0*/  STL [R1+0x42c], R2 ;  /* 0x00042c0201007387 */ /* 0x0003e80000100800 */
[----:B------:R-:W-:Y:S01]  /*a4c0*/  STL [R1+0x430], R8 ;  /* 0x0004300801007387 */ /* 0x000fe20000100800 */
[----:B-1----:R-:W-:-:S03]  /*a4d0*/  IMAD.X R2, R6, 0x1, R4, P5 ;  /* 0x0000000106027824 */ /* 0x002fc600028e0604 */
[----:B------:R-:W-:Y:S01]  /*a4e0*/  STL [R1+0x434], R7 ;  /* 0x0004340701007387 */ /* 0x000fe20000100800 */
[--C-:B------:R-:W-:Y:S02]  /*a4f0*/  IMAD.X R6, R6, 0x1, R3.reuse, P4 ;  /* 0x0000000106067824 */ /* 0x100fe400020e0603 */
[C---:B------:R-:W-:Y:S01]  /*a500*/  IMAD.X R4, R0.reuse, 0x1, R4, P3 ;  /* 0x0000000100047824 */ /* 0x040fe200018e0604 */
[----:B------:R1:W-:Y:S01]  /*a510*/  STL [R1+0x438], R2 ;  /* 0x0004380201007387 */ /* 0x0003e20000100800 */
[----:B0-----:R-:W-:Y:S01]  /*a520*/  LOP3.LUT R5, R5, 0x20, RZ, 0xc0, !PT ;  /* 0x0000002005057812 */ /* 0x001fe200078ec0ff */
[----:B-1----:R-:W-:Y:S02]  /*a530*/  IMAD.X R2, R0, 0x1, R3, P2 ;  /* 0x0000000100027824 */ /* 0x002fe400010e0603 */
[----:B------:R0:W-:Y:S02]  /*a540*/  STL [R1+0x43c], R6 ;  /* 0x00043c0601007387 */ /* 0x0001e40000100800 */
[----:B------:R-:W-:-:S02]  /*a550*/  IMAD.SHL.U32 R0, R5, 0x20, RZ ;  /* 0x0000002005007824 */ /* 0x000fc400078e00ff */
[----:B------:R0:W-:Y:S04]  /*a560*/  STL [R1+0x440], R4 ;  /* 0x0004400401007387 */ /* 0x0001e80000100800 */
[----:B------:R0:W-:Y:S04]  /*a570*/  STL [R1+0x444], R2 ;  /* 0x0004440201007387 */ /* 0x0001e80000100800 */
        /* <DEDUP_REMOVED lines=33> */
[----:B------:R-:W-:-:S05]  /*a790*/  UMOV UR4, URZ ;  /* 0x000000ff00047c82 */ /* 0x000fca0008000000 */
.L_x_2:
[----:B01----:R-:W0:Y:S01]  /*a7a0*/  S2R R0, SR_TID.X ;  /* 0x0000000000007919 */ /* 0x003e220000002100 */
[----:B------:R-:W-:Y:S01]  /*a7b0*/  UIMAD UR7, UR4, -0x80, UR9 ;  /* 0xffffff80040778a4 */ /* 0x000fe2000f8e0209 */
[----:B------:R1:W-:Y:S04]  /*a7c0*/  STL [R1+0xfa4], R6 ;  /* 0x000fa40601007387 */ /* 0x0003e80000100800 */
[----:B------:R-:W-:Y:S04]  /*a7d0*/  STL [R1+0xfa0], R5 ;  /* 0x000fa00501007387 */ /* 0x000fe80000100800 */
[----:B------:R-:W-:Y:S04]  /*a7e0*/  STL [R1+0xf9c], R4 ;  /* 0x000f9c0401007387 */ /* 0x000fe80000100800 */
[----:B------:R-:W-:Y:S04]  /*a7f0*/  STL [R1+0xf98], R11 ;  /* 0x000f980b01007387 */ /* 0x000fe80000100800 */
[----:B------:R-:W-:Y:S04]  /*a800*/  STL [R1+0xf94], R10 ;  /* 0x000f940a01007387 */ /* 0x000fe80000100800 */
[----:B------:R-:W-:Y:S04]  /*a810*/  STL [R1+0xf90], R9 ;  /* 0x000f900901007387 */ /* 0x000fe80000100800 */
[----:B------:R-:W-:Y:S01]  /*a820*/  STL [R1+0xf8c], R27 ;  /* 0x000f8c1b01007387 */ /* 0x000fe20000100800 */
[----:B0-----:R-:W-:-:S03]  /*a830*/  SHF.R.U32.HI R14, RZ, 0x5, R0 ;  /* 0x00000005ff0e7819 */ /* 0x001fc60000011600 */
[----:B------:R-:W-:Y:S01]  /*a840*/  STL [R1+0xf88], R26 ;  /* 0x000f881a01007387 */ /* 0x000fe20000100800 */
[----:B------:R-:W-:-:S03]  /*a850*/  SGXT.U32 R14, R14, 0x1 ;  /* 0x000000010e0e781a */ /* 0x000fc60000000000 */
[----:B------:R-:W-:Y:S01]  /*a860*/  STL [R1+0xf84], R19 ;  /* 0x000f841301007387 */ /* 0x000fe20000100800 */
[----:B------:R-:W-:-:S03]  /*a870*/  LOP3.LUT R2, R14, 0x4, RZ, 0xfc, !PT ;  /* 0x000000040e027812 */ /* 0x000fc600078efcff */
[----:B------:R-:W-:Y:S01]  /*a880*/  STL [R1+0xf80], R25 ;  /* 0x000f801901007387 */ /* 0x000fe20000100800 */
[----:B------:R-:W-:Y:S02]  /*a890*/  LOP3.LUT R3, R14, 0x6, RZ, 0xfc, !PT ;  /* 0x000000060e037812 */ /* 0x000fe400078efcff */
[----:B------:R-:W-:Y:S01]  /*a8a0*/  ISETP.GE.AND P2, PT, R2, UR7, PT ;  /* 0x0000000702007c0c */ /* 0x000fe2000bf46270 */
[----:B------:R-:W-:Y:S01]  /*a8b0*/  STL [R1+0xf7c], R21 ;  /* 0x000f7c1501007387 */ /* 0x000fe20000100800 */
[----:B------:R-:W-:Y:S02]  /*a8c0*/  ISETP.GE.AND P1, PT, R3, UR7, PT ;  /* 0x0000000703007c0c */ /* 0x000fe4000bf26270 */
[C---:B------:R-:W-:Y:S01]  /*a8d0*/  LOP3.LUT R3, R14.reuse, 0xa, RZ, 0xfc, !PT ;  /* 0x0000000a0e037812 */ /* 0x040fe200078efcff */
[----:B------:R-:W-:Y:S01]  /*a8e0*/  STL [R1+0xf78], R20 ;  /* 0x000f781401007387 */ /* 0x000fe20000100800 */
[----:B------:R-:W-:Y:S02]  /*a8f0*/  LOP3.LUT R2, R14, 0xe, RZ, 0xfc, !PT ;  /* 0x0000000e0e027812 */ /* 0x000fe400078efcff */
[----:B------:R-:W-:Y:S01]  /*a900*/  ISETP.GE.AND P6, PT, R3, UR7, PT ;  /* 0x0000000703007c0c */ /* 0x000fe2000bfc6270 */
[----:B------:R-:W-:Y:S01]  /*a910*/  STL [R1+0xf74], R22 ;  /* 0x000f741601007387 */ /* 0x000fe20000100800 */
[----:B------:R-:W-:-:S02]  /*a920*/  ISETP.GE.AND P0, PT, R2, UR7, PT ;  /* 0x0000000702007c0c */ /* 0x000fc4000bf06270 */
[----:B------:R-:W-:Y:S01]  /*a930*/  LOP3.LUT R0, R14, 0x2, RZ, 0xfc, !PT ;  /* 0x000000020e007812 */ /* 0x000fe200078efcff */
[----:B------:R-:W-:Y:S03]  /*a940*/  STL [R1+0xf70], R23 ;  /* 0x000f701701007387 */ /* 0x000fe60000100800 */
[----:B------:R-:W-:Y:S01]  /*a950*/  ISETP.GE.AND P3, PT, R0, UR7, PT ;  /* 0x0000000700007c0c */ /* 0x000fe2000bf66270 */
[----:B------:R-:W-:Y:S01]  /*a960*/  STL [R1+0xf6c], R24 ;  /* 0x000f6c1801007387 */ /* 0x000fe20000100800 */
[----:B-1----:R-:W-:Y:S02]  /*a970*/  PRMT R6, RZ, 0x7610, R6 ;  /* 0x00007610ff067816 */ /* 0x002fe40000000006 */
[----:B------:R-:W-:Y:S01]  /*a980*/  LOP3.LUT R0, R14, 0x8, RZ, 0xfc, !PT ;  /* 0x000000080e007812 */ /* 0x000fe200078efcff */
[----:B------:R-:W2:Y:S03]  /*a990*/  LDL R3, [R1+0x81c] ;  /* 0x00081c0001037983 */ /* 0x000ea60000100800 */
[----:B------:R-:W-:Y:S01]  /*a9a0*/  ISETP.GE.AND P4, PT, R0, UR7, PT ;  /* 0x0000000700007c0c */ /* 0x000fe2000bf86270 */
[----:B------:R-:W2:Y:S01]  /*a9b0*/  LDL R2, [R1+0x818] ;  /* 0x0008180001027983 */ /* 0x000ea20000100800 */
[----:B------:R-:W-:-:S03]  /*a9c0*/  LOP3.LUT R0, R14, 0xc, RZ, 0xfc, !PT ;  /* 0x0000000c0e007812 */ /* 0x000fc600078efcff */
[----:B--2---:R-:W-:-:S04]  /*a9d0*/  @!P3 LOP3.LUT R3, R3, R2, RZ, 0x3c, !PT ;  /* 0x000000020303b212 */ /* 0x004fc800078e3cff */
[----:B------:R-:W-:-:S04]  /*a9e0*/  @!P3 LOP3.LUT R2, R3, R2, RZ, 0x3c, !PT ;  /* 0x000000020302b212 */ /* 0x000fc800078e3cff */
[----:B------:R-:W-:-:S05]  /*a9f0*/  @!P3 LOP3.LUT R3, R3, R2, RZ, 0x3c, !PT ;  /* 0x000000020303b212 */ /* 0x000fca00078e3cff */
[----:B------:R-:W2:Y:S01]  /*aa00*/  @!P3 LDG.E.U8 R6, desc[UR10][R2.64] ;  /* 0x0000000a0206b981 */ /* 0x000ea2000c1e1100 */
[----:B------:R-:W-:Y:S02]  /*aa10*/  ISETP.GE.AND P5, PT, R0, UR7, PT ;  /* 0x0000000700007c0c */ /* 0x000fe4000bfa6270 */
[----:B------:R-:W-:Y:S02]  /*aa20*/  LOP3.LUT R0, R14, 0x10, RZ, 0xfc, !PT ;  /* 0x000000100e007812 */ /* 0x000fe400078efcff */
[----:B------:R-:W-:Y:S02]  /*aa30*/  PRMT R14, RZ, 0x7610, R14 ;  /* 0x00007610ff0e7816 */ /* 0x000fe4000000000e */
[----:B------:R-:W-:Y:S01]  /*aa40*/  ISETP.GE.AND P3, PT, R0, UR7, PT ;  /* 0x0000000700007c0c */ /* 0x000fe2000bf66270 */
[----:B--2---:R0:W-:Y:S04]  /*aa50*/  STL [R1+0x24], R6 ;  /* 0x0000240601007387 */ /* 0x0041e80000100800 */
[----:B0-----:R-:W2:Y:S04]  /*aa60*/  LDL.LU R6, [R1+0xfa4] ;  /* 0x000fa40001067983 */ /* 0x001ea80000300800 */
[----:B------:R-:W3:Y:S04]  /*aa70*/  LDL R2, [R1+0x814] ;  /* 0x0008140001027983 */ /* 0x000ee80000100800 */
[----:B------:R-:W3:Y:S04]  /*aa80*/  LDL R3, [R1+0x870] ;  /* 0x0008700001037983 */ /* 0x000ee80000100800 */
[----:B------:R0:W-:Y:S02]  /*aa90*/  STL.S16 [R1+0x60], R14 ;  /* 0x0000600e01007387 */ /* 0x0001e40000100600 */
[----:B0-----:R-:W0:Y:S02]  /*aaa0*/  S2R R14, SR_TID.X ;  /* 0x00000000000e7919 */ /* 0x001e240000002100 */
[----:B0-----:R-:W-:-:S04]  /*aab0*/  SHF.R.U32.HI R14, RZ, 0x5, R14 ;  /* 0x00000005ff0e7819 */ /* 0x001fc8000001160e */
[----:B------:R-:W-:-:S04]  /*aac0*/  SGXT.U32 R14, R14, 0x1 ;  /* 0x000000010e0e781a */ /* 0x000fc80000000000 */
[----:B------:R-:W-:Y:S02]  /*aad0*/  LOP3.LUT R0, R14, 0x12, RZ, 0xfc, !PT ;  /* 0x000000120e007812 */ /* 0x000fe400078efcff */
[----:B------:R-:W4:Y:S01]  /*aae0*/  LDL R14, [R1+0x60] ;  /* 0x00006000010e7983 */ /* 0x000f220000100800 */
[----:B---3--:R-:W-:-:S04]  /*aaf0*/  @!P2 LOP3.LUT R3, R3, R2, RZ, 0x3c, !PT ;  /* 0x000000020303a212 */ /* 0x008fc800078e3cff */
[----:B------:R-:W-:-:S04]  /*ab00*/  @!P2 LOP3.LUT R2, R3, R2, RZ, 0x3c, !PT ;  /* 0x000000020302a212 */ /* 0x000fc800078e3cff */
[----:B------:R-:W-:-:S05]  /*ab10*/  @!P2 LOP3.LUT R3, R3, R2, RZ, 0x3c, !PT ;  /* 0x000000020303a212 */ /* 0x000fca00078e3cff */
[----:B----4-:R-:W3:Y:S04]  /*ab20*/  @!P2 LDG.E.U8 R14, desc[UR10][R2.64] ;  /* 0x0000000a020ea981 */ /* 0x010ee8000c1e1100 */
[----:B---3--:R0:W-:Y:S04]  /*ab30*/  @!P2 STL [R1+0x60], R14 ;  /* 0x0000600e0100a387 */ /* 0x0081e80000100800 */
[----:B------:R-:W3:Y:S04]  /*ab40*/  LDL R2, [R1+0x810] ;  /* 0x0008100001027983 */ /* 0x000ee80000100800 */
[----:B------:R-:W3:Y:S01]  /*ab50*/  LDL R3, [R1+0x86c] ;  /* 0x00086c0001037983 */ /* 0x000ee20000100800 */
[----:B------:R-:W-:Y:S01]  /*ab60*/  PRMT R5, RZ, 0x7610, R5 ;  /* 0x00007610ff057816 */ /* 0x000fe20000000005 */
[----:B0-----:R-:W0:Y:S01]  /*ab70*/  S2R R14, SR_TID.X ;  /* 0x00000000000e7919 */ /* 0x001e220000002100 */
[----:B---3--:R-:W-:-:S04]  /*ab80*/  @!P1 LOP3.LUT R3, R3, R2, RZ, 0x3c, !PT ;  /* 0x0000000203039212 */ /* 0x008fc800078e3cff */
[----:B------:R-:W-:-:S04]  /*ab90*/  @!P1 LOP3.LUT R2, R3, R2, RZ, 0x3c, !PT ;  /* 0x0000000203029212 */ /* 0x000fc800078e3cff */
[----:B------:R-:W-:-:S05]  /*aba0*/  @!P1 LOP3.LUT R3, R3, R2, RZ, 0x3c, !PT ;  /* 0x0000000203039212 */ /* 0x000fca00078e3cff */
[----:B------:R-:W3:Y:S01]  /*abb0*/  @!P1 LDG.E.U8 R5, desc[UR10][R2.64] ;  /* 0x0000000a02059981 */ /* 0x000ee2000c1e1100 */
[----:B0-----:R-:W-:-:S04]  /*abc0*/  SHF.R.U32.HI R14, RZ, 0x5, R14 ;  /* 0x00000005ff0e7819 */ /* 0x001fc8000001160e */
[----:B------:R-:W-:Y:S02]  /*abd0*/  SGXT.U32 R14, R14, 0x1 ;  /* 0x000000010e0e781a */ /* 0x000fe40000000000 */
[----:B------:R-:W-:Y:S02]  /*abe0*/  ISETP.GE.AND P2, PT, R0, UR7, PT ;  /* 0x0000000700007c0c */ /* 0x000fe4000bf46270 */
[----:B------:R-:W-:Y:S02]  /*abf0*/  LOP3.LUT R0, R14, 0x14, RZ, 0xfc, !PT ;  /* 0x000000140e007812 */ /* 0x000fe400078efcff */
[----:B------:R-:W-:Y:S02]  /*ac00*/  PRMT R14, RZ, 0x7610, R14 ;  /* 0x00007610ff0e7816 */ /* 0x000fe4000000000e */
[----:B------:R-:W-:Y:S01]  /*ac10*/  ISETP.GE.AND P1, PT, R0, UR7, PT ;  /* 0x0000000700007c0c */ /* 0x000fe2000bf26270 */
[----:B---3--:R0:W-:Y:S04]  /*ac20*/  STL [R1+0x5c], R5 ;  /* 0x00005c0501007387 */ /* 0x0081e80000100800 */
[----:B0-----:R-:W3:Y:S04]  /*ac30*/  LDL.LU R5, [R1+0xfa0] ;  /* 0x000fa00001057983 */ /* 0x001ee80000300800 */
[----:B------:R-:W4:Y:S04]  /*ac40*/  LDL R2, [R1+0x80c] ;  /* 0x00080c0001027983 */ /* 0x000f280000100800 */
[----:B------:R-:W4:Y:S04]  /*ac50*/  LDL R3, [R1+0x868] ;  /* 0x0008680001037983 */ /* 0x000f280000100800 */
[----:B------:R0:W-:Y:S02]  /*ac60*/  STL.S16 [R1+0x90], R14 ;  /* 0x0000900e01007387 */ /* 0x0001e40000100600 */
[----:B0-----:R-:W0:Y:S02]  /*ac70*/  S2R R14, SR_TID.X ;  /* 0x00000000000e7919 */ /* 0x001e240000002100 */
[----:B0-----:R-:W-:-:S04]  /*ac80*/  SHF.R.U32.HI R14, RZ, 0x5, R14 ;  /* 0x00000005ff0e7819 */ /* 0x001fc8000001160e */
[----:B------:R-:W-:-:S04]  /*ac90*/  SGXT.U32 R14, R14, 0x1 ;  /* 0x000000010e0e781a */ /* 0x000fc80000000000 */
[----:B------:R-:W-:Y:S02]  /*aca0*/  LOP3.LUT R0, R14, 0x16, RZ, 0xfc, !PT ;  /* 0x000000160e007812 */ /* 0x000fe400078efcff */
[----:B------:R-:W5:Y:S01]  /*acb0*/  LDL R14, [R1+0x90] ;  /* 0x00009000010e7983 */ /* 0x000f620000100800 */
[----:B----4-:R-:W-:-:S04]  /*acc0*/  @!P4 LOP3.LUT R3, R3, R2, RZ, 0x3c, !PT ;  /* 0x000000020303c212 */ /* 0x010fc800078e3cff */
[----:B------:R-:W-:-:S04]  /*acd0*/  @!P4 LOP3.LUT R2, R3, R2, RZ, 0x3c, !PT ;  /* 0x000000020302c212 */ /* 0x000fc800078e3cff */
[----:B------:R-:W-:-:S05]  /*ace0*/  @!P4 LOP3.LUT R3, R3, R2, RZ, 0x3c, !PT ;  /* 0x000000020303c212 */ /* 0x000fca00078e3cff */
[----:B-----5:R-:W4:Y:S04]  /*acf0*/  @!P4 LDG.E.U8 R14, desc[UR10][R2.64] ;  /* 0x0000000a020ec981 */ /* 0x020f28000c1e1100 */
[----:B----4-:R0:W-:Y:S04]  /*ad00*/  @!P4 STL [R1+0x90], R14 ;  /* 0x0000900e0100c387 */ /* 0x0101e80000100800 */
[----:B------:R-:W4:Y:S04]  /*ad10*/  LDL R2, [R1+0x864] ;  /* 0x0008640001027983 */ /* 0x000f280000100800 */
[----:B------:R-:W4:Y:S01]  /*ad20*/  LDL R3, [R1+0x884] ;  /* 0x0008840001037983 */ /* 0x000f220000100800 */
[----:B------:R-:W-:Y:S01]  /*ad30*/  PRMT R4, RZ, 0x7610, R4 ;  /* 0x00007610ff047816 */ /* 0x000fe20000000004 */
[----:B0-----:R-:W0:Y:S01]  /*ad40*/  S2R R14, SR_TID.X ;  /* 0x00000000000e7919 */ /* 0x001e220000002100 */
[----:B----4-:R-:W-:-:S04]  /*ad50*/  @!P6 LOP3.LUT R3, R3, R2, RZ, 0x3c, !PT ;  /* 0x000000020303e212 */ /* 0x010fc800078e3cff */
[----:B------:R-:W-:-:S04]  /*ad60*/  @!P6 LOP3.LUT R2, R3, R2, RZ, 0x3c, !PT ;  /* 0x000000020302e212 */ /* 0x000fc800078e3cff */
[----:B------:R-:W-:-:S05]  /*ad70*/  @!P6 LOP3.LUT R3, R3, R2, RZ, 0x3c, !PT ;  /* 0x000000020303e212 */ /* 0x000fca00078e3cff */
[----:B------:R-:W4:Y:S01]  /*ad80*/  @!P6 LDG.E.U8 R4, desc[UR10][R2.64] ;  /* 0x0000000a0204e981 */ /* 0x000f22000c1e1100 */
[----:B0-----:R-:W-:-:S04]  /*ad90*/  SHF.R.U32.HI R14, RZ, 0x5, R14 ;  /* 0x00000005ff0e7819 */ /* 0x001fc8000001160e */
[----:B------:R-:W-:Y:S02]  /*ada0*/  SGXT.U32 R14, R14, 0x1 ;  /* 0x000000010e0e781a */ /* 0x000fe40000000000 */
[----:B------:R-:W-:Y:S02]  /*adb0*/  ISETP.GE.AND P4, PT, R0, UR7, PT ;  /* 0x0000000700007c0c */ /* 0x000fe4000bf86270 */
[----:B------:R-:W-:Y:S02]  /*adc0*/  LOP3.LUT R0, R14, 0x18, RZ, 0xfc, !PT ;  /* 0x000000180e007812 */ /* 0x000fe400078efcff */
[----:B------:R-:W-:Y:S02]  /*add0*/  PRMT R14, RZ, 0x7610, R14 ;  /* 0x00007610ff0e7816 */ /* 0x000fe4000000000e */
[----:B------:R-:W-:Y:S01]  /*ade0*/  ISETP.GE.AND P6, PT, R0, UR7, PT ;  /* 0x0000000700007c0c */ /* 0x000fe2000bfc6270 */
[----:B----4-:R0:W-:Y:S04]  /*adf0*/  STL [R1+0x8c], R4 ;  /* 0x00008c0401007387 */ /* 0x0101e80000100800 */
[----:B0-----:R-:W4:Y:S04]  /*ae00*/  LDL.LU R4, [R1+0xf9c] ;  /* 0x000f9c0001047983 */ /* 0x001f280000300800 */
[----:B------:R-:W5:Y:S04]  /*ae10*/  LDL R2, [R1+0x860] ;  /* 0x0008600001027983 */ /* 0x000f680000100800 */
[----:B------:R-:W5:Y:S04]  /*ae20*/  LDL R3, [R1+0x880] ;  /* 0x0008800001037983 */ /* 0x000f680000100800 */
[----:B------:R0:W-:Y:S02]  /*ae30*/  STL.S16 [R1+0x88], R14 ;  /* 0x0000880e01007387 */ /* 0x0001e40000100600 */
[----:B0-----:R-:W0:Y:S02]  /*ae40*/  S2R R14, SR_TID.X ;  /* 0x00000000000e7919 */ /* 0x001e240000002100 */
[----:B0-----:R-:W-:-:S04]  /*ae50*/  SHF.R.U32.HI R14, RZ, 0x5, R14 ;  /* 0x00000005ff0e7819 */ /* 0x001fc8000001160e */
[----:B------:R-:W-:-:S04]  /*ae60*/  SGXT.U32 R14, R14, 0x1 ;  /* 0x000000010e0e781a */ /* 0x000fc80000000000 */
[----:B------:R-:W-:Y:S02]  /*ae70*/  LOP3.LUT R0, R14, 0x1a, RZ, 0xfc, !PT ;  /* 0x0000001a0e007812 */ /* 0x000fe400078efcff */
[----:B------:R-:W2:Y:S01]  /*ae80*/  LDL R14, [R1+0x88] ;  /* 0x00008800010e7983 */ /* 0x000ea20000100800 */
[----:B-----5:R-:W-:-:S04]  /*ae90*/  @!P5 LOP3.LUT R3, R3, R2, RZ, 0x3c, !PT ;  /* 0x000000020303d212 */ /* 0x020fc800078e3cff */
[----:B------:R-:W-:-:S04]  /*aea0*/  @!P5 LOP3.LUT R2, R3, R2, RZ, 0x3c, !PT ;  /* 0x000000020302d212 */ /* 0x000fc800078e3cff */
[----:B------:R-:W-:-:S05]  /*aeb0*/  @!P5 LOP3.LUT R3, R3, R2, RZ, 0x3c, !PT ;  /* 0x000000020303d212 */ /* 0x000fca00078e3cff */
[----:B--2---:R-:W2:Y:S04]  /*aec0*/  @!P5 LDG.E.U8 R14, desc[UR10][R2.64] ;  /* 0x0000000a020ed981 */ /* 0x004ea8000c1e1100 */
[----:B--2---:R0:W-:Y:S04]  /*aed0*/  @!P5 STL [R1+0x88], R14 ;  /* 0x0000880e0100d387 */ /* 0x0041e80000100800 */
[----:B------:R-:W2:Y:S04]  /*aee0*/  LDL R2, [R1+0x85c] ;  /* 0x00085c0001027983 */ /* 0x000ea80000100800 */
[----:B------:R-:W2:Y:S01]  /*aef0*/  LDL R3, [R1+0x87c] ;  /* 0x00087c0001037983 */ /* 0x000ea20000100800 */
[----:B------:R-:W-:Y:S01]  /*af00*/  PRMT R11, RZ, 0x7610, R11 ;  /* 0x00007610ff0b7816 */ /* 0x000fe2000000000b */
[----:B0-----:R-:W0:Y:S01]  /*af10*/  S2R R14, SR_TID.X ;  /* 0x00000000000e7919 */ /* 0x001e220000002100 */
[----:B--2---:R-:W-:-:S04]  /*af20*/  @!P0 LOP3.LUT R3, R3, R2, RZ, 0x3c, !PT ;  /* 0x0000000203038212 */ /* 0x004fc800078e3cff */
[----:B------:R-:W-:-:S04]  /*af30*/  @!P0 LOP3.LUT R2, R3, R2, RZ, 0x3c, !PT ;  /* 0x0000000203028212 */ /* 0x000fc800078e3cff */
[----:B------:R-:W-:-:S05]  /*af40*/  @!P0 LOP3.LUT R3, R3, R2, RZ, 0x3c, !PT ;  /* 0x0000000203038212 */ /* 0x000fca00078e3cff */
[----:B------:R-:W2:Y:S01]  /*af50*/  @!P0 LDG.E.U8 R11, desc[UR10][R2.64] ;  /* 0x0000000a020b8981 */ /* 0x000ea2000c1e1100 */
[----:B0-----:R-:W-:-:S04]  /*af60*/  SHF.R.U32.HI R14, RZ, 0x5, R14 ;  /* 0x00000005ff0e7819 */ /* 0x001fc8000001160e */
[----:B------:R-:W-:Y:S02]  /*af70*/  SGXT.U32 R14, R14, 0x1 ;  /* 0x000000010e0e781a */ /* 0x000fe40000000000 */
[----:B------:R-:W-:Y:S02]  /*af80*/  ISETP.GE.AND P5, PT, R0, UR7, PT ;  /* 0x0000000700007c0c */ /* 0x000fe4000bfa6270 */
[----:B------:R-:W-:Y:S02]  /*af90*/  LOP3.LUT R0, R14, 0x1c, RZ, 0xfc, !PT ;  /* 0x0000001c0e007812 */ /* 0x000fe400078efcff */
[----:B------:R-:W-:Y:S02]  /*afa0*/  PRMT R14, RZ, 0x7610, R14 ;  /* 0x00007610ff0e7816 */ /* 0x000fe4000000000e */
[----:B------:R-:W-:Y:S01]  /*afb0*/  ISETP.GE.AND P0, PT, R0, UR7, PT ;  /* 0x0000000700007c0c */ /* 0x000fe2000bf06270 */
[----:B--2---:R0:W-:Y:S04]  /*afc0*/  STL [R1+0x84], R11 ;  /* 0x0000840b01007387 */ /* 0x0041e80000100800 */
[----:B0-----:R-:W2:Y:S04]  /*afd0*/  LDL.LU R11, [R1+0xf98] ;  /* 0x000f9800010b7983 */ /* 0x001ea80000300800 */
        /* <DEDUP_REMOVED lines=256> */
[----:B------:R-:W-:Y:S01]  /*bfe0*/  LOP3.LUT R0, R14, 0x40, RZ, 0xfc, !PT ;  /* 0x000000400e007812 */ /* 0x000fe200078efcff */
[----:B------:R-:W5:Y:S01]  /*bff0*/  LDL R2, [R1+0x8bc] ;  /* 0x0008bc0001027983 */ /* 0x000f620000100800 */
[----:B------:R-:W-:-:S03]  /*c000*/  PRMT R14, RZ, 0x7610, R14 ;  /* 0x00007610ff0e7816 */ /* 0x000fc6000000000e */
[----:B------:R-:W5:Y:S01]  /*c010*/  LDL R3, [R1+0x8e0] ;  /* 0x0008e00001037983 */ /* 0x000f620000100800 */
[----:B------:R-:W-:-:S03]  /*c020*/  ISETP.GE.AND P4, PT, R0, UR7, PT ;  /* 0x0000000700007c0c */ /* 0x000fc6000bf86270 */
[----:B--2---:R-:W-:Y:S04]  /*c030*/  STL [R1+0xf64], R29 ;  /* 0x000f641d01007387 */ /* 0x004fe80000100800 */
        /* <DEDUP_REMOVED lines=67> */
[----:B--2---:R-:W-:Y:S04]  /*c470*/  @!P2 STL [R1+0x4c], R14 ;  /* 0x00004c0e0100a387 */ /* 0x004fe80000100800 */
[----:B------:R-:W2:Y:S04]  /*c480*/  LDL R2, [R1+0x8e8] ;  /* 0x0008e80001027983 */ /* 0x000ea80000100800 */
[----:B------:R-:W2:Y:S01]  /*c490*/  LDL R3, [R1+0x8f0] ;  /* 0x0008f00001037983 */ /* 0x000ea20000100800 */
[----:B------:R-:W-:-:S02]  /*c4a0*/  PRMT R18, RZ, 0x7610, R18 ;  /* 0x00007610ff127816 */ /* 0x000fc40000000012 */
[----:B--2---:R-:W-:-:S04]  /*c4b0*/  @!P1 LOP3.LUT R3, R3, R2, RZ, 0x3c, !PT ;  /* 0x0000000203039212 */ /* 0x004fc800078e3cff */
[----:B------:R-:W-:-:S04]  /*c4c0*/  @!P1 LOP3.LUT R2, R3, R2, RZ, 0x3c, !PT ;  /* 0x0000000203029212 */ /* 0x000fc800078e3cff */
[----:B------:R-:W-:-:S05]  /*c4d0*/  @!P1 LOP3.LUT R3, R3, R2, RZ, 0x3c, !PT ;  /* 0x0000000203039212 */ /* 0x000fca00078e3cff */
[----:B------:R-:W2:Y:S04]  /*c4e0*/  @!P1 LDG.E.U8 R18, desc[UR10][R2.64] ;  /* 0x0000000a02129981 */ /* 0x000ea8000c1e1100 */
[----:B------:R-:W5:Y:S04]  /*c4f0*/  LDL R2, [R1+0x8ec] ;  /* 0x0008ec0001027983 */ /* 0x000f680000100800 */
[----:B------:R-:W5:Y:S01]  /*c500*/  LDL R3, [R1+0x910] ;  /* 0x0009100001037983 */ /* 0x000f620000100800 */
[----:B------:R-:W-:-:S03]  /*c510*/  PRMT R17, RZ, 0x7610, R17 ;  /* 0x00007610ff117816 */ /* 0x000fc60000000011 */
[----:B--2---:R0:W-:Y:S01]  /*c520*/  STL [R1+0x48], R18 ;  /* 0x0000481201007387 */ /* 0x0041e20000100800 */
[----:B------:R-:W-:Y:S02]  /*c530*/  PRMT R16, RZ, 0x7610, R16 ;  /* 0x00007610ff107816 */ /* 0x000fe40000000010 */
[----:B------:R-:W-:Y:S01]  /*c540*/  PRMT R8, RZ, 0x7610, R8 ;  /* 0x00007610ff087816 */ /* 0x000fe20000000008 */
[----:B0-----:R-:W2:Y:S01]  /*c550*/  LDL R18, [R1+0x928] ;  /* 0x0009280001127983 */ /* 0x001ea20000100800 */
[----:B-----5:R-:W-:-:S04]  /*c560*/  @!P4 LOP3.LUT R3, R3, R2, RZ, 0x3c, !PT ;  /* 0x000000020303c212 */ /* 0x020fc800078e3cff */
[----:B------:R-:W-:-:S04]  /*c570*/  @!P4 LOP3.LUT R2, R3, R2, RZ, 0x3c, !PT ;  /* 0x000000020302c212 */ /* 0x000fc800078e3cff */
[----:B------:R-:W-:-:S05]  /*c580*/  @!P4 LOP3.LUT R3, R3, R2, RZ, 0x3c, !PT ;  /* 0x000000020303c212 */ /* 0x000fca00078e3cff */
[----:B------:R0:W5:Y:S04]  /*c590*/  @!P4 LDG.E.U8 R17, desc[UR10][R2.64] ;  /* 0x0000000a0211c981 */ /* 0x000168000c1e1100 */
[----:B------:R-:W0:Y:S04]  /*c5a0*/  LDL R2, [R1+0x8fc] ;  /* 0x0008fc0001027983 */ /* 0x000e280000100800 */
[----:B------:R-:W0:Y:S02]  /*c5b0*/  LDL R3, [R1+0x90c] ;  /* 0x00090c0001037983 */ /* 0x000e240000100800 */
[----:B0-----:R-:W-:-:S04]  /*c5c0*/  @!P6 LOP3.LUT R3, R3, R2, RZ, 0x3c, !PT ;  /* 0x000000020303e212 */ /* 0x001fc800078e3cff */
[----:B------:R-:W-:-:S04]  /*c5d0*/  @!P6 LOP3.LUT R2, R3, R2, RZ, 0x3c, !PT ;  /* 0x000000020302e212 */ /* 0x000fc800078e3cff */
[----:B------:R-:W-:-:S05]  /*c5e0*/  @!P6 LOP3.LUT R3, R3, R2, RZ, 0x3c, !PT ;  /* 0x000000020303e212 */ /* 0x000fca00078e3cff */
[----:B------:R0:W2:Y:S04]  /*c5f0*/  @!P6 LDG.E.U8 R16, desc[UR10][R2.64] ;  /* 0x0000000a0210e981 */ /* 0x0000a8000c1e1100 */
[----:B------:R-:W0:Y:S04]  /*c600*/  LDL R2, [R1+0x900] ;  /* 0x0009000001027983 */ /* 0x000e280000100800 */
[----:B------:R-:W0:Y:S01]  /*c610*/  LDL R3, [R1+0x908] ;  /* 0x0009080001037983 */ /* 0x000e220000100800 */
[----:B------:R-:W1:Y:S01]  /*c620*/  S2R R14, SR_TID.X ;  /* 0x00000000000e7919 */ /* 0x000e620000002100 */
[----:B------:R-:W-:-:S02]  /*c630*/  ISETP.GE.AND P2, PT, R0, UR7, PT ;  /* 0x0000000700007c0c */ /* 0x000fc4000bf46270 */
[----:B0-----:R-:W-:-:S04]  /*c640*/  @!P5 LOP3.LUT R3, R3, R2, RZ, 0x3c, !PT ;  /* 0x000000020303d212 */ /* 0x001fc800078e3cff */
[----:B------:R-:W-:-:S04]  /*c650*/  @!P5 LOP3.LUT R2, R3, R2, RZ, 0x3c, !PT ;  /* 0x000000020302d212 */ /* 0x000fc800078e3cff */
[----:B------:R-:W-:-:S05]  /*c660*/  @!P5 LOP3.LUT R3, R3, R2, RZ, 0x3c, !PT ;  /* 0x000000020303d212 */ /* 0x000fca00078e3cff */
[----:B------:R2:W3:Y:S04]  /*c670*/  @!P5 LDG.E.U8 R8, desc[UR10][R2.64] ;  /* 0x0000000a0208d981 */ /* 0x0004e8000c1e1100 */
[----:B------:R-:W3:Y:S01]  /*c680*/  LDL R3, [R1+0x904] ;  /* 0x0009040001037983 */ /* 0x000ee20000100800 */
[----:B-1----:R-:W-:-:S04]  /*c690*/  SHF.R.U32.HI R14, RZ, 0x5, R14 ;  /* 0x00000005ff0e7819 */ /* 0x002fc8000001160e */
[----:B------:R-:W-:-:S04]  /*c6a0*/  SGXT.U32 R14, R14, 0x1 ;  /* 0x000000010e0e781a */ /* 0x000fc80000000000 */
[----:B------:R-:W-:-:S04]  /*c6b0*/  LOP3.LUT R0, R14, 0x4c, RZ, 0xfc, !PT ;  /* 0x0000004c0e007812 */ /* 0x000fc800078efcff */
[----:B------:R-:W-:Y:S02]  /*c6c0*/  ISETP.GE.AND P1, PT, R0, UR7, PT ;  /* 0x0000000700007c0c */ /* 0x000fe4000bf26270 */
[----:B------:R-:W-:-:S04]  /*c6d0*/  LOP3.LUT R0, R14, 0x4e, RZ, 0xfc, !PT ;  /* 0x0000004e0e007812 */ /* 0x000fc800078efcff */
[----:B------:R-:W-:Y:S02]  /*c6e0*/  ISETP.GE.AND P4, PT, R0, UR7, PT ;  /* 0x0000000700007c0c */ /* 0x000fe4000bf86270 */
[----:B------:R-:W-:-:S04]  /*c6f0*/  LOP3.LUT R0, R14, 0x50, RZ, 0xfc, !PT ;  /* 0x000000500e007812 */ /* 0x000fc800078efcff */
[----:B------:R-:W-:Y:S02]  /*c700*/  ISETP.GE.AND P6, PT, R0, UR7, PT ;  /* 0x0000000700007c0c */ /* 0x000fe4000bfc6270 */
[----:B------:R-:W-:Y:S01]  /*c710*/  LOP3.LUT R0, R14, 0x52, RZ, 0xfc, !PT ;  /* 0x000000520e007812 */ /* 0x000fe200078efcff */
[----:B--2---:R-:W-:Y:S01]  /*c720*/  @!P0 IMAD.MOV.U32 R2, RZ, RZ, R18 ;  /* 0x000000ffff028224 */ /* 0x004fe200078e0012 */
[----:B------:R-:W-:Y:S01]  /*c730*/  PRMT R7, RZ, 0x7610, R7 ;  /* 0x00007610ff077816 */ /* 0x000fe20000000007 */
[----:B------:R-:W2:Y:S01]  /*c740*/  LDL R18, [R1+0x93c] ;  /* 0x00093c0001127983 */ /* 0x000ea20000100800 */
[----:B------:R-:W-:Y:S02]  /*c750*/  ISETP.GE.AND P5, PT, R0, UR7, PT ;  /* 0x0000000700007c0c */ /* 0x000fe4000bfa6270 */
[----:B------:R-:W-:Y:S02]  /*c760*/  LOP3.LUT R0, R14, 0x54, RZ, 0xfc, !PT ;  /* 0x000000540e007812 */ /* 0x000fe400078efcff */
[----:B------:R-:W-:Y:S01]  /*c770*/  PRMT R14, RZ, 0x7610, R14 ;  /* 0x00007610ff0e7816 */ /* 0x000fe2000000000e */
[----:B---3--:R0:W3:Y:S04]  /*c780*/  @!P0 LDG.E.U8 R7, desc[UR10][R2.64] ;  /* 0x0000000a02078981 */ /* 0x0080e8000c1e1100 */
[----:B------:R-:W0:Y:S04]  /*c790*/  LDL R2, [R1+0x914] ;  /* 0x0009140001027983 */ /* 0x000e280000100800 */
[----:B------:R-:W0:Y:S04]  /*c7a0*/  LDL R3, [R1+0x924] ;  /* 0x0009240001037983 */ /* 0x000e280000100800 */
[----:B------:R1:W-:Y:S02]  /*c7b0*/  STL.S16 [R1+0x34], R14 ;  /* 0x0000340e01007387 */ /* 0x0003e40000100600 */
[----:B-1----:R-:W1:Y:S01]  /*c7c0*/  S2R R14, SR_TID.X ;  /* 0x00000000000e7919 */ /* 0x002e620000002100 */
[----:B------:R-:W-:-:S02]  /*c7d0*/  ISETP.GE.AND P0, PT, R0, UR7, PT ;  /* 0x0000000700007c0c */ /* 0x000fc4000bf06270 */
[----:B-1----:R-:W-:-:S04]  /*c7e0*/  SHF.R.U32.HI R14, RZ, 0x5, R14 ;  /* 0x00000005ff0e7819 */ /* 0x002fc8000001160e */
[----:B------:R-:W-:-:S04]  /*c7f0*/  SGXT.U32 R14, R14, 0x1 ;  /* 0x000000010e0e781a */ /* 0x000fc80000000000 */
[----:B------:R-:W-:Y:S02]  /*c800*/  LOP3.LUT R0, R14, 0x56, RZ, 0xfc, !PT ;  /* 0x000000560e007812 */ /* 0x000fe400078efcff */
[----:B------:R-:W2:Y:S01]  /*c810*/  LDL R14, [R1+0x34] ;  /* 0x00003400010e7983 */ /* 0x000ea20000100800 */
[----:B0-----:R-:W-:-:S04]  /*c820*/  @!P3 LOP3.LUT R3, R3, R2, RZ, 0x3c, !PT ;  /* 0x000000020303b212 */ /* 0x001fc800078e3cff */
        /* <DEDUP_REMOVED lines=20> */
[----:B------:R-:W2:Y:S04]  /*c970*/  LDL R2, [R1+0x91c] ;  /* 0x00091c0001027983 */ /* 0x000ea80000100800 */
[----:B------:R-:W2:Y:S04]  /*c980*/  LDL R3, [R1+0x940] ;  /* 0x0009400001037983 */ /* 0x000ea80000100800 */
[----:B------:R0:W-:Y:S02]  /*c990*/  STL.S16 [R1+0x2c], R14 ;  /* 0x00002c0e01007387 */ /* 0x0001e40000100600 */
[----:B0-----:R-:W0:Y:S02]  /*c9a0*/  S2R R14, SR_TID.X ;  /* 0x00000000000e7919 */ /* 0x001e240000002100 */
[----:B0-----:R-:W-:-:S04]  /*c9b0*/  SHF.R.U32.HI R14, RZ, 0x5, R14 ;  /* 0x00000005ff0e7819 */ /* 0x001fc8000001160e */
[----:B------:R-:W-:-:S04]  /*c9c0*/  SGXT.U32 R14, R14, 0x1 ;  /* 0x000000010e0e781a */ /* 0x000fc80000000000 */
[----:B------:R-:W-:Y:S02]  /*c9d0*/  LOP3.LUT R0, R14, 0x5a, RZ, 0xfc, !PT ;  /* 0x0000005a0e007812 */ /* 0x000fe400078efcff */
[----:B------:R-:W3:Y:S01]  /*c9e0*/  LDL R14, [R1+0x2c] ;  /* 0x00002c00010e7983 */ /* 0x000ee20000100800 */
[----:B--2---:R-:W-:-:S04]  /*c9f0*/  @!P1 LOP3.LUT R3, R3, R2, RZ, 0x3c, !PT ;  /* 0x0000000203039212 */ /* 0x004fc800078e3cff */
[----:B------:R-:W-:-:S04]  /*ca00*/  @!P1 LOP3.LUT R2, R3, R2, RZ, 0x3c, !PT ;  /* 0x0000000203029212 */ /* 0x000fc800078e3cff */
[----:B------:R-:W-:-:S05]  /*ca10*/  @!P1 LOP3.LUT R3, R3, R2, RZ, 0x3c, !PT ;  /* 0x0000000203039212 */ /* 0x000fca00078e3cff */
[----:B---3--:R-:W2:Y:S01]  /*ca20*/  @!P1 LDG.E.U8 R14, desc[UR10][R2.64] ;  /* 0x0000000a020e9981 */ /* 0x008ea2000c1e1100 */
[----:B------:R-:W-:-:S03]  /*ca30*/  PRMT R15, RZ, 0x7610, R15 ;  /* 0x00007610ff0f7816 */ /* 0x000fc6000000000f */
[----:B--2---:R-:W-:Y:S04]  /*ca40*/  @!P1 STL [R1+0x2c], R14 ;  /* 0x00002c0e01009387 */ /* 0x004fe80000100800 */
[----:B------:R-:W2:Y:S01]  /*ca50*/  LDL R3, [R1+0x92c] ;  /* 0x00092c0001037983 */ /* 0x000ea20000100800 */
[----:B------:R-:W-:Y:S01]  /*ca60*/  @!P4 IMAD.MOV.U32 R2, RZ, RZ, R18 ;  /* 0x000000ffff02c224 */ /* 0x000fe200078e0012 */
[----:B------:R-:W-:Y:S02]  /*ca70*/  PRMT R13, RZ, 0x7610, R13 ;  /* 0x00007610ff0d7816 */ /* 0x000fe4000000000d */
[----:B------:R-:W3:Y:S04]  /*ca80*/  LDL R18, [R1+0x948] ;  /* 0x0009480001127983 */ /* 0x000ee80000100800 */
[----:B--2---:R-:W2:Y:S04]  /*ca90*/  @!P4 LDG.E.U8 R15, desc[UR10][R2.64] ;  /* 0x0000000a020fc981 */ /* 0x004ea8000c1e1100 */
[----:B------:R-:W3:Y:S04]  /*caa0*/  LDL R2, [R1+0x930] ;  /* 0x0009300001027983 */ /* 0x000ee80000100800 */
[----:B------:R-:W3:Y:S04]  /*cab0*/  LDL R3, [R1+0x938] ;  /* 0x0009380001037983 */ /* 0x000ee80000100800 */
[----:B--2---:R0:W-:Y:S01]  /*cac0*/  STL [R1+0x28], R15 ;  /* 0x0000280f01007387 */ /* 0x0041e20000100800 */
[----:B------:R-:W-:-:S03]  /*cad0*/  PRMT R12, RZ, 0x7610, R12 ;  /* 0x00007610ff0c7816 */ /* 0x000fc6000000000c */
[----:B0-----:R-:W2:Y:S01]  /*cae0*/  LDL R15, [R1+0x964] ;  /* 0x00096400010f7983 */ /* 0x001ea20000100800 */
[----:B---3--:R-:W-:-:S04]  /*caf0*/  @!P6 LOP3.LUT R3, R3, R2, RZ, 0x3c, !PT ;  /* 0x000000020303e212 */ /* 0x008fc800078e3cff */
[----:B------:R-:W-:-:S04]  /*cb00*/  @!P6 LOP3.LUT R2, R3, R2, RZ, 0x3c, !PT ;  /* 0x000000020302e212 */ /* 0x000fc800078e3cff */
[----:B------:R-:W-:-:S05]  /*cb10*/  @!P6 LOP3.LUT R3, R3, R2, RZ, 0x3c, !PT ;  /* 0x000000020303e212 */ /* 0x000fca00078e3cff */
[----:B------:R0:W3:Y:S04]  /*cb20*/  @!P6 LDG.E.U8 R13, desc[UR10][R2.64] ;  /* 0x0000000a020de981 */ /* 0x0000e8000c1e1100 */
        /* <DEDUP_REMOVED lines=8> */
[----:B------:R-:W-:Y:S02]  /*cbb0*/  PRMT R6, RZ, 0x7610, R6 ;  /* 0x00007610ff067816 */ /* 0x000fe40000000006 */
[----:B------:R-:W-:-:S02]  /*cbc0*/  PRMT R5, RZ, 0x7610, R5 ;  /* 0x00007610ff057816 */ /* 0x000fc40000000005 */
[----:B0-----:R-:W-:-:S04]  /*cbd0*/  @!P0 LOP3.LUT R3, R3, R2, RZ, 0x3c, !PT ;  /* 0x0000000203038212 */ /* 0x001fc800078e3cff */
[----:B------:R-:W-:-:S04]  /*cbe0*/  @!P0 LOP3.LUT R2, R3, R2, RZ, 0x3c, !PT ;  /* 0x0000000203028212 */ /* 0x000fc800078e3cff */
[----:B------:R-:W-:-:S05]  /*cbf0*/  @!P0 LOP3.LUT R3, R3, R2, RZ, 0x3c, !PT ;  /* 0x0000000203038212 */ /* 0x000fca00078e3cff */
[----:B------:R2:W3:Y:S02]  /*cc00*/  @!P0 LDG.E.U8 R6, desc[UR10][R2.64] ;  /* 0x0000000a02068981 */ /* 0x0004e4000c1e1100 */
[----:B--2---:R-:W-:Y:S02]  /*cc10*/  @!P3 IMAD.MOV.U32 R2, RZ, RZ, R15 ;  /* 0x000000ffff02b224 */ /* 0x004fe400078e000f */
[----:B------:R-:W-:Y:S01]  /*cc20*/  @!P3 IMAD.MOV.U32 R3, RZ, RZ, R18 ;  /* 0x000000ffff03b224 */ /* 0x000fe200078e0012 */
[----:B------:R-:W-:Y:S01]  /*cc30*/  PRMT R24, RZ, 0x7610, R24 ;  /* 0x00007610ff187816 */ /* 0x000fe20000000018 */
[----:B------:R-:W0:Y:S03]  /*cc40*/  S2R R14, SR_TID.X ;  /* 0x00000000000e7919 */ /* 0x000e260000002100 */
[----:B------:R1:W2:Y:S01]  /*cc50*/  @!P3 LDG.E.U8 R5, desc[UR10][R2.64] ;  /* 0x0000000a0205b981 */ /* 0x0002a2000c1e1100 */
[----:B------:R-:W-:-:S03]  /*cc60*/  ISETP.GE.AND P1, PT, R0, UR7, PT ;  /* 0x0000000700007c0c */ /* 0x000fc6000bf26270 */
[----:B------:R-:W2:Y:S04]  /*cc70*/  LDL R18, [R1+0x9fc] ;  /* 0x0009fc0001127983 */ /* 0x000ea80000100800 */
[----:B------:R-:W2:Y:S04]  /*cc80*/  LDL R15, [R1+0xa04] ;  /* 0x000a0400010f7983 */ /* 0x000ea80000100800 */
[----:B------:R-:W1:Y:S04]  /*cc90*/  LDL R2, [R1+0x94c] ;  /* 0x00094c0001027983 */ /* 0x000e680000100800 */
[----:B------:R-:W1:Y:S01]  /*cca0*/  LDL R3, [R1+0x96c] ;  /* 0x00096c0001037983 */ /* 0x000e620000100800 */
[----:B0-----:R-:W-:-:S02]  /*ccb0*/  SHF.R.U32.HI R14, RZ, 0x5, R14 ;  /* 0x00000005ff0e7819 */ /* 0x001fc4000001160e */
[----:B-1----:R-:W-:-:S04]  /*ccc0*/  @!P2 LOP3.LUT R3, R3, R2, RZ, 0x3c, !PT ;  /* 0x000000020303a212 */ /* 0x002fc800078e3cff */
[----:B------:R-:W-:-:S04]  /*ccd0*/  @!P2 LOP3.LUT R2, R3, R2, RZ, 0x3c, !PT ;  /* 0x000000020302a212 */ /* 0x000fc800078e3cff */
[----:B------:R-:W-:-:S05]  /*cce0*/  @!P2 LOP3.LUT R3, R3, R2, RZ, 0x3c, !PT ;  /* 0x000000020303a212 */ /* 0x000fca00078e3cff */
[----:B------:R-:W2:Y:S01]  /*ccf0*/  @!P2 LDG.E.U8 R24, desc[UR10][R2.64] ;  /* 0x0000000a0218a981 */ /* 0x000ea2000c1e1100 */
[----:B------:R-:W-:-:S04]  /*cd00*/  SGXT.U32 R14, R14, 0x1 ;  /* 0x000000010e0e781a */ /* 0x000fc80000000000 */
[----:B------:R-:W-:-:S04]  /*cd10*/  LOP3.LUT R0, R14, 0x5c, RZ, 0xfc, !PT ;  /* 0x0000005c0e007812 */ /* 0x000fc800078efcff */
[----:B------:R-:W-:Y:S02]  /*cd20*/  ISETP.GE.AND P4, PT, R0, UR7, PT ;  /* 0x0000000700007c0c */ /* 0x000fe4000bf86270 */
[----:B------:R-:W-:-:S04]  /*cd30*/  LOP3.LUT R0, R14, 0x60, RZ, 0xfc, !PT ;  /* 0x000000600e007812 */ /* 0x000fc800078efcff */
[----:B------:R-:W-:Y:S02]  /*cd40*/  ISETP.GE.AND P6, PT, R0, UR7, PT ;  /* 0x0000000700007c0c */ /* 0x000fe4000bfc6270 */
[----:B------:R-:W-:-:S04]  /*cd50*/  LOP3.LUT R0, R14, 0x62, RZ, 0xfc, !PT ;  /* 0x000000620e007812 */ /* 0x000fc800078efcff */
[----:B------:R-:W-:Y:S02]  /*cd60*/  ISETP.GE.AND P5, PT, R0, UR7, PT ;  /* 0x0000000700007c0c */ /* 0x000fe4000bfa6270 */
[----:B------:R-:W-:-:S04]  /*cd70*/  LOP3.LUT R0, R14, 0x64, RZ, 0xfc, !PT ;  /* 0x000000640e007812 */ /* 0x000fc800078efcff */
        /* <DEDUP_REMOVED lines=12> */
[C---:B------:R-:W-:Y:S02]  /*ce40*/  ISETP.GE.AND P3, PT, R14.reuse, UR7, PT ;  /* 0x000000070e007c0c */ /* 0x040fe4000bf66270 */
[----:B------:R-:W-:Y:S02]  /*ce50*/  LOP3.LUT R0, R14, 0x70, RZ, 0xfc, !PT ;  /* 0x000000700e007812 */ /* 0x000fe400078efcff */
[----:B------:R-:W3:Y:S01]  /*ce60*/  LDL R14, [R1+0x10] ;  /* 0x00001000010e7983 */ /* 0x000ee20000100800 */
[----:B--2---:R-:W-:-:S04]  /*ce70*/  @!P1 LOP3.LUT R3, R3, R2, RZ, 0x3c, !PT ;  /* 0x0000000203039212 */ /* 0x004fc800078e3cff */
[----:B------:R-:W-:-:S04]  /*ce80*/  @!P1 LOP3.LUT R2, R3, R2, RZ, 0x3c, !PT ;  /* 0x0000000203029212 */ /* 0x000fc800078e3cff */
[----:B------:R-:W-:-:S05]  /*ce90*/  @!P1 LOP3.LUT R3, R3, R2, RZ, 0x3c, !PT ;  /* 0x0000000203039212 */ /* 0x000fca00078e3cff */
[----:B---3--:R-:W2:Y:S04]  /*cea0*/  @!P1 LDG.E.U8 R14, desc[UR10][R2.64] ;  /* 0x0000000a020e9981 */ /* 0x008ea8000c1e1100 */
[----:B--2---:R0:W-:Y:S04]  /*ceb0*/  @!P1 STL [R1+0x10], R14 ;  /* 0x0000100e01009387 */ /* 0x0041e80000100800 */
[----:B------:R-:W2:Y:S04]  /*cec0*/  LDL R2, [R1+0x968] ;  /* 0x0009680001027983 */ /* 0x000ea80000100800 */
[----:B------:R-:W2:Y:S01]  /*ced0*/  LDL R3, [R1+0x98c] ;  /* 0x00098c0001037983 */ /* 0x000ea20000100800 */
[----:B----4-:R-:W-:-:S02]  /*cee0*/  PRMT R4, RZ, 0x7610, R4 ;  /* 0x00007610ff047816 */ /* 0x010fc40000000004 */
[----:B------:R-:W-:Y:S02]  /*cef0*/  PRMT R28, RZ, 0x7610, R28 ;  /* 0x00007610ff1c7816 */ /* 0x000fe4000000001c */
[----:B--2---:R-:W-:-:S04]  /*cf00*/  @!P6 LOP3.LUT R3, R3, R2, RZ, 0x3c, !PT ;  /* 0x000000020303e212 */ /* 0x004fc800078e3cff */
[----:B------:R-:W-:-:S04]  /*cf10*/  @!P6 LOP3.LUT R2, R3, R2, RZ, 0x3c, !PT ;  /* 0x000000020302e212 */ /* 0x000fc800078e3cff */
[----:B------:R-:W-:-:S05]  /*cf20*/  @!P6 LOP3.LUT R3, R3, R2, RZ, 0x3c, !PT ;  /* 0x000000020303e212 */ /* 0x000fca00078e3cff */
[----:B------:R1:W2:Y:S02]  /*cf30*/  @!P6 LDG.E.U8 R4, desc[UR10][R2.64] ;  /* 0x0000000a0204e981 */ /* 0x0002a4000c1e1100 */
[----:B-1----:R-:W-:Y:S02]  /*cf40*/  @!P3 IMAD.MOV.U32 R2, RZ, RZ, R15 ;  /* 0x000000ffff02b224 */ /* 0x002fe400078e000f */
[----:B------:R-:W-:Y:S01]  /*cf50*/  @!P3 IMAD.MOV.U32 R3, RZ, RZ, R18 ;  /* 0x000000ffff03b224 */ /* 0x000fe200078e0012 */
[----:B------:R-:W-:Y:S01]  /*cf60*/  PRMT R11, RZ, 0x7610, R11 ;  /* 0x00007610ff0b7816 */ /* 0x000fe2000000000b */
[----:B------:R-:W3:Y:S04]  /*cf70*/  LDL R18, [R1+0x9b0] ;  /* 0x0009b00001127983 */ /* 0x000ee80000100800 */
[----:B------:R1:W4:Y:S01]  /*cf80*/  @!P3 LDG.E.U8 R28, desc[UR10][R2.64] ;  /* 0x0000000a021cb981 */ /* 0x000322000c1e1100 */
[----:B------:R-:W-:-:S03]  /*cf90*/  PRMT R29, RZ, 0x7610, R29 ;  /* 0x00007610ff1d7816 */ /* 0x000fc6000000001d */
[----:B------:R-:W2:Y:S04]  /*cfa0*/  LDL R15, [R1+0x9e4] ;  /* 0x0009e400010f7983 */ /* 0x000ea80000100800 */
[----:B------:R-:W1:Y:S04]  /*cfb0*/  LDL R2, [R1+0x970] ;  /* 0x0009700001027983 */ /* 0x000e680000100800 */
[----:B------:R-:W1:Y:S02]  /*cfc0*/  LDL R3, [R1+0x994] ;  /* 0x0009940001037983 */ /* 0x000e640000100800 */
[----:B-1----:R-:W-:-:S04]  /*cfd0*/  @!P5 LOP3.LUT R3, R3, R2, RZ, 0x3c, !PT ;  /* 0x000000020303d212 */ /* 0x002fc800078e3cff */
[----:B------:R-:W-:-:S04]  /*cfe0*/  @!P5 LOP3.LUT R2, R3, R2, RZ, 0x3c, !PT ;  /* 0x000000020302d212 */ /* 0x000fc800078e3cff */
[----:B------:R-:W-:-:S05]  /*cff0*/  @!P5 LOP3.LUT R3, R3, R2, RZ, 0x3c, !PT ;  /* 0x000000020303d212 */ /* 0x000fca00078e3cff */
[----:B------:R1:W2:Y:S04]  /*d000*/  @!P5 LDG.E.U8 R11, desc[UR10][R2.64] ;  /* 0x0000000a020bd981 */ /* 0x0002a8000c1e1100 */
[----:B------:R-:W1:Y:S04]  /*d010*/  LDL R2, [R1+0x978] ;  /* 0x0009780001027983 */ /* 0x000e680000100800 */
[----:B------:R-:W1:Y:S01]  /*d020*/  LDL R3, [R1+0x99c] ;  /* 0x00099c0001037983 */ /* 0x000e620000100800 */
[----:B0-----:R-:W0:Y:S01]  /*d030*/  S2R R14, SR_TID.X ;  /* 0x00000000000e7919 */ /* 0x001e220000002100 */
[----:B-1----:R-:W-:-:S04]  /*d040*/  @!P0 LOP3.LUT R3, R3, R2, RZ, 0x3c, !PT ;  /* 0x0000000203038212 */ /* 0x002fc800078e3cff */
[----:B------:R-:W-:-:S04]  /*d050*/  @!P0 LOP3.LUT R2, R3, R2, RZ, 0x3c, !PT ;  /* 0x0000000203028212 */ /* 0x000fc800078e3cff */
[----:B------:R-:W-:-:S05]  /*d060*/  @!P0 LOP3.LUT R3, R3, R2, RZ, 0x3c, !PT ;  /* 0x0000000203038212 */ /* 0x000fca00078e3cff */
[----:B------:R1:W2:Y:S04]  /*d070*/  @!P0 LDG.E.U8 R29, desc[UR10][R2.64] ;  /* 0x0000000a021d8981 */ /* 0x0002a8000c1e1100 */
[----:B------:R-:W1:Y:S04]  /*d080*/  LDL R2, [R1+0x9a8] ;  /* 0x0009a80001027983 */ /* 0x000e680000100800 */
[----:B------:R-:W1:Y:S01]  /*d090*/  LDL R3, [R1+0x9cc] ;  /* 0x0009cc0001037983 */ /* 0x000e620000100800 */
[----:B------:R-:W-:Y:S02]  /*d0a0*/  ISETP.GE.AND P1, PT, R0, UR7, PT ;  /* 0x0000000700007c0c */ /* 0x000fe4000bf26270 */
[----:B0-----:R-:W-:-:S04]  /*d0b0*/  SHF.R.U32.HI R14, RZ, 0x5, R14 ;  /* 0x00000005ff0e7819 */ /* 0x001fc8000001160e */
[----:B------:R-:W-:-:S04]  /*d0c0*/  SGXT.U32 R14, R14, 0x1 ;  /* 0x000000010e0e781a */ /* 0x000fc80000000000 */
[----:B------:R-:W-:-:S04]  /*d0d0*/  LOP3.LUT R0, R14, 0x72, RZ, 0xfc, !PT ;  /* 0x000000720e007812 */ /* 0x000fc800078efcff */
[----:B------:R-:W-:Y:S02]  /*d0e0*/  ISETP.GE.AND P6, PT, R0, UR7, PT ;  /* 0x0000000700007c0c */ /* 0x000fe4000bfc6270 */
[----:B------:R-:W-:Y:S02]  /*d0f0*/  PRMT R10, RZ, 0x7610, R10 ;  /* 0x00007610ff0a7816 */ /* 0x000fe4000000000a */
[----:B------:R-:W-:Y:S02]  /*d100*/  PRMT R9, RZ, 0x7610, R9 ;  /* 0x00007610ff097816 */ /* 0x000fe40000000009 */
[----:B-1----:R-:W-:-:S04]  /*d110*/  @!P1 LOP3.LUT R3, R3, R2, RZ, 0x3c, !PT ;  /* 0x0000000203039212 */ /* 0x002fc800078e3cff */
[----:B------:R-:W-:-:S04]  /*d120*/  @!P1 LOP3.LUT R2, R3, R2, RZ, 0x3c, !PT ;  /* 0x0000000203029212 */ /* 0x000fc800078e3cff */
[----:B------:R-:W-:-:S05]  /*d130*/  @!P1 LOP3.LUT R3, R3, R2, RZ, 0x3c, !PT ;  /* 0x0000000203039212 */ /* 0x000fca00078e3cff */
[----:B------:R0:W4:Y:S04]  /*d140*/  @!P1 LDG.E.U8 R10, desc[UR10][R2.64] ;  /* 0x0000000a020a9981 */ /* 0x000128000c1e1100 */
[----:B--2---:R1:W-:Y:S01]  /*d150*/  STL [R1], R29 ;  /* 0x0000001d01007387 */ /* 0x0043e20000100800 */
[----:B0-----:R-:W-:Y:S02]  /*d160*/  @!P6 IMAD.MOV.U32 R2, RZ, RZ, R15 ;  /* 0x000000ffff02e224 */ /* 0x001fe400078e000f */
[----:B---3--:R-:W-:Y:S01]  /*d170*/  @!P6 IMAD.MOV.U32 R3, RZ, RZ, R18 ;  /* 0x000000ffff03e224 */ /* 0x008fe200078e0012 */
[----:B------:R-:W-:Y:S01]  /*d180*/  PRMT R27, RZ, 0x7610, R27 ;  /* 0x00007610ff1b7816 */ /* 0x000fe2000000001b */
[----:B-1----:R-:W2:Y:S04]  /*d190*/  LDL R29, [R1+0x9e0] ;  /* 0x0009e000011d7983 */ /* 0x002ea80000100800 */
[----:B------:R0:W3:Y:S01]  /*d1a0*/  @!P6 LDG.E.U8 R9, desc[UR10][R2.64] ;  /* 0x0000000a0209e981 */ /* 0x0000e2000c1e1100 */
[----:B------:R-:W-:-:S02]  /*d1b0*/  LOP3.LUT R0, R14, 0x68, RZ, 0xfc, !PT ;  /* 0x000000680e007812 */ /* 0x000fc400078efcff */
[----:B------:R-:W-:Y:S01]  /*d1c0*/  PRMT R26, RZ, 0x7610, R26 ;  /* 0x00007610ff1a7816 */ /* 0x000fe2000000001a */
[----:B------:R-:W2:Y:S01]  /*d1d0*/  LDL R18, [R1+0x9dc] ;  /* 0x0009dc0001127983 */ /* 0x000ea20000100800 */
[----:B------:R-:W-:-:S03]  /*d1e0*/  PRMT R19, RZ, 0x7610, R19 ;  /* 0x00007610ff137816 */ /* 0x000fc60000000013 */
[----:B------:R-:W2:Y:S04]  /*d1f0*/  LDL R15, [R1+0x9ac] ;  /* 0x0009ac00010f7983 */ /* 0x000ea80000100800 */
[----:B------:R-:W0:Y:S04]  /*d200*/  LDL R2, [R1+0x980] ;  /* 0x0009800001027983 */ /* 0x000e280000100800 */
[----:B------:R-:W0:Y:S01]  /*d210*/  LDL R3, [R1+0x9a4] ;  /* 0x0009a40001037983 */ /* 0x000e220000100800 */
[----:B------:R-:W-:Y:S02]  /*d220*/  ISETP.GE.AND P3, PT, R0, UR7, PT ;  /* 0x0000000700007c0c */ /* 0x000fe4000bf66270 */
[----:B------:R-:W-:-:S02]  /*d230*/  LOP3.LUT R0, R14, 0x74, RZ, 0xfc, !PT ;  /* 0x000000740e007812 */ /* 0x000fc400078efcff */
[----:B0-----:R-:W-:-:S04]  /*d240*/  @!P2 LOP3.LUT R3, R3, R2, RZ, 0x3c, !PT ;  /* 0x000000020303a212 */ /* 0x001fc800078e3cff */
[----:B------:R-:W-:-:S04]  /*d250*/  @!P2 LOP3.LUT R2, R3, R2, RZ, 0x3c, !PT ;  /* 0x000000020302a212 */ /* 0x000fc800078e3cff */
[----:B------:R-:W-:-:S05]  /*d260*/  @!P2 LOP3.LUT R3, R3, R2, RZ, 0x3c, !PT ;  /* 0x000000020303a212 */ /* 0x000fca00078e3cff */
[----:B------:R2:W3:Y:S04]  /*d270*/  @!P2 LDG.E.U8 R27, desc[UR10][R2.64] ;  /* 0x0000000a021ba981 */ /* 0x0004e8000c1e1100 */
[----:B------:R-:W3:Y:S01]  /*d280*/  LDL R3, [R1+0x9b8] ;  /* 0x0009b80001037983 */ /* 0x000ee20000100800 */
[----:B------:R-:W-:-:S13]  /*d290*/  ISETP.GE.AND P0, PT, R0, UR7, PT ;  /* 0x0000000700007c0c */ /* 0x000fda000bf06270 */
[----:B--2---:R-:W-:Y:S01]  /*d2a0*/  @!P0 IMAD.MOV.U32 R2, RZ, RZ, R29 ;  /* 0x000000ffff028224 */ /* 0x004fe200078e001d */
[----:B------:R-:W-:Y:S01]  /*d2b0*/  LOP3.LUT R0, R14, 0x6a, RZ, 0xfc, !PT ;  /* 0x0000006a0e007812 */ /* 0x000fe200078efcff */
[----:B------:R-:W2:Y:S03]  /*d2c0*/  LDL R29, [R1+0x9b4] ;  /* 0x0009b400011d7983 */ /* 0x000ea60000100800 */
[----:B------:R-:W-:Y:S02]  /*d2d0*/  ISETP.GE.AND P1, PT, R0, UR7, PT ;  /* 0x0000000700007c0c */ /* 0x000fe4000bf26270 */
[----:B------:R-:W-:Y:S01]  /*d2e0*/  LOP3.LUT R0, R14, 0x76, RZ, 0xfc, !PT ;  /* 0x000000760e007812 */ /* 0x000fe200078efcff */
[----:B---3--:R0:W3:Y:S04]  /*d2f0*/  @!P0 LDG.E.U8 R26, desc[UR10][R2.64] ;  /* 0x0000000a021a8981 */ /* 0x0080e8000c1e1100 */
[----:B------:R-:W2:Y:S01]  /*d300*/  LDL R3, [R1+0x9c0] ;  /* 0x0009c00001037983 */ /* 0x000ea20000100800 */
[----:B------:R-:W-:-:S13]  /*d310*/  ISETP.GE.AND P5, PT, R0, UR7, PT ;  /* 0x0000000700007c0c */ /* 0x000fda000bfa6270 */
[----:B0-----:R-:W-:Y:S01]  /*d320*/  @!P5 IMAD.MOV.U32 R2, RZ, RZ, R18 ;  /* 0x000000ffff02d224 */ /* 0x001fe200078e0012 */
[----:B------:R-:W-:Y:S01]  /*d330*/  PRMT R25, RZ, 0x7610, R25 ;  /* 0x00007610ff197816 */ /* 0x000fe20000000019 */
[----:B------:R-:W3:Y:S04]  /*d340*/  LDL R18, [R1+0x9f4] ;  /* 0x0009f40001127983 */ /* 0x000ee80000100800 */
[----:B--2---:R0:W2:Y:S04]  /*d350*/  @!P5 LDG.E.U8 R19, desc[UR10][R2.64] ;  /* 0x0000000a0213d981 */ /* 0x0040a8000c1e1100 */
[----:B------:R-:W2:Y:S01]  /*d360*/  LDL R3, [R1+0x988] ;  /* 0x0009880001037983 */ /* 0x000ea20000100800 */
[----:B0-----:R-:W-:Y:S01]  /*d370*/  @!P3 IMAD.MOV.U32 R2, RZ, RZ, R15 ;  /* 0x000000ffff02b224 */ /* 0x001fe200078e000f */
[----:B------:R-:W-:-:S04]  /*d380*/  PRMT R21, RZ, 0x7610, R21 ;  /* 0x00007610ff157816 */ /* 0x000fc80000000015 */
[----:B--2---:R0:W2:Y:S04]  /*d390*/  @!P3 LDG.E.U8 R25, desc[UR10][R2.64] ;  /* 0x0000000a0219b981 */ /* 0x0040a8000c1e1100 */
[----:B------:R-:W3:Y:S01]  /*d3a0*/  LDL R3, [R1+0x990] ;  /* 0x0009900001037983 */ /* 0x000ee20000100800 */
[----:B0-----:R-:W-:Y:S01]  /*d3b0*/  @!P1 IMAD.MOV.U32 R2, RZ, RZ, R29 ;  /* 0x000000ffff029224 */ /* 0x001fe200078e001d */
[----:B------:R-:W-:-:S04]  /*d3c0*/  LOP3.LUT R0, R14, 0x6c, RZ, 0xfc, !PT ;  /* 0x0000006c0e007812 */ /* 0x000fc800078efcff */
[----:B------:R-:W-:Y:S02]  /*d3d0*/  ISETP.GE.AND P2, PT, R0, UR7, PT ;  /* 0x0000000700007c0c */ /* 0x000fe4000bf46270 */
[----:B------:R-:W-:Y:S01]  /*d3e0*/  LOP3.LUT R0, R14, 0x78, RZ, 0xfc, !PT ;  /* 0x000000780e007812 */ /* 0x000fe200078efcff */
[----:B--2---:R0:W-:Y:S04]  /*d3f0*/  STL [R1+0xf38], R25 ;  /* 0x000f381901007387 */ /* 0x0041e80000100800 */
[----:B---3--:R1:W2:Y:S01]  /*d400*/  @!P1 LDG.E.U8 R21, desc[UR10][R2.64] ;  /* 0x0000000a02159981 */ /* 0x0082a2000c1e1100 */
[----:B------:R-:W-:-:S03]  /*d410*/  ISETP.GE.AND P0, PT, R0, UR7, PT ;  /* 0x0000000700007c0c */ /* 0x000fc6000bf06270 */
[----:B------:R-:W3:Y:S04]  /*d420*/  LDL R29, [R1+0x95c] ;  /* 0x00095c00011d7983 */ /* 0x000ee80000100800 */
[----:B0-----:R-:W2:Y:S04]  /*d430*/  LDL R25, [R1+0x97c] ;  /* 0x00097c0001197983 */ /* 0x001ea80000100800 */
[----:B------:R-:W2:Y:S01]  /*d440*/  LDL R3, [R1+0x9c8] ;  /* 0x0009c80001037983 */ /* 0x000ea20000100800 */
[----:B------:R-:W-:-:S04]  /*d450*/  LOP3.LUT R0, R14, 0x6e, RZ, 0xfc, !PT ;  /* 0x0000006e0e007812 */ /* 0x000fc800078efcff */
[----:B------:R-:W-:Y:S02]  /*d460*/  ISETP.GE.AND P5, PT, R0, UR7, PT ;  /* 0x0000000700007c0c */ /* 0x000fe4000bfa6270 */
[----:B------:R-:W-:Y:S01]  /*d470*/  LOP3.LUT R0, R14, 0x7a, RZ, 0xfc, !PT ;  /* 0x0000007a0e007812 */ /* 0x000fe200078efcff */
[----:B-1----:R-:W-:-:S03]  /*d480*/  @!P0 IMAD.MOV.U32 R2, RZ, RZ, R18 ;  /* 0x000000ffff028224 */ /* 0x002fc600078e0012 */
[----:B------:R-:W-:Y:S02]  /*d490*/  ISETP.GE.AND P3, PT, R0, UR7, PT ;  /* 0x0000000700007c0c */ /* 0x000fe4000bf66270 */
[----:B------:R-:W-:-:S06]  /*d4a0*/  PRMT R0, RZ, 0x7610, R0 ;  /* 0x00007610ff007816 */ /* 0x000fcc0000000000 */
[----:B--2---:R-:W2:Y:S04]  /*d4b0*/  @!P0 LDG.E.U8 R0, desc[UR10][R2.64] ;  /* 0x0000000a02008981 */ /* 0x004ea8000c1e1100 */
[----:B------:R0:W-:Y:S04]  /*d4c0*/  STL [R1+0xf3c], R21 ;  /* 0x000f3c1501007387 */ /* 0x0001e80000100800 */
[----:B0-----:R-:W3:Y:S04]  /*d4d0*/  LDL R21, [R1+0x9f0] ;  /* 0x0009f00001157983 */ /* 0x001ee80000100800 */
[----:B--2---:R0:W-:Y:S04]  /*d4e0*/  STL [R1+0xf40], R0 ;  /* 0x000f400001007387 */ /* 0x0041e80000100800 */
[----:B0-----:R-:W2:Y:S01]  /*d4f0*/  LDL R0, [R1+0x9d8] ;  /* 0x0009d80001007983 */ /* 0x001ea20000100800 */
[----:B------:R-:W-:-:S04]  /*d500*/  LOP3.LUT R15, R14, 0x7c, RZ, 0xfc, !PT ;  /* 0x0000007c0e0f7812 */ /* 0x000fc800078efcff */
[----:B------:R-:W-:Y:S02]  /*d510*/  ISETP.GE.AND P1, PT, R15, UR7, PT ;  /* 0x000000070f007c0c */ /* 0x000fe4000bf26270 */
[C---:B------:R-:W-:Y:S02]  /*d520*/  LOP3.LUT R15, R14.reuse, 0x5e, RZ, 0xfc, !PT ;  /* 0x0000005e0e0f7812 */ /* 0x040fe400078efcff */
[----:B------:R-:W-:Y:S02]  /*d530*/  PRMT R2, RZ, 0x7610, R2 ;  /* 0x00007610ff027816 */ /* 0x000fe40000000002 */
[----:B------:R-:W-:Y:S02]  /*d540*/  ISETP.GE.AND P0, PT, R15, UR7, PT ;  /* 0x000000070f007c0c */ /* 0x000fe4000bf06270 */
[----:B------:R-:W-:Y:S01]  /*d550*/  LOP3.LUT R18, R14, 0x7e, RZ, 0xfc, !PT ;  /* 0x0000007e0e127812 */ /* 0x000fe200078efcff */
[----:B---3--:R-:W-:Y:S02]  /*d560*/  @!P3 IMAD.MOV.U32 R14, RZ, RZ, R21 ;  /* 0x000000ffff0eb224 */ /* 0x008fe400078e0015 */
[----:B--2---:R-:W-:-:S05]  /*d570*/  @!P3 IMAD.MOV.U32 R15, RZ, RZ, R0 ;  /* 0x000000ffff0fb224 */ /* 0x004fca00078e0000 */
[----:B------:R0:W2:Y:S01]  /*d580*/  @!P3 LDG.E.U8 R2, desc[UR10][R14.64] ;  /* 0x0000000a0e02b981 */ /* 0x0000a2000c1e1100 */
[----:B------:R-:W-:Y:S01]  /*d590*/  PRMT R3, RZ, 0x7610, R3 ;  /* 0x00007610ff037816 */ /* 0x000fe20000000003 */
[----:B0-----:R-:W-:Y:S02]  /*d5a0*/  @!P4 IMAD.MOV.U32 R14, RZ, RZ, R25 ;  /* 0x000000ffff0ec224 */ /* 0x001fe400078e0019 */
[----:B------:R-:W-:-:S05]  /*d5b0*/  @!P4 IMAD.MOV.U32 R15, RZ, RZ, R29 ;  /* 0x000000ffff0fc224 */ /* 0x000fca00078e001d */
[----:B------:R-:W3:Y:S04]  /*d5c0*/  @!P4 LDG.E.U8 R3, desc[UR10][R14.64] ;  /* 0x0000000a0e03c981 */ /* 0x000ee8000c1e1100 */
[----:B--2---:R0:W-:Y:S04]  /*d5d0*/  STL [R1+0xf44], R2 ;  /* 0x000f440201007387 */ /* 0x0041e80000100800 */
[----:B------:R-:W2:Y:S04]  /*d5e0*/  LDL R14, [R1+0x998] ;  /* 0x00099800010e7983 */ /* 0x000ea80000100800 */
[----:B------:R-:W2:Y:S01]  /*d5f0*/  LDL R15, [R1+0x9bc] ;  /* 0x0009bc00010f7983 */ /* 0x000ea20000100800 */
[----:B------:R-:W-:-:S02]  /*d600*/  ISETP.GE.AND P3, PT, R18, UR7, PT ;  /* 0x0000000712007c0c */ /* 0x000fc4000bf66270 */
[----:B------:R-:W-:Y:S01]  /*d610*/  PRMT R18, RZ, 0x7610, R18 ;  /* 0x00007610ff127816 */ /* 0x000fe20000000012 */
[----:B------:R-:W4:Y:S04]  /*d620*/  LDL R29, [R1+0x9c4] ;  /* 0x0009c400011d7983 */ /* 0x000f280000100800 */
[----:B------:R-:W4:Y:S04]  /*d630*/  LDL R25, [R1+0x9d4] ;  /* 0x0009d40001197983 */ /* 0x000f280000100800 */
[----:B------:R-:W4:Y:S04]  /*d640*/  LDL R21, [R1+0x9ec] ;  /* 0x0009ec0001157983 */ /* 0x000f280000100800 */
[----:B0-----:R-:W4:Y:S04]  /*d650*/  LDL R2, [R1+0x9d0] ;  /* 0x0009d00001027983 */ /* 0x001f280000100800 */
[----:B------:R-:W4:Y:S04]  /*d660*/  LDL R0, [R1+0x9e8] ;  /* 0x0009e80001007983 */ /* 0x000f280000100800 */
[----:B---3--:R0:W-:Y:S04]  /*d670*/  STL [R1+0xf18], R3 ;  /* 0x000f180301007387 */ /* 0x0081e80000100800 */
[----:B0-----:R-:W3:Y:S01]  /*d680*/  LDL R3, [R1+0x9a0] ;  /* 0x0009a00001037983 */ /* 0x001ee20000100800 */
[----:B--2---:R-:W-:-:S04]  /*d690*/  @!P2 LOP3.LUT R15, R15, R14, RZ, 0x3c, !PT ;  /* 0x0000000e0f0fa212 */ /* 0x004fc800078e3cff */
[----:B------:R-:W-:-:S04]  /*d6a0*/  @!P2 LOP3.LUT R14, R15, R14, RZ, 0x3c, !PT ;  /* 0x0000000e0f0ea212 */ /* 0x000fc800078e3cff */
[----:B------:R-:W-:-:S05]  /*d6b0*/  @!P2 LOP3.LUT R15, R15, R14, RZ, 0x3c, !PT ;  /* 0x0000000e0f0fa212 */ /* 0x000fca00078e3cff */
[----:B------:R0:W2:Y:S04]  /*d6c0*/  @!P2 LDG.E.U8 R18, desc[UR10][R14.64] ;  /* 0x0000000a0e12a981 */ /* 0x0000a8000c1e1100 */
[----:B------:R-:W0:Y:S04]  /*d6d0*/  LDL R14, [R1+0x960] ;  /* 0x00096000010e7983 */ /* 0x000e280000100800 */
[----:B------:R-:W0:Y:S01]  /*d6e0*/  LDL R15, [R1+0x984] ;  /* 0x00098400010f7983 */ /* 0x000e220000100800 */
[----:B------:R-:W-:Y:S02]  /*d6f0*/  PRMT R20, RZ, 0x7610, R20 ;  /* 0x00007610ff147816 */ /* 0x000fe40000000014 */
[----:B------:R-:W-:-:S02]  /*d700*/  PRMT R22, RZ, 0x7610, R22 ;  /* 0x00007610ff167816 */ /* 0x000fc40000000016 */
[----:B------:R-:W-:Y:S02]  /*d710*/  PRMT R23, RZ, 0x7610, R23 ;  /* 0x00007610ff177816 */ /* 0x000fe40000000017 */
[----:B------:R-:W-:Y:S02]  /*d720*/  PRMT R24, RZ, 0x7610, R24 ;  /* 0x00007610ff187816 */ /* 0x000fe40000000018 */
[----:B0-----:R-:W-:-:S04]  /*d730*/  @!P0 LOP3.LUT R15, R15, R14, RZ, 0x3c, !PT ;  /* 0x0000000e0f0f8212 */ /* 0x001fc800078e3cff */
[----:B------:R-:W-:-:S04]  /*d740*/  @!P0 LOP3.LUT R14, R15, R14, RZ, 0x3c, !PT ;  /* 0x0000000e0f0e8212 */ /* 0x000fc800078e3cff */
[----:B------:R-:W-:-:S05]  /*d750*/  @!P0 LOP3.LUT R15, R15, R14, RZ, 0x3c, !PT ;  /* 0x0000000e0f0f8212 */ /* 0x000fca00078e3cff */
[----:B------:R4:W5:Y:S02]  /*d760*/  @!P0 LDG.E.U8 R20, desc[UR10][R14.64] ;  /* 0x0000000a0e148981 */ /* 0x000964000c1e1100 */
[----:B----4-:R-:W-:Y:S02]  /*d770*/  @!P5 IMAD.MOV.U32 R14, RZ, RZ, R29 ;  /* 0x000000ffff0ed224 */ /* 0x010fe400078e001d */
[----:B---3--:R-:W-:-:S05]  /*d780*/  @!P5 IMAD.MOV.U32 R15, RZ, RZ, R3 ;  /* 0x000000ffff0fd224 */ /* 0x008fca00078e0003 */
[----:B------:R0:W3:Y:S02]  /*d790*/  @!P5 LDG.E.U8 R22, desc[UR10][R14.64] ;  /* 0x0000000a0e16d981 */ /* 0x0000e4000c1e1100 */
[----:B0-----:R-:W-:Y:S02]  /*d7a0*/  @!P1 IMAD.MOV.U32 R14, RZ, RZ, R21 ;  /* 0x000000ffff0e9224 */ /* 0x001fe400078e0015 */
[----:B------:R-:W-:-:S05]  /*d7b0*/  @!P1 IMAD.MOV.U32 R15, RZ, RZ, R25 ;  /* 0x000000ffff0f9224 */ /* 0x000fca00078e0019 */
[----:B------:R0:W4:Y:S02]  /*d7c0*/  @!P1 LDG.E.U8 R23, desc[UR10][R14.64] ;  /* 0x0000000a0e179981 */ /* 0x000124000c1e1100 */
[----:B0-----:R-:W-:Y:S02]  /*d7d0*/  @!P3 IMAD.MOV.U32 R14, RZ, RZ, R0 ;  /* 0x000000ffff0eb224 */ /* 0x001fe400078e0000 */
[----:B------:R-:W-:-:S05]  /*d7e0*/  @!P3 IMAD.MOV.U32 R15, RZ, RZ, R2 ;  /* 0x000000ffff0fb224 */ /* 0x000fca00078e0002 */
[----:B------:R-:W4:Y:S04]  /*d7f0*/  @!P3 LDG.E.U8 R24, desc[UR10][R14.64] ;  /* 0x0000000a0e18b981 */ /* 0x000f28000c1e1100 */
[----:B--2---:R0:W-:Y:S01]  /*d800*/  STL [R1+0xf1c], R18 ;  /* 0x000f1c1201007387 */ /* 0x0041e20000100800 */
[----:B------:R-:W1:Y:S01]  /*d810*/  S2R R3, SR_TID.X ;  /* 0x0000000000037919 */ /* 0x000e620000002100 */
[----:B------:R-:W2:Y:S01]  /*d820*/  S2UR UR6, SR_CgaCtaId ;  /* 0x00000000000679c3 */ /* 0x000ea20000008800 */
[----:B------:R-:W-:-:S07]  /*d830*/  UMOV UR5, 0x400 ;  /* 0x0000040000057882 */ /* 0x000fce0000000000 */
[----:B------:R-:W-:Y:S06]  /*d840*/  BAR.SYNC.DEFER_BLOCKING 0x0 ;  /* 0x0000000000007b1d */ /* 0x000fec0000010000 */
[----:B-----5:R-:W-:Y:S04]  /*d850*/  STL [R1+0xf20], R20 ;  /* 0x000f201401007387 */ /* 0x020fe80000100800 */
[----:B---3--:R-:W-:Y:S04]  /*d860*/  STL [R1+0xf24], R22 ;  /* 0x000f241601007387 */ /* 0x008fe80000100800 */
[----:B----4-:R-:W-:Y:S04]  /*d870*/  STL [R1+0xf28], R23 ;  /* 0x000f281701007387 */ /* 0x010fe80000100800 */
[----:B------:R-:W3:Y:S04]  /*d880*/  LDL.LU R25, [R1+0x24] ;  /* 0x0000240001197983 */ /* 0x000ee80000300800 */
[----:B------:R-:W4:Y:S04]  /*d890*/  LDL.LU R29, [R1+0x20] ;  /* 0x00002000011d7983 */ /* 0x000f280000300800 */
[----:B0-----:R-:W5:Y:S04]  /*d8a0*/  LDL.LU R18, [R1+0x4] ;  /* 0x0000040001127983 */ /* 0x001f680000300800 */
[----:B------:R0:W-:Y:S04]  /*d8b0*/  STL [R1+0xf2c], R24 ;  /* 0x000f2c1801007387 */ /* 0x0001e80000100800 */
[----:B0-----:R-:W2:Y:S04]  /*d8c0*/  LDL.LU R24, [R1+0x8] ;  /* 0x0000080001187983 */ /* 0x001ea80000300800 */
[----:B------:R-:W-:Y:S04]  /*d8d0*/  STL [R1+0xda0], R15 ;  /* 0x000da00f01007387 */ /* 0x000fe80000100800 */
        /* <DEDUP_REMOVED lines=37> */
[----:B------:R-:W-:Y:S01]  /*db30*/  STL [R1+0xec4], R15 ;  /* 0x000ec40f01007387 */ /* 0x000fe20000100800 */
[----:B-1----:R-:W-:-:S03]  /*db40*/  LOP3.LUT R23, R3, 0x3f, RZ, 0xc0, !PT ;  /* 0x0000003f03177812 */ /* 0x002fc600078ec0ff */
[----:B------:R-:W-:Y:S04]  /*db50*/  STL [R1+0xecc], R15 ;  /* 0x000ecc0f01007387 */ /* 0x000fe80000100800 */
[----:B------:R-:W-:Y:S04]  /*db60*/  STL [R1+0xed4], R15 ;  /* 0x000ed40f01007387 */ /* 0x000fe80000100800 */
[----:B------:R-:W-:Y:S04]  /*db70*/  STL [R1+0xedc], R15 ;  /* 0x000edc0f01007387 */ /* 0x000fe80000100800 */
[----:B------:R-:W-:Y:S01]  /*db80*/  STL [R1+0xee4], R15 ;  /* 0x000ee40f01007387 */ /* 0x000fe20000100800 */
[----:B------:R-:W-:-:S03]  /*db90*/  LOP3.LUT R14, R23, 0x40, RZ, 0xfc, !PT ;  /* 0x00000040170e7812 */ /* 0x000fc600078efcff */
[----:B------:R-:W-:Y:S04]  /*dba0*/  STL [R1+0xeec], R15 ;  /* 0x000eec0f01007387 */ /* 0x000fe80000100800 */
[----:B------:R-:W-:Y:S04]  /*dbb0*/  STL [R1+0xef4], R15 ;  /* 0x000ef40f01007387 */ /* 0x000fe80000100800 */
[----:B------:R-:W-:Y:S04]  /*dbc0*/  STL [R1+0xefc], R15 ;  /* 0x000efc0f01007387 */ /* 0x000fe80000100800 */
[----:B------:R-:W-:Y:S04]  /*dbd0*/  STL [R1+0xf04], R15 ;  /* 0x000f040f01007387 */ /* 0x000fe80000100800 */
[----:B------:R-:W-:Y:S04]  /*dbe0*/  STL [R1+0xf0c], R15 ;  /* 0x000f0c0f01007387 */ /* 0x000fe80000100800 */
[----:B------:R-:W-:Y:S04]  /*dbf0*/  STL [R1+0xf14], R15 ;  /* 0x000f140f01007387 */ /* 0x000fe80000100800 */
[----:B------:R0:W-:Y:S04]  /*dc00*/  STL [R1+0xf30], R15 ;  /* 0x000f300f01007387 */ /* 0x0001e80000100800 */
[----:B0-----:R-:W5:Y:S04]  /*dc10*/  LDL.LU R15, [R1+0x18] ;  /* 0x00001800010f7983 */ /* 0x001f680000300800 */
        /* <DEDUP_REMOVED lines=35> */
[----:B--2---:R-:W-:-:S03]  /*de50*/  ULEA UR5, UR6, UR5, 0x18 ;  /* 0x0000000506057291 */ /* 0x004fc6000f8ec0ff */
        /* <DEDUP_REMOVED lines=8> */
[----:B------:R-:W-:-:S03]  /*dee0*/  ISETP.GE.AND P1, PT, R14, UR7, PT ;  /* 0x000000070e007c0c */ /* 0x000fc6000bf26270 */
[----:B------:R-:W-:Y:S04]  /*def0*/  STL [R1+0xf00], R14 ;  /* 0x000f000e01007387 */ /* 0x000fe80000100800 */
[----:B------:R-:W-:Y:S04]  /*df00*/  STL [R1+0xf08], R14 ;  /* 0x000f080e01007387 */ /* 0x000fe80000100800 */
[----:B------:R-:W-:Y:S04]  /*df10*/  STL [R1+0xf10], R14 ;  /* 0x000f100e01007387 */ /* 0x000fe80000100800 */
[----:B------:R0:W-:Y:S04]  /*df20*/  STL [R1+0xf34], R14 ;  /* 0x000f340e01007387 */ /* 0x0001e80000100800 */
[----:B------:R1:W-:Y:S04]  /*df30*/  STS.U8 [R23+UR5], R28 ;  /* 0x0000001c17007988 */ /* 0x0003e80008000005 */
[----:B0-----:R-:W2:Y:S04]  /*df40*/  LDL.LU R14, [R1+0x1c] ;  /* 0x00001c00010e7983 */ /* 0x001ea80000300800 */
[----:B-1----:R-:W5:Y:S04]  /*df50*/  LDL.LU R28, [R1+0xf68] ;  /* 0x000f6800011c7983 */ /* 0x002f680000300800 */
[----:B------:R-:W5:Y:S04]  /*df60*/  LDL.LU R22, [R1+0x60] ;  /* 0x0000600001167983 */ /* 0x000f680000300800 */
[----:B------:R-:W5:Y:S04]  /*df70*/  LDL.LU R20, [R1+0x5c] ;  /* 0x00005c0001147983 */ /* 0x000f680000300800 */
[----:B------:R-:W5:Y:S04]  /*df80*/  LDL.LU R2, [R1+0x58] ;  /* 0x0000580001027983 */ /* 0x000f680000300800 */
[----:B------:R-:W5:Y:S04]  /*df90*/  LDL.LU R0, [R1+0x44] ;  /* 0x0000440001007983 */ /* 0x000f680000300800 */
[----:B---3--:R0:W-:Y:S04]  /*dfa0*/  STS.U8 [R23+UR5+0x40], R25 ;  /* 0x0000401917007988 */ /* 0x0081e80008000005 */
[----:B------:R-:W3:Y:S04]  /*dfb0*/  LDL.LU R21, [R1+0x40] ;  /* 0x0000400001157983 */ /* 0x000ee80000300800 */
[----:B----4-:R1:W-:Y:S04]  /*dfc0*/  STS.U8 [R23+UR5+0x200], R29 ;  /* 0x0002001d17007988 */ /* 0x0103e80008000005 */
[----:B0-----:R-:W4:Y:S04]  /*dfd0*/  LDL.LU R25, [R1+0x3c] ;  /* 0x00003c0001197983 */ /* 0x001f280000300800 */
[----:B-1----:R-:W3:Y:S04]  /*dfe0*/  LDL.LU R29, [R1+0xf64] ;  /* 0x000f6400011d7983 */ /* 0x002ee80000300800 */
[----:B--2---:R-:W-:Y:S04]  /*dff0*/  STS.U8 [R23+UR5+0x240], R14 ;  /* 0x0002400e17007988 */ /* 0x004fe80008000005 */
[----:B-----5:R-:W-:Y:S04]  /*e000*/  STS.U8 [R23+UR5+0x400], R15 ;  /* 0x0004000f17007988 */ /* 0x020fe80008000005 */
[----:B------:R-:W-:Y:S04]  /*e010*/  STS.U8 [R23+UR5+0x440], R24 ;  /* 0x0004401817007988 */ /* 0x000fe80008000005 */
[----:B------:R0:W-:Y:S04]  /*e020*/  STS.U8 [R23+UR5+0x600], R18 ;  /* 0x0006001217007988 */ /* 0x0001e80008000005 */
[----:B0-----:R-:W2:Y:S04]  /*e030*/  LDL.LU R18, [R1+0x38] ;  /* 0x0000380001127983 */ /* 0x001ea80000300800 */
[----:B---3--:R-:W-:Y:S04]  /*e040*/  STS.U8 [R23+UR5+0x640], R29 ;  /* 0x0006401d17007988 */ /* 0x008fe80008000005 */
[----:B------:R-:W-:Y:S04]  /*e050*/  STS.U8 [R23+UR5+0x800], R17 ;  /* 0x0008001117007988 */ /* 0x000fe80008000005 */
[----:B------:R-:W-:Y:S04]  /*e060*/  STS.U8 [R23+UR5+0x840], R16 ;  /* 0x0008401017007988 */ /* 0x000fe80008000005 */
[----:B------:R-:W-:Y:S04]  /*e070*/  STS.U8 [R23+UR5+0xa00], R13 ;  /* 0x000a000d17007988 */ /* 0x000fe80008000005 */
[----:B------:R-:W-:Y:S04]  /*e080*/  STS.U8 [R23+UR5+0xa40], R12 ;  /* 0x000a400c17007988 */ /* 0x000fe80008000005 */
[----:B------:R0:W-:Y:S04]  /*e090*/  STS.U8 [R23+UR5+0xc00], R4 ;  /* 0x000c000417007988 */ /* 0x0001e80008000005 */
[----:B------:R-:W-:Y:S04]  /*e0a0*/  STL [R1+0xf48], R29 ;  /* 0x000f481d01007387 */ /* 0x000fe80000100800 */
[----:B------:R-:W-:Y:S01]  /*e0b0*/  STL [R1+0xf4c], R17 ;  /* 0x000f4c1101007387 */ /* 0x000fe20000100800 */
[----:B0-----:R-:W-:-:S03]  /*e0c0*/  LOP3.LUT R4, R3, 0x3f, RZ, 0xc0, !PT ;  /* 0x0000003f03047812 */ /* 0x001fc600078ec0ff */
[----:B------:R-:W-:Y:S04]  /*e0d0*/  STL [R1+0xf50], R16 ;  /* 0x000f501001007387 */ /* 0x000fe80000100800 */
[----:B------:R-:W-:Y:S04]  /*e0e0*/  STL [R1+0xf54], R13 ;  /* 0x000f540d01007387 */ /* 0x000fe80000100800 */
[----:B------:R-:W3:Y:S04]  /*e0f0*/  LDL.LU R3, [R1] ;  /* 0x0000000001037983 */ /* 0x000ee80000300800 */
[----:B------:R-:W-:Y:S04]  /*e100*/  STS.U8 [R4+UR5+0xc40], R11 ;  /* 0x000c400b04007988 */ /* 0x000fe80008000005 */
[----:B------:R-:W-:Y:S01]  /*e110*/  STL [R1+0xf58], R11 ;  /* 0x000f580b01007387 */ /* 0x000fe20000100800 */
[----:B------:R-:W-:-:S03]  /*e120*/  LOP3.LUT R12, R23, 0x8, RZ, 0x3c, !PT ;  /* 0x00000008170c7812 */ /* 0x000fc600078e3cff */
[----:B------:R-:W-:Y:S04]  /*e130*/  STS.U8 [R4+UR5+0xe00], R10 ;  /* 0x000e000a04007988 */ /* 0x000fe80008000005 */
[----:B------:R-:W-:Y:S04]  /*e140*/  STL [R1+0xf5c], R10 ;  /* 0x000f5c0a01007387 */ /* 0x000fe80000100800 */
[----:B------:R-:W-:Y:S04]  /*e150*/  STS.U8 [R4+UR5+0xe40], R9 ;  /* 0x000e400904007988 */ /* 0x000fe80008000005 */
[----:B------:R0:W-:Y:S04]  /*e160*/  STL [R1+0xf60], R9 ;  /* 0x000f600901007387 */ /* 0x0001e80000100800 */
[----:B------:R1:W-:Y:S04]  /*e170*/  STS.U8 [R12+UR5+0x280], R2 ;  /* 0x000280020c007988 */ /* 0x0003e80008000005 */
[----:B0-----:R-:W5:Y:S04]  /*e180*/  LDL.LU R9, [R1+0x90] ;  /* 0x0000900001097983 */ /* 0x001f680000300800 */
[----:B------:R-:W5:Y:S04]  /*e190*/  LDL.LU R10, [R1+0x8c] ;  /* 0x00008c00010a7983 */ /* 0x000f680000300800 */
[----:B------:R-:W5:Y:S04]  /*e1a0*/  LDL.LU R11, [R1+0x80] ;  /* 0x00008000010b7983 */ /* 0x000f680000300800 */
[----:B------:R-:W5:Y:S04]  /*e1b0*/  LDL.LU R13, [R1+0x7c] ;  /* 0x00007c00010d7983 */ /* 0x000f680000300800 */
[----:B------:R-:W5:Y:S04]  /*e1c0*/  LDL.LU R16, [R1+0x70] ;  /* 0x0000700001107983 */ /* 0x000f680000300800 */
[----:B------:R-:W5:Y:S04]  /*e1d0*/  LDL.LU R17, [R1+0x6c] ;  /* 0x00006c0001117983 */ /* 0x000f680000300800 */
[----:B------:R-:W5:Y:S04]  /*e1e0*/  LDL.LU R29, [R1+0x54] ;  /* 0x00005400011d7983 */ /* 0x000f680000300800 */
[----:B-1----:R-:W5:Y:S04]  /*e1f0*/  LDL.LU R2, [R1+0x50] ;  /* 0x0000500001027983 */ /* 0x002f680000300800 */
[----:B------:R0:W-:Y:S04]  /*e200*/  STS.U8 [R12+UR5+0x2c0], R0 ;  /* 0x0002c0000c007988 */ /* 0x0001e80008000005 */
[----:B------:R1:W-:Y:S04]  /*e210*/  STS.U8 [R12+UR5+0x480], R21 ;  /* 0x000480150c007988 */ /* 0x0003e80008000005 */
[----:B----4-:R4:W-:Y:S04]  /*e220*/  STS.U8 [R12+UR5+0x4c0], R25 ;  /* 0x0004c0190c007988 */ /* 0x0109e80008000005 */
[----:B0-----:R-:W5:Y:S04]  /*e230*/  LDL.LU R0, [R1+0x34] ;  /* 0x0000340001007983 */ /* 0x001f680000300800 */
[----:B-1----:R-:W5:Y:S04]  /*e240*/  LDL.LU R21, [R1+0x30] ;  /* 0x0000300001157983 */ /* 0x002f680000300800 */
[----:B----4-:R-:W4:Y:S04]  /*e250*/  LDL.LU R25, [R1+0x14] ;  /* 0x0000140001197983 */ /* 0x010f280000300800 */
[----:B------:R0:W-:Y:S04]  /*e260*/  STS.U8 [R12+UR5+0x6c0], R28 ;  /* 0x0006c01c0c007988 */ /* 0x0001e80008000005 */
[----:B------:R1:W-:Y:S04]  /*e270*/  STS.U8 [R12+UR5+0xa80], R6 ;  /* 0x000a80060c007988 */ /* 0x0003e80008000005 */
[----:B0-----:R-:W4:Y:S04]  /*e280*/  LDL.LU R28, [R1+0x10] ;  /* 0x00001000011c7983 */ /* 0x001f280000300800 */
[----:B------:R-:W4:Y:S01]  /*e290*/  LDL.LU R14, [R1+0x88] ;  /* 0x00008800010e7983 */ /* 0x000f220000300800 */
[----:B-1----:R-:W-:-:S03]  /*e2a0*/  LOP3.LUT R6, R4, 0x10, RZ, 0x3c, !PT ;  /* 0x0000001004067812 */ /* 0x002fc600078e3cff */
[----:B------:R-:W4:Y:S04]  /*e2b0*/  LDL.LU R15, [R1+0x74] ;  /* 0x00007400010f7983 */ /* 0x000f280000300800 */
[----:B------:R-:W4:Y:S04]  /*e2c0*/  LDL.LU R24, [R1+0x68] ;  /* 0x0000680001187983 */ /* 0x000f280000300800 */
[----:B------:R0:W-:Y:S04]  /*e2d0*/  STS.U8 [R12+UR5+0x80], R22 ;  /* 0x000080160c007988 */ /* 0x0001e80008000005 */
[----:B------:R-:W4:Y:S04]  /*e2e0*/  LDL.LU R23, [R1+0x64] ;  /* 0x0000640001177983 */ /* 0x000f280000300800 */
[----:B------:R1:W-:Y:S04]  /*e2f0*/  STS.U8 [R12+UR5+0xc0], R20 ;  /* 0x0000c0140c007988 */ /* 0x0003e80008000005 */
[----:B0-----:R-:W4:Y:S04]  /*e300*/  LDL.LU R22, [R1+0x4c] ;  /* 0x00004c0001167983 */ /* 0x001f280000300800 */
[----:B------:R-:W-:Y:S04]  /*e310*/  STS.U8 [R12+UR5+0x880], R8 ;  /* 0x000880080c007988 */ /* 0x000fe80008000005 */
[----:B-1----:R-:W4:Y:S04]  /*e320*/  LDL.LU R20, [R1+0x48] ;  /* 0x0000480001147983 */ /* 0x002f280000300800 */
[----:B------:R-:W-:Y:S04]  /*e330*/  STS.U8 [R12+UR5+0x8c0], R7 ;  /* 0x0008c0070c007988 */ /* 0x000fe80008000005 */
[----:B------:R-:W-:Y:S04]  /*e340*/  STS.U8 [R12+UR5+0xac0], R5 ;  /* 0x000ac0050c007988 */ /* 0x000fe80008000005 */
[----:B------:R-:W-:Y:S04]  /*e350*/  STS.U8 [R12+UR5+0xcc0], R27 ;  /* 0x000cc01b0c007988 */ /* 0x000fe80008000005 */
[----:B------:R-:W-:Y:S04]  /*e360*/  STS.U8 [R12+UR5+0xe80], R26 ;  /* 0x000e801a0c007988 */ /* 0x000fe80008000005 */
[----:B------:R-:W-:Y:S04]  /*e370*/  STS.U8 [R12+UR5+0xec0], R19 ;  /* 0x000ec0130c007988 */ /* 0x000fe80008000005 */
[----:B--2---:R0:W-:Y:S04]  /*e380*/  STS.U8 [R12+UR5+0x680], R18 ;  /* 0x000680120c007988 */ /* 0x0041e80008000005 */
[----:B0-----:R-:W2:Y:S04]  /*e390*/  LDL.LU R18, [R1+0x2c] ;  /* 0x00002c0001127983 */ /* 0x001ea80000300800 */
[----:B---3--:R0:W-:Y:S04]  /*e3a0*/  STS.U8 [R12+UR5+0xc80], R3 ;  /* 0x000c80030c007988 */ /* 0x0081e80008000005 */
[----:B0-----:R-:W3:Y:S04]  /*e3b0*/  LDL.LU R3, [R1+0x28] ;  /* 0x0000280001037983 */ /* 0x001ee80000300800 */
[----:B-----5:R0:W-:Y:S04]  /*e3c0*/  STS.U8 [R6+UR5+0x100], R9 ;  /* 0x0001000906007988 */ /* 0x0201e80008000005 */
[----:B------:R1:W-:Y:S04]  /*e3d0*/  STS.U8 [R6+UR5+0x140], R10 ;  /* 0x0001400a06007988 */ /* 0x0003e80008000005 */
[----:B------:R5:W-:Y:S04]  /*e3e0*/  STS.U8 [R6+UR5+0x300], R11 ;  /* 0x0003000b06007988 */ /* 0x000be80008000005 */
[----:B0-----:R-:W2:Y:S04]  /*e3f0*/  LDL.LU R9, [R1+0xf60] ;  /* 0x000f600001097983 */ /* 0x001ea80000300800 */
[----:B-1----:R-:W2:Y:S04]  /*e400*/  LDL.LU R10, [R1+0xf5c] ;  /* 0x000f5c00010a7983 */ /* 0x002ea80000300800 */
[----:B-----5:R-:W5:Y:S04]  /*e410*/  LDL.LU R11, [R1+0xf58] ;  /* 0x000f5800010b7983 */ /* 0x020f680000300800 */
[----:B------:R0:W-:Y:S04]  /*e420*/  STS.U8 [R6+UR5+0x340], R13 ;  /* 0x0003400d06007988 */ /* 0x0001e80008000005 */
[----:B------:R1:W-:Y:S04]  /*e430*/  STS.U8 [R6+UR5+0x500], R16 ;  /* 0x0005001006007988 */ /* 0x0003e80008000005 */
[----:B------:R1:W-:Y:S04]  /*e440*/  STS.U8 [R6+UR5+0x540], R17 ;  /* 0x0005401106007988 */ /* 0x0003e80008000005 */
[----:B0-----:R-:W2:Y:S04]  /*e450*/  LDL.LU R13, [R1+0xf54] ;  /* 0x000f5400010d7983 */ /* 0x001ea80000300800 */
[----:B-1----:R-:W2:Y:S04]  /*e460*/  LDL.LU R16, [R1+0xf50] ;  /* 0x000f500001107983 */ /* 0x002ea80000300800 */
[----:B------:R-:W2:Y:S04]  /*e470*/  LDL.LU R17, [R1+0xf4c] ;  /* 0x000f4c0001117983 */ /* 0x000ea80000300800 */
[----:B------:R0:W-:Y:S04]  /*e480*/  STS.U8 [R6+UR5+0x700], R29 ;  /* 0x0007001d06007988 */ /* 0x0001e80008000005 */
[----:B------:R1:W-:Y:S04]  /*e490*/  STS.U8 [R6+UR5+0x740], R2 ;  /* 0x0007400206007988 */ /* 0x0003e80008000005 */
[----:B0-----:R-:W2:Y:S04]  /*e4a0*/  LDL.LU R29, [R1+0xf48] ;  /* 0x000f4800011d7983 */ /* 0x001ea80000300800 */
[----:B-1----:R-:W2:Y:S04]  /*e4b0*/  LDL.LU R2, [R1+0xf44] ;  /* 0x000f440001027983 */ /* 0x002ea80000300800 */
[----:B------:R0:W-:Y:S04]  /*e4c0*/  STS.U8 [R6+UR5+0x900], R0 ;  /* 0x0009000006007988 */ /* 0x0001e80008000005 */
[----:B------:R1:W-:Y:S04]  /*e4d0*/  STS.U8 [R6+UR5+0x940], R21 ;  /* 0x0009401506007988 */ /* 0x0003e80008000005 */
[----:B----4-:R4:W-:Y:S04]  /*e4e0*/  STS.U8 [R6+UR5+0xb00], R25 ;  /* 0x000b001906007988 */ /* 0x0109e80008000005 */
[----:B0-----:R-:W3:Y:S04]  /*e4f0*/  LDL.LU R0, [R1+0xf40] ;  /* 0x000f400001007983 */ /* 0x001ee80000300800 */
[----:B-1----:R-:W5:Y:S04]  /*e500*/  LDL.LU R21, [R1+0xf3c] ;  /* 0x000f3c0001157983 */ /* 0x002f680000300800 */
[----:B----4-:R-:W4:Y:S04]  /*e510*/  LDL.LU R25, [R1+0xf38] ;  /* 0x000f380001197983 */ /* 0x010f280000300800 */
[----:B--2---:R0:W-:Y:S04]  /*e520*/  STS.U8 [R6+UR5+0xf40], R2 ;  /* 0x000f400206007988 */ /* 0x0041e80008000005 */
[----:B0-----:R-:W2:Y:S01]  /*e530*/  LDL.LU R2, [R1+0x84] ;  /* 0x0000840001027983 */ /* 0x001ea20000300800 */
[----:B------:R-:W-:-:S03]  /*e540*/  LOP3.LUT R4, R4, 0x18, RZ, 0x3c, !PT ;  /* 0x0000001804047812 */ /* 0x000fc600078e3cff */
[----:B------:R-:W-:Y:S04]  /*e550*/  STS.U8 [R6+UR5+0xb40], R28 ;  /* 0x000b401c06007988 */ /* 0x000fe80008000005 */
[----:B---3--:R-:W-:Y:S04]  /*e560*/  STS.U8 [R6+UR5+0xf00], R0 ;  /* 0x000f000006007988 */ /* 0x008fe80008000005 */
[----:B-----5:R-:W-:Y:S04]  /*e570*/  STS.U8 [R6+UR5+0xd40], R21 ;  /* 0x000d401506007988 */ /* 0x020fe80008000005 */
[----:B----4-:R0:W-:Y:S04]  /*e580*/  STS.U8 [R6+UR5+0xd00], R25 ;  /* 0x000d001906007988 */ /* 0x0101e80008000005 */
[----:B------:R1:W-:Y:S04]  /*e590*/  STS.U8 [R4+UR5+0x180], R14 ;  /* 0x0001800e04007988 */ /* 0x0003e80008000005 */
[----:B------:R-:W-:Y:S04]  /*e5a0*/  STS.U8 [R4+UR5+0x3c0], R15 ;  /* 0x0003c00f04007988 */ /* 0x000fe80008000005 */
[----:B0-----:R-:W3:Y:S04]  /*e5b0*/  LDL.LU R6, [R1+0x78] ;  /* 0x0000780001067983 */ /* 0x001ee80000300800 */
[----:B-1----:R-:W4:Y:S04]  /*e5c0*/  LDL.LU R14, [R1+0xf34] ;  /* 0x000f3400010e7983 */ /* 0x002f280000300800 */
[----:B------:R-:W-:Y:S04]  /*e5d0*/  STS.U8 [R4+UR5+0x580], R24 ;  /* 0x0005801804007988 */ /* 0x000fe80008000005 */
[----:B------:R-:W-:Y:S04]  /*e5e0*/  STS.U8 [R4+UR5+0x5c0], R23 ;  /* 0x0005c01704007988 */ /* 0x000fe80008000005 */
[----:B------:R-:W-:Y:S04]  /*e5f0*/  STS.U8 [R4+UR5+0x780], R22 ;  /* 0x0007801604007988 */ /* 0x000fe80008000005 */
[----:B------:R-:W-:Y:S04]  /*e600*/  STS.U8 [R4+UR5+0x7c0], R20 ;  /* 0x0007c01404007988 */ /* 0x000fe80008000005 */
[----:B------:R-:W-:Y:S04]  /*e610*/  STS.U8 [R4+UR5+0x980], R18 ;  /* 0x0009801204007988 */ /* 0x000fe80008000005 */
[----:B------:R-:W-:Y:S04]  /*e620*/  STS.U8 [R4+UR5+0x9c0], R3 ;  /* 0x0009c00304007988 */ /* 0x000fe80008000005 */
[----:B--2---:R0:W-:Y:S04]  /*e630*/  STS.U8 [R4+UR5+0x1c0], R2 ;  /* 0x0001c00204007988 */ /* 0x0041e80008000005 */
[----:B0-----:R-:W2:Y:S04]  /*e640*/  LDL R2, [R1+0x40c] ;  /* 0x00040c0001027983 */ /* 0x001ea80000100800 */
[----:B------:R-:W5:Y:S04]  /*e650*/  LDL.LU R15, [R1+0xf30] ;  /* 0x000f3000010f7983 */ /* 0x000f680000300800 */
[----:B------:R-:W2:Y:S04]  /*e660*/  LDL.LU R24, [R1+0xf2c] ;  /* 0x000f2c0001187983 */ /* 0x000ea80000300800 */
[----:B------:R-:W2:Y:S04]  /*e670*/  LDL.LU R23, [R1+0xf28] ;  /* 0x000f280001177983 */ /* 0x000ea80000300800 */
[----:B------:R-:W2:Y:S04]  /*e680*/  LDL.LU R22, [R1+0xf24] ;  /* 0x000f240001167983 */ /* 0x000ea80000300800 */
[----:B------:R-:W2:Y:S04]  /*e690*/  LDL.LU R20, [R1+0xf20] ;  /* 0x000f200001147983 */ /* 0x000ea80000300800 */
[----:B------:R-:W2:Y:S04]  /*e6a0*/  LDL.LU R18, [R1+0xf1c] ;  /* 0x000f1c0001127983 */ /* 0x000ea80000300800 */
[----:B------:R-:W2:Y:S01]  /*e6b0*/  LDL.LU R3, [R1+0xf18] ;  /* 0x000f180001037983 */ /* 0x000ea20000300800 */
[----:B------:R-:W0:Y:S03]  /*e6c0*/  S2R R28, SR_TID.X ;  /* 0x00000000001c7919 */ /* 0x000e260000002100 */
[----:B---3--:R-:W-:Y:S04]  /*e6d0*/  STS.U8 [R4+UR5+0x380], R6 ;  /* 0x0003800604007988 */ /* 0x008fe80008000005 */
[----:B--2---:R1:W-:Y:S04]  /*e6e0*/  STS.U8 [R4+UR5+0xb80], R3 ;  /* 0x000b800304007988 */ /* 0x0043e80008000005 */
[----:B-1----:R-:W2:Y:S04]  /*e6f0*/  LDL R3, [R1+0x408] ;  /* 0x0004080001037983 */ /* 0x002ea80000100800 */
[----:B------:R-:W-:Y:S04]  /*e700*/  STS.U8 [R4+UR5+0xbc0], R20 ;  /* 0x000bc01404007988 */ /* 0x000fe80008000005 */
[----:B------:R-:W-:Y:S04]  /*e710*/  STS.U8 [R4+UR5+0xd80], R18 ;  /* 0x000d801204007988 */ /* 0x000fe80008000005 */
[----:B------:R-:W-:Y:S04]  /*e720*/  STS.U8 [R4+UR5+0xdc0], R22 ;  /* 0x000dc01604007988 */ /* 0x000fe80008000005 */
[----:B------:R-:W-:Y:S04]  /*e730*/  STS.U8 [R4+UR5+0xf80], R23 ;  /* 0x000f801704007988 */ /* 0x000fe80008000005 */
[----:B------:R-:W-:Y:S01]  /*e740*/  STS.U8 [R4+UR5+0xfc0], R24 ;  /* 0x000fc01804007988 */ /* 0x000fe20008000005 */
[----:B0-----:R-:W-:-:S04]  /*e750*/  LOP3.LUT R6, R28, 0x3f, RZ, 0xc0, !PT ;  /* 0x0000003f1c067812 */ /* 0x001fc800078ec0ff */
[----:B------:R-:W-:Y:S02]  /*e760*/  ISETP.GE.AND P0, PT, R6, UR7, PT ;  /* 0x0000000706007c0c */ /* 0x000fe4000bf06270 */
[----:B-----5:R-:W-:Y:S01]  /*e770*/  PRMT R15, RZ, 0x7610, R15 ;  /* 0x00007610ff0f7816 */ /* 0x020fe2000000000f */
[----:B------:R-:W-:Y:S10]  /*e780*/  BAR.SYNC.DEFER_BLOCKING 0x0 ;  /* 0x0000000000007b1d */ /* 0x000ff40000010000 */
[----:B--2---:R-:W2:Y:S04]  /*e790*/  @!P0 LDG.E.U8 R15, desc[UR10][R2.64] ;  /* 0x0000000a020f8981 */ /* 0x004ea8000c1e1100 */
[----:B--2---:R0:W-:Y:S04]  /*e7a0*/  STL [R1+0x298], R15 ;  /* 0x0002980f01007387 */ /* 0x0041e80000100800 */
[----:B0-----:R-:W2:Y:S04]  /*e7b0*/  LDL.LU R15, [R1+0xf14] ;  /* 0x000f1400010f7983 */ /* 0x001ea80000300800 */
[----:B------:R-:W3:Y:S04]  /*e7c0*/  LDL R2, [R1+0x444] ;  /* 0x0004440001027983 */ /* 0x000ee80000100800 */
[----:B------:R-:W3:Y:S01]  /*e7d0*/  LDL R3, [R1+0x448] ;  /* 0x0004480001037983 */ /* 0x000ee20000100800 */
[----:B----4-:R-:W-:-:S02]  /*e7e0*/  PRMT R14, RZ, 0x7610, R14 ;  /* 0x00007610ff0e7816 */ /* 0x010fc4000000000e */
[----:B---3--:R-:W-:-:S04]  /*e7f0*/  @!P0 LOP3.LUT R3, R3, R2, RZ, 0x3c, !PT ;  /* 0x0000000203038212 */ /* 0x008fc800078e3cff */
[----:B------:R-:W-:-:S04]  /*e800*/  @!P0 LOP3.LUT R2, R3, R2, RZ, 0x3c, !PT ;  /* 0x0000000203028212 */ /* 0x000fc800078e3cff */
[----:B------:R-:W-:-:S05]  /*e810*/  @!P0 LOP3.LUT R3, R3, R2, RZ, 0x3c, !PT ;  /* 0x0000000203038212 */ /* 0x000fca00078e3cff */
[----:B------:R-:W3:Y:S04]  /*e820*/  @!P0 LDG.E.U8 R14, desc[UR10][R2.64] ;  /* 0x0000000a020e8981 */ /* 0x000ee8000c1e1100 */
[----:B---3--:R0:W-:Y:S04]  /*e830*/  STL [R1+0x294], R14 ;  /* 0x0002940e01007387 */ /* 0x0081e80000100800 */
[----:B0-----:R-:W3:Y:S04]  /*e840*/  LDL.LU R14, [R1+0xf10] ;  /* 0x000f1000010e7983 */ /* 0x001ee80000300800 */
[----:B------:R-:W4:Y:S04]  /*e850*/  LDL R2, [R1+0x440] ;  /* 0x0004400001027983 */ /* 0x000f280000100800 */
[----:B------:R-:W4:Y:S01]  /*e860*/  LDL R3, [R1+0x44c] ;  /* 0x00044c0001037983 */ /* 0x000f220000100800 */
[----:B--2---:R-:W-:-:S02]  /*e870*/  PRMT R15, RZ, 0x7610, R15 ;  /* 0x00007610ff0f7816 */ /* 0x004fc4000000000f */
[----:B----4-:R-:W-:-:S04]  /*e880*/  @!P1 LOP3.LUT R3, R3, R2, RZ, 0x3c, !PT ;  /* 0x0000000203039212 */ /* 0x010fc800078e3cff */
[----:B------:R-:W-:-:S04]  /*e890*/  @!P1 LOP3.LUT R2, R3, R2, RZ, 0x3c, !PT ;  /* 0x0000000203029212 */ /* 0x000fc800078e3cff */
[----:B------:R-:W-:-:S05]  /*e8a0*/  @!P1 LOP3.LUT R3, R3, R2, RZ, 0x3c, !PT ;  /* 0x0000000203039212 */ /* 0x000fca00078e3cff */
[----:B------:R-:W2:Y:S04]  /*e8b0*/  @!P1 LDG.E.U8 R15, desc[UR10][R2.64] ;  /* 0x0000000a020f9981 */ /* 0x000ea8000c1e1100 */
[----:B--2---:R0:W-:Y:S04]  /*e8c0*/  STL [R1+0x290], R15 ;  /* 0x0002900f01007387 */ /* 0x0041e80000100800 */
[----:B0-----:R-:W2:Y:S04]  /*e8d0*/  LDL.LU R15, [R1+0xf0c] ;  /* 0x000f0c00010f7983 */ /* 0x001ea80000300800 */
[----:B------:R-:W4:Y:S04]  /*e8e0*/  LDL R2, [R1+0x43c] ;  /* 0x00043c0001027983 */ /* 0x000f280000100800 */
[----:B------:R-:W4:Y:S01]  /*e8f0*/  LDL R3, [R1+0x7fc] ;  /* 0x0007fc0001037983 */ /* 0x000f220000100800 */
[----:B---3--:R-:W-:-:S02]  /*e900*/  PRMT R14, RZ, 0x7610, R14 ;  /* 0x00007610ff0e7816 */ /* 0x008fc4000000000e */
[----:B----4-:R-:W-:-:S04]  /*e910*/  @!P0 LOP3.LUT R3, R3, R2, RZ, 0x3c, !PT ;  /* 0x0000000203038212 */ /* 0x010fc800078e3cff */
        /* <DEDUP_REMOVED lines=772> */
[----:B------:R-:W-:-:S02]  /*11960*/  PRMT R29, RZ, 0x7610, R29 ;  /* 0x00007610ff1d7816 */ /* 0x000fc4000000001d */
[----:B----4-:R-:W-:-:S04]  /*11970*/  @!P0 LOP3.LUT R3, R3, R2, RZ, 0x3c, !PT ;  /* 0x0000000203038212 */ /* 0x010fc800078e3cff */
[----:B------:R-:W-:-:S04]  /*11980*/  @!P0 LOP3.LUT R2, R3, R2, RZ, 0x3c, !PT ;  /* 0x0000000203028212 */ /* 0x000fc800078e3cff */
[----:B------:R-:W-:-:S05]  /*11990*/  @!P0 LOP3.LUT R3, R3, R2, RZ, 0x3c, !PT ;  /* 0x0000000203038212 */ /* 0x000fca00078e3cff */
[----:B------:R-:W4:Y:S04]  /*119a0*/  @!P0 LDG.E.U8 R29, desc[UR10][R2.64] ;  /* 0x0000000a021d8981 */ /* 0x000f28000c1e1100 */
[----:B------:R-:W5:Y:S04]  /*119b0*/  LDL R2, [R1+0x4d8] ;  /* 0x0004d80001027983 */ /* 0x000f680000100800 */
[----:B------:R-:W5:Y:S01]  /*119c0*/  LDL R3, [R1+0x4dc] ;  /* 0x0004dc0001037983 */ /* 0x000f620000100800 */
[----:B------:R-:W-:-:S03]  /*119d0*/  PRMT R27, RZ, 0x7610, R27 ;  /* 0x00007610ff1b7816 */ /* 0x000fc6000000001b */
[----:B----4-:R0:W-:Y:S01]  /*119e0*/  STL [R1], R29 ;  /* 0x0000001d01007387 */ /* 0x0101e20000100800 */
[----:B------:R-:W-:-:S03]  /*119f0*/  PRMT R10, RZ, 0x7610, R10 ;  /* 0x00007610ff0a7816 */ /* 0x000fc6000000000a */
[----:B0-----:R-:W4:Y:S01]  /*11a00*/  LDL R29, [R1+0x45c] ;  /* 0x00045c00011d7983 */ /* 0x001f220000100800 */
[----:B-----5:R-:W-:-:S04]  /*11a10*/  @!P1 LOP3.LUT R3, R3, R2, RZ, 0x3c, !PT ;  /* 0x0000000203039212 */ /* 0x020fc800078e3cff */
[----:B------:R-:W-:-:S04]  /*11a20*/  @!P1 LOP3.LUT R2, R3, R2, RZ, 0x3c, !PT ;  /* 0x0000000203029212 */ /* 0x000fc800078e3cff */
[----:B------:R-:W-:-:S05]  /*11a30*/  @!P1 LOP3.LUT R3, R3, R2, RZ, 0x3c, !PT ;  /* 0x0000000203039212 */ /* 0x000fca00078e3cff */
[----:B------:R-:W5:Y:S04]  /*11a40*/  @!P1 LDG.E.U8 R27, desc[UR10][R2.64] ;  /* 0x0000000a021b9981 */ /* 0x000f68000c1e1100 */
[----:B------:R-:W2:Y:S04]  /*11a50*/  LDL R2, [R1+0x4a0] ;  /* 0x0004a00001027983 */ /* 0x000ea80000100800 */
[----:B------:R-:W2:Y:S04]  /*11a60*/  LDL R3, [R1+0x4a4] ;  /* 0x0004a40001037983 */ /* 0x000ea80000100800 */
[----:B-----5:R-:W-:Y:S01]  /*11a70*/  STL [R1+0xd7c], R27 ;  /* 0x000d7c1b01007387 */ /* 0x020fe20000100800 */
[----:B--2---:R-:W-:-:S04]  /*11a80*/  @!P0 LOP3.LUT R3, R3, R2, RZ, 0x3c, !PT ;  /* 0x0000000203038212 */ /* 0x004fc800078e3cff */
[----:B------:R-:W-:-:S04]  /*11a90*/  @!P0 LOP3.LUT R2, R3, R2, RZ, 0x3c, !PT ;  /* 0x0000000203028212 */ /* 0x000fc800078e3cff */
[----:B------:R-:W-:-:S05]  /*11aa0*/  @!P0 LOP3.LUT R3, R3, R2, RZ, 0x3c, !PT ;  /* 0x0000000203038212 */ /* 0x000fca00078e3cff */
[----:B------:R-:W2:Y:S04]  /*11ab0*/  @!P0 LDG.E.U8 R10, desc[UR10][R2.64] ;  /* 0x0000000a020a8981 */ /* 0x000ea8000c1e1100 */
[----:B------:R-:W5:Y:S04]  /*11ac0*/  LDL R2, [R1+0x498] ;  /* 0x0004980001027983 */ /* 0x000f680000100800 */
[----:B------:R-:W5:Y:S01]  /*11ad0*/  LDL R3, [R1+0x49c] ;  /* 0x00049c0001037983 */ /* 0x000f620000100800 */
[----:B------:R-:W-:-:S03]  /*11ae0*/  PRMT R7, RZ, 0x7610, R7 ;  /* 0x00007610ff077816 */ /* 0x000fc60000000007 */
[----:B--2---:R-:W-:Y:S01]  /*11af0*/  STL [R1+0xd80], R10 ;  /* 0x000d800a01007387 */ /* 0x004fe20000100800 */
[----:B-----5:R-:W-:-:S04]  /*11b00*/  @!P1 LOP3.LUT R3, R3, R2, RZ, 0x3c, !PT ;  /* 0x0000000203039212 */ /* 0x020fc800078e3cff */
        /* <DEDUP_REMOVED lines=10> */
[----:B------:R4:W2:Y:S04]  /*11bb0*/  @!P0 LDG.E.U8 R13, desc[UR10][R2.64] ;  /* 0x0000000a020d8981 */ /* 0x0008a8000c1e1100 */
[----:B------:R-:W5:Y:S01]  /*11bc0*/  LDL R3, [R1+0x458] ;  /* 0x0004580001037983 */ /* 0x000f620000100800 */
[----:B------:R-:W-:Y:S01]  /*11bd0*/  PRMT R0, RZ, 0x7610, R0 ;  /* 0x00007610ff007816 */ /* 0x000fe20000000000 */
[----:B----4-:R-:W-:Y:S02]  /*11be0*/  @!P1 IMAD.MOV.U32 R2, RZ, RZ, R29 ;  /* 0x000000ffff029224 */ /* 0x010fe400078e001d */
[----:B--2---:R-:W-:Y:S01]  /*11bf0*/  STL [R1+0xd88], R13 ;  /* 0x000d880d01007387 */ /* 0x004fe20000100800 */
[----:B------:R-:W-:-:S03]  /*11c00*/  PRMT R15, RZ, 0x7610, R15 ;  /* 0x00007610ff0f7816 */ /* 0x000fc6000000000f */
[----:B------:R-:W2:Y:S04]  /*11c10*/  LDL R29, [R1+0x4d4] ;  /* 0x0004d400011d7983 */ /* 0x000ea80000100800 */
[----:B-----5:R0:W4:Y:S04]  /*11c20*/  @!P1 LDG.E.U8 R0, desc[UR10][R2.64] ;  /* 0x0000000a02009981 */ /* 0x020128000c1e1100 */
[----:B------:R-:W0:Y:S04]  /*11c30*/  LDL R2, [R1+0x580] ;  /* 0x0005800001027983 */ /* 0x000e280000100800 */
[----:B------:R-:W0:Y:S02]  /*11c40*/  LDL R3, [R1+0x584] ;  /* 0x0005840001037983 */ /* 0x000e240000100800 */
[----:B0-----:R-:W-:-:S04]  /*11c50*/  @!P0 LOP3.LUT R3, R3, R2, RZ, 0x3c, !PT ;  /* 0x0000000203038212 */ /* 0x001fc800078e3cff */
[----:B------:R-:W-:-:S04]  /*11c60*/  @!P0 LOP3.LUT R2, R3, R2, RZ, 0x3c, !PT ;  /* 0x0000000203028212 */ /* 0x000fc800078e3cff */
[----:B------:R-:W-:-:S05]  /*11c70*/  @!P0 LOP3.LUT R3, R3, R2, RZ, 0x3c, !PT ;  /* 0x0000000203038212 */ /* 0x000fca00078e3cff */
[----:B------:R-:W5:Y:S04]  /*11c80*/  @!P0 LDG.E.U8 R15, desc[UR10][R2.64] ;  /* 0x0000000a020f8981 */ /* 0x000f68000c1e1100 */
[----:B----4-:R-:W-:Y:S04]  /*11c90*/  STL [R1+0xd8c], R0 ;  /* 0x000d8c0001007387 */ /* 0x010fe80000100800 */
[----:B-----5:R0:W-:Y:S04]  /*11ca0*/  STL [R1+0x6c], R15 ;  /* 0x00006c0f01007387 */ /* 0x0201e80000100800 */
[----:B0-----:R-:W4:Y:S04]  /*11cb0*/  LDL.LU R15, [R1+0xdb0] ;  /* 0x000db000010f7983 */ /* 0x001f280000300800 */
[----:B------:R-:W5:Y:S04]  /*11cc0*/  LDL R2, [R1+0x550] ;  /* 0x0005500001027983 */ /* 0x000f680000100800 */
[----:B------:R-:W5:Y:S01]  /*11cd0*/  LDL R3, [R1+0x554] ;  /* 0x0005540001037983 */ /* 0x000f620000100800 */
[----:B------:R-:W-:-:S02]  /*11ce0*/  PRMT R27, RZ, 0x7610, R27 ;  /* 0x00007610ff1b7816 */ /* 0x000fc4000000001b */
[----:B-----5:R-:W-:-:S04]  /*11cf0*/  @!P0 LOP3.LUT R3, R3, R2, RZ, 0x3c, !PT ;  /* 0x0000000203038212 */ /* 0x020fc800078e3cff */
[----:B------:R-:W-:-:S04]  /*11d00*/  @!P0 LOP3.LUT R2, R3, R2, RZ, 0x3c, !PT ;  /* 0x0000000203028212 */ /* 0x000fc800078e3cff */
[----:B------:R-:W-:-:S05]  /*11d10*/  @!P0 LOP3.LUT R3, R3, R2, RZ, 0x3c, !PT ;  /* 0x0000000203038212 */ /* 0x000fca00078e3cff */
[----:B------:R0:W5:Y:S04]  /*11d20*/  @!P0 LDG.E.U8 R27, desc[UR10][R2.64] ;  /* 0x0000000a021b8981 */ /* 0x000168000c1e1100 */
[----:B------:R-:W0:Y:S04]  /*11d30*/  LDL R2, [R1+0x548] ;  /* 0x0005480001027983 */ /* 0x000e280000100800 */
[----:B------:R-:W0:Y:S01]  /*11d40*/  LDL R3, [R1+0x54c] ;  /* 0x00054c0001037983 */ /* 0x000e220000100800 */
[----:B----4-:R-:W-:Y:S02]  /*11d50*/  PRMT R15, RZ, 0x7610, R15 ;  /* 0x00007610ff0f7816 */ /* 0x010fe4000000000f */
[----:B0-----:R-:W-:-:S04]  /*11d60*/  @!P1 LOP3.LUT R3, R3, R2, RZ, 0x3c, !PT ;  /* 0x0000000203039212 */ /* 0x001fc800078e3cff */
[----:B------:R-:W-:-:S04]  /*11d70*/  @!P1 LOP3.LUT R2, R3, R2, RZ, 0x3c, !PT ;  /* 0x0000000203029212 */ /* 0x000fc800078e3cff */
[----:B------:R-:W-:-:S05]  /*11d80*/  @!P1 LOP3.LUT R3, R3, R2, RZ, 0x3c, !PT ;  /* 0x0000000203039212 */ /* 0x000fca00078e3cff */
[----:B------:R-:W4:Y:S04]  /*11d90*/  @!P1 LDG.E.U8 R15, desc[UR10][R2.64] ;  /* 0x0000000a020f9981 */ /* 0x000f28000c1e1100 */
[----:B-----5:R0:W-:Y:S04]  /*11da0*/  STL [R1+0x58], R27 ;  /* 0x0000581b01007387 */ /* 0x0201e80000100800 */
[----:B0-----:R-:W5:Y:S04]  /*11db0*/  LDL R27, [R1+0x4cc] ;  /* 0x0004cc00011b7983 */ /* 0x001f680000100800 */
[----:B----4-:R0:W-:Y:S04]  /*11dc0*/  STL [R1+0x54], R15 ;  /* 0x0000540f01007387 */ /* 0x0101e80000100800 */
[----:B0-----:R-:W4:Y:S04]  /*11dd0*/  LDL.LU R15, [R1+0xdac] ;  /* 0x000dac00010f7983 */ /* 0x001f280000300800 */
[----:B------:R-:W2:Y:S04]  /*11de0*/  LDL R2, [R1+0x510] ;  /* 0x0005100001027983 */ /* 0x000ea80000100800 */
[----:B------:R-:W2:Y:S01]  /*11df0*/  LDL R3, [R1+0x514] ;  /* 0x0005140001037983 */ /* 0x000ea20000100800 */
[----:B---3--:R-:W-:-:S02]  /*11e00*/  PRMT R14, RZ, 0x7610, R14 ;  /* 0x00007610ff0e7816 */ /* 0x008fc4000000000e */
[----:B--2---:R-:W-:-:S04]  /*11e10*/  @!P0 LOP3.LUT R3, R3, R2, RZ, 0x3c, !PT ;  /* 0x0000000203038212 */ /* 0x004fc800078e3cff */
[----:B------:R-:W-:-:S04]  /*11e20*/  @!P0 LOP3.LUT R2, R3, R2, RZ, 0x3c, !PT ;  /* 0x0000000203028212 */ /* 0x000fc800078e3cff */
[----:B------:R-:W-:-:S05]  /*11e30*/  @!P0 LOP3.LUT R3, R3, R2, RZ, 0x3c, !PT ;  /* 0x0000000203038212 */ /* 0x000fca00078e3cff */
[----:B------:R-:W2:Y:S04]  /*11e40*/  @!P0 LDG.E.U8 R14, desc[UR10][R2.64] ;  /* 0x0000000a020e8981 */ /* 0x000ea8000c1e1100 */
        /* <DEDUP_REMOVED lines=8> */
[----:B------:R-:W3:Y:S01]  /*11ed0*/  @!P1 LDG.E.U8 R15, desc[UR10][R2.64] ;  /* 0x0000000a020f9981 */ /* 0x000ee2000c1e1100 */
[----:B------:R-:W-:-:S03]  /*11ee0*/  PRMT R8, RZ, 0x7610, R8 ;  /* 0x00007610ff087816 */ /* 0x000fc60000000008 */
[----:B---3--:R0:W-:Y:S04]  /*11ef0*/  STL [R1+0xc], R15 ;  /* 0x00000c0f01007387 */ /* 0x0081e80000100800 */
[----:B0-----:R-:W3:Y:S04]  /*11f00*/  LDL.LU R15, [R1+0xda4] ;  /* 0x000da400010f7983 */ /* 0x001ee80000300800 */
[----:B------:R-:W4:Y:S01]  /*11f10*/  LDL R3, [R1+0x4d0] ;  /* 0x0004d00001037983 */ /* 0x000f220000100800 */
[----:B------:R-:W-:Y:S01]  /*11f20*/  @!P0 IMAD.MOV.U32 R2, RZ, RZ, R29 ;  /* 0x000000ffff028224 */ /* 0x000fe200078e001d */
[----:B------:R-:W-:-:S02]  /*11f30*/  PRMT R11, RZ, 0x7610, R11 ;  /* 0x00007610ff0b7816 */ /* 0x000fc4000000000b */
[----:B------:R-:W2:Y:S04]  /*11f40*/  LDL R29, [R1+0x424] ;  /* 0x00042400011d7983 */ /* 0x000ea80000100800 */
[----:B----4-:R5:W4:Y:S04]  /*11f50*/  @!P0 LDG.E.U8 R8, desc[UR10][R2.64] ;  /* 0x0000000a02088981 */ /* 0x010b28000c1e1100 */
[----:B------:R-:W2:Y:S01]  /*11f60*/  LDL R3, [R1+0x4c8] ;  /* 0x0004c80001037983 */ /* 0x000ea20000100800 */
[----:B-----5:R-:W-:-:S03]  /*11f70*/  @!P1 IMAD.MOV.U32 R2, RZ, RZ, R27 ;  /* 0x000000ffff029224 */ /* 0x020fc600078e001b */
[----:B----4-:R0:W-:Y:S01]  /*11f80*/  STL [R1+0xd78], R8 ;  /* 0x000d780801007387 */ /* 0x0101e20000100800 */
[----:B---3--:R-:W-:-:S03]  /*11f90*/  PRMT R15, RZ, 0x7610, R15 ;  /* 0x00007610ff0f7816 */ /* 0x008fc6000000000f */
[----:B------:R-:W3:Y:S04]  /*11fa0*/  LDL R27, [R1+0x57c] ;  /* 0x00057c00011b7983 */ /* 0x000ee80000100800 */
[----:B--2---:R1:W2:Y:S04]  /*11fb0*/  @!P1 LDG.E.U8 R11, desc[UR10][R2.64] ;  /* 0x0000000a020b9981 */ /* 0x0042a8000c1e1100 */
[----:B0-----:R-:W4:Y:S04]  /*11fc0*/  LDL R8, [R1+0x48c] ;  /* 0x00048c0001087983 */ /* 0x001f280000100800 */
[----:B------:R-:W1:Y:S04]  /*11fd0*/  LDL R2, [R1+0x490] ;  /* 0x0004900001027983 */ /* 0x000e680000100800 */
[----:B------:R-:W1:Y:S02]  /*11fe0*/  LDL R3, [R1+0x494] ;  /* 0x0004940001037983 */ /* 0x000e640000100800 */
[----:B-1----:R-:W-:-:S04]  /*11ff0*/  @!P0 LOP3.LUT R3, R3, R2, RZ, 0x3c, !PT ;  /* 0x0000000203038212 */ /* 0x002fc800078e3cff */
[----:B------:R-:W-:-:S04]  /*12000*/  @!P0 LOP3.LUT R2, R3, R2, RZ, 0x3c, !PT ;  /* 0x0000000203028212 */ /* 0x000fc800078e3cff */
[----:B------:R-:W-:-:S05]  /*12010*/  @!P0 LOP3.LUT R3, R3, R2, RZ, 0x3c, !PT ;  /* 0x0000000203038212 */ /* 0x000fca00078e3cff */
[----:B------:R-:W5:Y:S04]  /*12020*/  @!P0 LDG.E.U8 R15, desc[UR10][R2.64] ;  /* 0x0000000a020f8981 */ /* 0x000f68000c1e1100 */
[----:B--2---:R-:W-:Y:S04]  /*12030*/  STL [R1+0xd90], R11 ;  /* 0x000d900b01007387 */ /* 0x004fe80000100800 */
[----:B-----5:R0:W-:Y:S04]  /*12040*/  STL [R1+0x50], R15 ;  /* 0x0000500f01007387 */ /* 0x0201e80000100800 */
[----:B0-----:R-:W2:Y:S04]  /*12050*/  LDL.LU R15, [R1+0xda0] ;  /* 0x000da000010f7983 */ /* 0x001ea80000300800 */
[----:B------:R-:W5:Y:S01]  /*12060*/  LDL R3, [R1+0x488] ;  /* 0x0004880001037983 */ /* 0x000f620000100800 */
[----:B------:R-:W-:Y:S01]  /*12070*/  PRMT R14, RZ, 0x7610, R14 ;  /* 0x00007610ff0e7816 */ /* 0x000fe2000000000e */
[----:B----4-:R-:W-:-:S02]  /*12080*/  @!P1 IMAD.MOV.U32 R2, RZ, RZ, R8 ;  /* 0x000000ffff029224 */ /* 0x010fc400078e0008 */
[----:B------:R-:W4:Y:S04]  /*12090*/  LDL R8, [R1+0x544] ;  /* 0x0005440001087983 */ /* 0x000f280000100800 */
[----:B-----5:R-:W5:Y:S04]  /*120a0*/  @!P1 LDG.E.U8 R14, desc[UR10][R2.64] ;  /* 0x0000000a020e9981 */ /* 0x020f68000c1e1100 */
[----:B-----5:R0:W-:Y:S04]  /*120b0*/  STL [R1+0x4c], R14 ;  /* 0x00004c0e01007387 */ /* 0x0201e80000100800 */
[----:B0-----:R-:W5:Y:S04]  /*120c0*/  LDL.LU R14, [R1+0xd9c] ;  /* 0x000d9c00010e7983 */ /* 0x001f680000300800 */
[----:B------:R-:W3:Y:S04]  /*120d0*/  LDL R2, [R1+0x450] ;  /* 0x0004500001027983 */ /* 0x000ee80000100800 */
[----:B------:R-:W3:Y:S01]  /*120e0*/  LDL R3, [R1+0x454] ;  /* 0x0004540001037983 */ /* 0x000ee20000100800 */
[----:B--2---:R-:W-:-:S02]  /*120f0*/  PRMT R15, RZ, 0x7610, R15 ;  /* 0x00007610ff0f7816 */ /* 0x004fc4000000000f */
[----:B---3--:R-:W-:-:S04]  /*12100*/  @!P0 LOP3.LUT R3, R3, R2, RZ, 0x3c, !PT ;  /* 0x0000000203038212 */ /* 0x008fc800078e3cff */
[----:B------:R-:W-:-:S04]  /*12110*/  @!P0 LOP3.LUT R2, R3, R2, RZ, 0x3c, !PT ;  /* 0x0000000203028212 */ /* 0x000fc800078e3cff */
[----:B------:R-:W-:-:S05]  /*12120*/  @!P0 LOP3.LUT R3, R3, R2, RZ, 0x3c, !PT ;  /* 0x0000000203038212 */ /* 0x000fca00078e3cff */
[----:B------:R0:W2:Y:S04]  /*12130*/  @!P0 LDG.E.U8 R15, desc[UR10][R2.64] ;  /* 0x0000000a020f8981 */ /* 0x0000a8000c1e1100 */
[----:B------:R-:W3:Y:S01]  /*12140*/  LDL R3, [R1+0x420] ;  /* 0x0004200001037983 */ /* 0x000ee20000100800 */
[----:B------:R-:W-:Y:S01]  /*12150*/  PRMT R13, RZ, 0x7610, R13 ;  /* 0x00007610ff0d7816 */ /* 0x000fe2000000000d */
[----:B0-----:R-:W-:Y:S02]  /*12160*/  @!P1 IMAD.MOV.U32 R2, RZ, RZ, R29 ;  /* 0x000000ffff029224 */ /* 0x001fe400078e001d */
[----:B--2---:R0:W-:Y:S01]  /*12170*/  STL [R1+0x48], R15 ;  /* 0x0000480f01007387 */ /* 0x0041e20000100800 */
[----:B------:R-:W-:-:S03]  /*12180*/  PRMT R11, RZ, 0x7610, R11 ;  /* 0x00007610ff0b7816 */ /* 0x000fc6000000000b */
[----:B------:R-:W2:Y:S04]  /*12190*/  LDL R29, [R1+0x500] ;  /* 0x00050000011d7983 */ /* 0x000ea80000100800 */
[----:B---3--:R1:W3:Y:S04]  /*121a0*/  @!P1 LDG.E.U8 R13, desc[UR10][R2.64] ;  /* 0x0000000a020d9981 */ /* 0x0082e8000c1e1100 */
[----:B0-----:R-:W2:Y:S04]  /*121b0*/  LDL R15, [R1+0x53c] ;  /* 0x00053c00010f7983 */ /* 0x001ea80000100800 */
[----:B------:R-:W2:Y:S01]  /*121c0*/  LDL R3, [R1+0x578] ;  /* 0x0005780001037983 */ /* 0x000ea20000100800 */
[----:B-1----:R-:W-:-:S03]  /*121d0*/  @!P1 IMAD.MOV.U32 R2, RZ, RZ, R27 ;  /* 0x000000ffff029224 */ /* 0x002fc600078e001b */
[----:B---3--:R0:W-:Y:S01]  /*121e0*/  STL [R1+0x44], R13 ;  /* 0x0000440d01007387 */ /* 0x0081e20000100800 */
[----:B------:R-:W-:-:S03]  /*121f0*/  PRMT R0, RZ, 0x7610, R0 ;  /* 0x00007610ff007816 */ /* 0x000fc60000000000 */
[----:B------:R-:W3:Y:S04]  /*12200*/  LDL R27, [R1+0x4f8] ;  /* 0x0004f800011b7983 */ /* 0x000ee80000100800 */
[----:B--2---:R4:W2:Y:S04]  /*12210*/  @!P1 LDG.E.U8 R11, desc[UR10][R2.64] ;  /* 0x0000000a020b9981 */ /* 0x0048a8000c1e1100 */
[----:B0-----:R-:W3:Y:S04]  /*12220*/  LDL R13, [R1+0x504] ;  /* 0x00050400010d7983 */ /* 0x001ee80000100800 */
[----:B------:R-:W3:Y:S01]  /*12230*/  LDL R3, [R1+0x540] ;  /* 0x0005400001037983 */ /* 0x000ee20000100800 */
[----:B----4-:R-:W-:-:S03]  /*12240*/  @!P0 IMAD.MOV.U32 R2, RZ, RZ, R8 ;  /* 0x000000ffff028224 */ /* 0x010fc600078e0008 */
[----:B--2---:R0:W-:Y:S01]  /*12250*/  STL [R1+0x34], R11 ;  /* 0x0000340b01007387 */ /* 0x0041e20000100800 */
[----:B-----5:R-:W-:-:S03]  /*12260*/  PRMT R14, RZ, 0x7610, R14 ;  /* 0x00007610ff0e7816 */ /* 0x020fc6000000000e */
[----:B------:R-:W2:Y:S04]  /*12270*/  LDL R8, [R1+0x4c0] ;  /* 0x0004c00001087983 */ /* 0x000ea80000100800 */
[----:B---3--:R1:W3:Y:S04]  /*12280*/  @!P0 LDG.E.U8 R0, desc[UR10][R2.64] ;  /* 0x0000000a02008981 */ /* 0x0082e8000c1e1100 */
[----:B0-----:R-:W4:Y:S04]  /*12290*/  LDL R11, [R1+0x4fc] ;  /* 0x0004fc00010b7983 */ /* 0x001f280000100800 */
[----:B------:R-:W5:Y:S01]  /*122a0*/  LDL R3, [R1+0x538] ;  /* 0x0005380001037983 */ /* 0x000f620000100800 */
[----:B-1----:R-:W-:-:S05]  /*122b0*/  @!P1 IMAD.MOV.U32 R2, RZ, RZ, R15 ;  /* 0x000000ffff029224 */ /* 0x002fca00078e000f */
[----:B-----5:R0:W5:Y:S04]  /*122c0*/  @!P1 LDG.E.U8 R14, desc[UR10][R2.64] ;  /* 0x0000000a020e9981 */ /* 0x020168000c1e1100 */
[----:B---3--:R1:W-:Y:S01]  /*122d0*/  STL [R1+0x2c], R0 ;  /* 0x00002c0001007387 */ /* 0x0083e20000100800 */
[----:B------:R-:W-:-:S03]  /*122e0*/  PRMT R7, RZ, 0x7610, R7 ;  /* 0x00007610ff077816 */ /* 0x000fc60000000007 */
[----:B------:R-:W3:Y:S04]  /*122f0*/  LDL R15, [R1+0x4b8] ;  /* 0x0004b800010f7983 */ /* 0x000ee80000100800 */
[----:B-1----:R-:W3:Y:S01]  /*12300*/  LDL R0, [R1+0x4c4] ;  /* 0x0004c40001007983 */ /* 0x002ee20000100800 */
[----:B0-----:R-:W-:Y:S02]  /*12310*/  @!P0 IMAD.MOV.U32 R2, RZ, RZ, R13 ;  /* 0x000000ffff028224 */ /* 0x001fe400078e000d */
[----:B------:R-:W-:Y:S01]  /*12320*/  @!P0 IMAD.MOV.U32 R3, RZ, RZ, R29 ;  /* 0x000000ffff038224 */ /* 0x000fe200078e001d */
[----:B------:R-:W-:-:S04]  /*12330*/  PRMT R10, RZ, 0x7610, R10 ;  /* 0x00007610ff0a7816 */ /* 0x000fc8000000000a */
[----:B------:R4:W3:Y:S02]  /*12340*/  @!P0 LDG.E.U8 R7, desc[UR10][R2.64] ;  /* 0x0000000a02078981 */ /* 0x0008e4000c1e1100 */
[----:B----4-:R-:W-:Y:S02]  /*12350*/  @!P1 IMAD.MOV.U32 R2, RZ, RZ, R11 ;  /* 0x000000ffff029224 */ /* 0x010fe400078e000b */
[----:B------:R-:W-:-:S05]  /*12360*/  @!P1 IMAD.MOV.U32 R3, RZ, RZ, R27 ;  /* 0x000000ffff039224 */ /* 0x000fca00078e001b */
[----:B------:R2:W4:Y:S04]  /*12370*/  @!P1 LDG.E.U8 R10, desc[UR10][R2.64] ;  /* 0x0000000a020a9981 */ /* 0x000528000c1e1100 */
[----:B-----5:R0:W-:Y:S01]  /*12380*/  STL [R1+0x24], R14 ;  /* 0x0000240e01007387 */ /* 0x0201e20000100800 */
[----:B------:R-:W-:Y:S01]  /*12390*/  PRMT R12, RZ, 0x7610, R12 ;  /* 0x00007610ff0c7816 */ /* 0x000fe2000000000c */
[----:B--2---:R-:W-:Y:S01]  /*123a0*/  @!P0 IMAD.MOV.U32 R3, RZ, RZ, R8 ;  /* 0x000000ffff038224 */ /* 0x004fe200078e0008 */
[----:B------:R-:W-:Y:S01]  /*123b0*/  PRMT R9, RZ, 0x7610, R9 ;  /* 0x00007610ff097816 */ /* 0x000fe20000000009 */
[----:B------:R-:W2:Y:S04]  /*123c0*/  LDL R13, [R1+0x480] ;  /* 0x00048000010d7983 */ /* 0x000ea80000100800 */
[----:B0-----:R-:W5:Y:S01]  /*123d0*/  LDL R14, [R1+0x4bc] ;  /* 0x0004bc00010e7983 */ /* 0x001f620000100800 */
[----:B---3--:R-:W-:-:S05]  /*123e0*/  @!P0 IMAD.MOV.U32 R2, RZ, RZ, R0 ;  /* 0x000000ffff028224 */ /* 0x008fca00078e0000 */
[----:B------:R0:W3:Y:S04]  /*123f0*/  @!P0 LDG.E.U8 R12, desc[UR10][R2.64] ;  /* 0x0000000a020c8981 */ /* 0x0000e8000c1e1100 */
[----:B------:R1:W-:Y:S04]  /*12400*/  STL [R1+0x8], R7 ;  /* 0x0000080701007387 */ /* 0x0003e80000100800 */
[----:B------:R-:W3:Y:S01]  /*12410*/  LDL R11, [R1+0x478] ;  /* 0x00047800010b7983 */ /* 0x000ee20000100800 */
[----:B0-----:R-:W-:-:S03]  /*12420*/  @!P1 IMAD.MOV.U32 R3, RZ, RZ, R15 ;  /* 0x000000ffff039224 */ /* 0x001fc600078e000f */
[----:B-1----:R-:W3:Y:S04]  /*12430*/  LDL R7, [R1+0x484] ;  /* 0x0004840001077983 */ /* 0x002ee80000100800 */
[----:B----4-:R0:W-:Y:S04]  /*12440*/  STL [R1+0x4], R10 ;  /* 0x0000040a01007387 */ /* 0x0101e80000100800 */
[----:B------:R-:W4:Y:S04]  /*12450*/  LDL R8, [R1+0x418] ;  /* 0x0004180001087983 */ /* 0x000f280000100800 */
[----:B------:R-:W4:Y:S04]  /*12460*/  LDL R0, [R1+0x41c] ;  /* 0x00041c0001007983 */ /* 0x000f280000100800 */
[----:B0-----:R-:W4:Y:S01]  /*12470*/  LDL R10, [R1+0x47c] ;  /* 0x00047c00010a7983 */ /* 0x001f220000100800 */
[----:B-----5:R-:W-:-:S05]  /*12480*/  @!P1 IMAD.MOV.U32 R2, RZ, RZ, R14 ;  /* 0x000000ffff029224 */ /* 0x020fca00078e000e */
[----:B------:R0:W5:Y:S01]  /*12490*/  @!P1 LDG.E.U8 R9, desc[UR10][R2.64] ;  /* 0x0000000a02099981 */ /* 0x000162000c1e1100 */
[----:B------:R-:W-:Y:S01]  /*124a0*/  PRMT R5, RZ, 0x7610, R5 ;  /* 0x00007610ff057816 */ /* 0x000fe20000000005 */
[----:B--2---:R-:W-:Y:S02]  /*124b0*/  @!P0 IMAD.MOV.U32 R15, RZ, RZ, R13 ;  /* 0x000000ffff0f8224 */ /* 0x004fe400078e000d */
[----:B---3--:R1:W-:Y:S01]  /*124c0*/  STL [R1+0xd4c], R12 ;  /* 0x000d4c0c01007387 */ /* 0x0083e20000100800 */
[----:B0-----:R-:W-:Y:S01]  /*124d0*/  PRMT R3, RZ, 0x7610, R3 ;  /* 0x00007610ff037816 */ /* 0x001fe20000000003 */
[----:B------:R-:W-:-:S05]  /*124e0*/  @!P0 IMAD.MOV.U32 R14, RZ, RZ, R7 ;  /* 0x000000ffff0e8224 */ /* 0x000fca00078e0007 */
[----:B------:R0:W2:Y:S02]  /*124f0*/  @!P0 LDG.E.U8 R5, desc[UR10][R14.64] ;  /* 0x0000000a0e058981 */ /* 0x0000a4000c1e1100 */
[----:B0-----:R-:W-:Y:S02]  /*12500*/  @!P1 IMAD.MOV.U32 R15, RZ, RZ, R11 ;  /* 0x000000ffff0f9224 */ /* 0x001fe400078e000b */
[----:B----4-:R-:W-:-:S05]  /*12510*/  @!P1 IMAD.MOV.U32 R14, RZ, RZ, R10 ;  /* 0x000000ffff0e9224 */ /* 0x010fca00078e000a */
[----:B------:R0:W3:Y:S04]  /*12520*/  @!P1 LDG.E.U8 R3, desc[UR10][R14.64] ;  /* 0x0000000a0e039981 */ /* 0x0000e8000c1e1100 */
[----:B-----5:R4:W-:Y:S04]  /*12530*/  STL [R1+0xd50], R9 ;  /* 0x000d500901007387 */ /* 0x0209e80000100800 */
[----:B------:R-:W5:Y:S04]  /*12540*/  LDL R13, [R1+0x410] ;  /* 0x00041000010d7983 */ /* 0x000f680000100800 */
[----:B------:R-:W5:Y:S01]  /*12550*/  LDL R7, [R1+0x414] ;  /* 0x0004140001077983 */ /* 0x000f620000100800 */
[----:B------:R-:W-:Y:S01]  /*12560*/  PRMT R2, RZ, 0x7610, R2 ;  /* 0x00007610ff027816 */ /* 0x000fe20000000002 */
[----:B0-----:R-:W-:-:S02]  /*12570*/  @!P0 IMAD.MOV.U32 R14, RZ, RZ, R0 ;  /* 0x000000ffff0e8224 */ /* 0x001fc400078e0000 */
[----:B------:R-:W-:-:S05]  /*12580*/  @!P0 IMAD.MOV.U32 R15, RZ, RZ, R8 ;  /* 0x000000ffff0f8224 */ /* 0x000fca00078e0008 */
[----:B------:R5:W5:Y:S01]  /*12590*/  @!P0 LDG.E.U8 R2, desc[UR10][R14.64] ;  /* 0x0000000a0e028981 */ /* 0x000b62000c1e1100 */
[----:B------:R-:W-:-:S03]  /*125a0*/  PRMT R4, RZ, 0x7610, R4 ;  /* 0x00007610ff047816 */ /* 0x000fc60000000004 */
[----:B--2---:R0:W-:Y:S04]  /*125b0*/  STL [R1+0xd54], R5 ;  /* 0x000d540501007387 */ /* 0x0041e80000100800 */
[----:B-1----:R-:W2:Y:S04]  /*125c0*/  LDL R12, [R1+0x570] ;  /* 0x00057000010c7983 */ /* 0x002ea80000100800 */
[----:B------:R-:W2:Y:S04]  /*125d0*/  LDL R11, [R1+0x574] ;  /* 0x00057400010b7983 */ /* 0x000ea80000100800 */
[----:B---3--:R1:W-:Y:S04]  /*125e0*/  STL [R1+0xd58], R3 ;  /* 0x000d580301007387 */ /* 0x0083e80000100800 */
[----:B------:R-:W3:Y:S04]  /*125f0*/  LDL R10, [R1+0x568] ;  /* 0x00056800010a7983 */ /* 0x000ee80000100800 */
[----:B----4-:R-:W4:Y:S04]  /*12600*/  LDL R9, [R1+0x56c] ;  /* 0x00056c0001097983 */ /* 0x010f280000100800 */
[----:B------:R-:W4:Y:S04]  /*12610*/  LDL R8, [R1+0x530] ;  /* 0x0005300001087983 */ /* 0x000f280000100800 */
[----:B------:R-:W4:Y:S01]  /*12620*/  LDL R0, [R1+0x534] ;  /* 0x0005340001007983 */ /* 0x000f220000100800 */
[----:B-----5:R-:W-:-:S02]  /*12630*/  @!P1 IMAD.MOV.U32 R15, RZ, RZ, R13 ;  /* 0x000000ffff0f9224 */ /* 0x020fc400078e000d */
[----:B------:R-:W-:-:S05]  /*12640*/  @!P1 IMAD.MOV.U32 R14, RZ, RZ, R7 ;  /* 0x000000ffff0e9224 */ /* 0x000fca00078e0007 */
[----:B------:R2:W5:Y:S04]  /*12650*/  @!P1 LDG.E.U8 R4, desc[UR10][R14.64] ;  /* 0x0000000a0e049981 */ /* 0x000568000c1e1100 */
[----:B------:R-:W-:Y:S04]  /*12660*/  STL [R1+0xd5c], R2 ;  /* 0x000d5c0201007387 */ /* 0x000fe80000100800 */
[----:B------:R-:W5:Y:S04]  /*12670*/  LDL R7, [R1+0x528] ;  /* 0x0005280001077983 */ /* 0x000f680000100800 */
[----:B0-----:R-:W5:Y:S01]  /*12680*/  LDL R5, [R1+0x52c] ;  /* 0x00052c0001057983 */ /* 0x001f620000100800 */
[----:B------:R-:W-:Y:S01]  /*12690*/  PRMT R26, RZ, 0x7610, R26 ;  /* 0x00007610ff1a7816 */ /* 0x000fe2000000001a */
[----:B--2---:R-:W-:-:S02]  /*126a0*/  @!P0 IMAD.MOV.U32 R15, RZ, RZ, R12 ;  /* 0x000000ffff0f8224 */ /* 0x004fc400078e000c */
[----:B------:R-:W-:Y:S01]  /*126b0*/  @!P0 IMAD.MOV.U32 R14, RZ, RZ, R11 ;  /* 0x000000ffff0e8224 */ /* 0x000fe200078e000b */
[----:B------:R-:W-:-:S04]  /*126c0*/  PRMT R22, RZ, 0x7610, R22 ;  /* 0x00007610ff167816 */ /* 0x000fc80000000016 */
[----:B------:R3:W2:Y:S02]  /*126d0*/  @!P0 LDG.E.U8 R26, desc[UR10][R14.64] ;  /* 0x0000000a0e1a8981 */ /* 0x0006a4000c1e1100 */
[----:B---3--:R-:W-:Y:S02]  /*126e0*/  @!P1 IMAD.MOV.U32 R15, RZ, RZ, R10 ;  /* 0x000000ffff0f9224 */ /* 0x008fe400078e000a */
[----:B----4-:R-:W-:-:S05]  /*126f0*/  @!P1 IMAD.MOV.U32 R14, RZ, RZ, R9 ;  /* 0x000000ffff0e9224 */ /* 0x010fca00078e0009 */
[----:B------:R0:W3:Y:S04]  /*12700*/  @!P1 LDG.E.U8 R22, desc[UR10][R14.64] ;  /* 0x0000000a0e169981 */ /* 0x0000e8000c1e1100 */
[----:B-----5:R4:W-:Y:S04]  /*12710*/  STL [R1+0xd60], R4 ;  /* 0x000d600401007387 */ /* 0x0209e80000100800 */
[----:B-1----:R-:W5:Y:S04]  /*12720*/  LDL R3, [R1+0x4f4] ;  /* 0x0004f40001037983 */ /* 0x002f680000100800 */
[----:B----4-:R-:W4:Y:S01]  /*12730*/  LDL R4, [R1+0x4f0] ;  /* 0x0004f00001047983 */ /* 0x010f220000100800 */
[----:B------:R-:W-:Y:S01]  /*12740*/  PRMT R20, RZ, 0x7610, R20 ;  /* 0x00007610ff147816 */ /* 0x000fe20000000014 */
[----:B0-----:R-:W-:-:S02]  /*12750*/  @!P0 IMAD.MOV.U32 R14, RZ, RZ, R0 ;  /* 0x000000ffff0e8224 */ /* 0x001fc400078e0000 */
[----:B------:R-:W-:Y:S01]  /*12760*/  @!P0 IMAD.MOV.U32 R15, RZ, RZ, R8 ;  /* 0x000000ffff0f8224 */ /* 0x000fe200078e0008 */
[----:B------:R-:W-:-:S04]  /*12770*/  PRMT R18, RZ, 0x7610, R18 ;  /* 0x00007610ff127816 */ /* 0x000fc80000000012 */
[----:B------:R0:W4:Y:S02]  /*12780*/  @!P0 LDG.E.U8 R20, desc[UR10][R14.64] ;  /* 0x0000000a0e148981 */ /* 0x000124000c1e1100 */
[----:B0-----:R-:W-:Y:S02]  /*12790*/  @!P1 IMAD.MOV.U32 R14, RZ, RZ, R5 ;  /* 0x000000ffff0e9224 */ /* 0x001fe400078e0005 */
[----:B------:R-:W-:-:S05]  /*127a0*/  @!P1 IMAD.MOV.U32 R15, RZ, RZ, R7 ;  /* 0x000000ffff0f9224 */ /* 0x000fca00078e0007 */
[----:B------:R5:W4:Y:S01]  /*127b0*/  @!P1 LDG.E.U8 R18, desc[UR10][R14.64] ;  /* 0x0000000a0e129981 */ /* 0x000b22000c1e1100 */
[----:B------:R-:W-:-:S03]  /*127c0*/  PRMT R16, RZ, 0x7610, R16 ;  /* 0x00007610ff107816 */ /* 0x000fc60000000010 */
[----:B--2---:R-:W-:Y:S04]  /*127d0*/  STL [R1+0xd34], R26 ;  /* 0x000d341a01007387 */ /* 0x004fe80000100800 */
[----:B---3--:R-:W-:Y:S04]  /*127e0*/  STL [R1+0xd38], R22 ;  /* 0x000d381601007387 */ /* 0x008fe80000100800 */
[----:B------:R-:W2:Y:S04]  /*127f0*/  LDL R2, [R1+0x4e8] ;  /* 0x0004e80001027983 */ /* 0x000ea80000100800 */
[----:B------:R-:W3:Y:S01]  /*12800*/  LDL R0, [R1+0x4ec] ;  /* 0x0004ec0001007983 */ /* 0x000ee20000100800 */
[----:B-----5:R-:W-:-:S02]  /*12810*/  @!P0 IMAD.MOV.U32 R14, RZ, RZ, R3 ;  /* 0x000000ffff0e8224 */ /* 0x020fc400078e0003 */
[----:B----4-:R-:W-:-:S05]  /*12820*/  @!P0 IMAD.MOV.U32 R15, RZ, RZ, R4 ;  /* 0x000000ffff0f8224 */ /* 0x010fca00078e0004 */
[----:B------:R3:W4:Y:S04]  /*12830*/  @!P0 LDG.E.U8 R16, desc[UR10][R14.64] ;  /* 0x0000000a0e108981 */ /* 0x000728000c1e1100 */
[----:B------:R-:W-:Y:S04]  /*12840*/  STL [R1+0xd3c], R20 ;  /* 0x000d3c1401007387 */ /* 0x000fe80000100800 */
[----:B------:R-:W5:Y:S04]  /*12850*/  LDL R11, [R1+0x4b0] ;  /* 0x0004b000010b7983 */ /* 0x000f680000100800 */
[----:B------:R-:W5:Y:S04]  /*12860*/  LDL R10, [R1+0x4b4] ;  /* 0x0004b400010a7983 */ /* 0x000f680000100800 */
[----:B------:R-:W-:Y:S04]  /*12870*/  STL [R1+0xd40], R18 ;  /* 0x000d401201007387 */ /* 0x000fe80000100800 */
[----:B------:R-:W5:Y:S04]  /*12880*/  LDL R9, [R1+0x4a8] ;  /* 0x0004a80001097983 */ /* 0x000f680000100800 */
[----:B------:R-:W5:Y:S04]  /*12890*/  LDL R8, [R1+0x4ac] ;  /* 0x0004ac0001087983 */ /* 0x000f680000100800 */
[----:B------:R-:W5:Y:S04]  /*128a0*/  LDL R7, [R1+0x470] ;  /* 0x0004700001077983 */ /* 0x000f680000100800 */
[----:B------:R-:W5:Y:S04]  /*128b0*/  LDL R5, [R1+0x474] ;  /* 0x0004740001057983 */ /* 0x000f680000100800 */
[----:B------:R-:W5:Y:S01]  /*128c0*/  LDL R3, [R1+0x46c] ;  /* 0x00046c0001037983 */ /* 0x000f620000100800 */
[----:B---3--:R-:W-:-:S02]  /*128d0*/  @!P1 IMAD.MOV.U32 R14, RZ, RZ, R0 ;  /* 0x000000ffff0e9224 */ /* 0x008fc400078e0000 */
[----:B--2---:R-:W-:Y:S01]  /*128e0*/  @!P1 IMAD.MOV.U32 R15, RZ, RZ, R2 ;  /* 0x000000ffff0f9224 */ /* 0x004fe200078e0002 */
[----:B----4-:R-:W-:Y:S04]  /*128f0*/  STL [R1+0xd44], R16 ;  /* 0x000d441001007387 */ /* 0x010fe80000100800 */
[----:B------:R-:W2:Y:S04]  /*12900*/  LDL R4, [R1+0x468] ;  /* 0x0004680001047983 */ /* 0x000ea80000100800 */
[----:B------:R-:W3:Y:S04]  /*12910*/  LDL R2, [R1+0x400] ;  /* 0x0004000001027983 */ /* 0x000ee80000100800 */
[----:B------:R-:W4:Y:S01]  /*12920*/  LDL R0, [R1+0x404] ;  /* 0x0004040001007983 */ /* 0x000f220000100800 */
[----:B------:R-:W-:-:S02]  /*12930*/  PRMT R17, RZ, 0x7610, R17 ;  /* 0x00007610ff117816 */ /* 0x000fc40000000011 */
[----:B------:R-:W-:-:S04]  /*12940*/  PRMT R19, RZ, 0x7610, R19 ;  /* 0x00007610ff137816 */ /* 0x000fc80000000013 */
[----:B------:R5:W3:Y:S01]  /*12950*/  @!P1 LDG.E.U8 R17, desc[UR10][R14.64] ;  /* 0x0000000a0e119981 */ /* 0x000ae2000c1e1100 */
[----:B------:R-:W-:Y:S01]  /*12960*/  PRMT R21, RZ, 0x7610, R21 ;  /* 0x00007610ff157816 */ /* 0x000fe20000000015 */
[----:B-----5:R-:W-:Y:S02]  /*12970*/  @!P0 IMAD.MOV.U32 R14, RZ, RZ, R10 ;  /* 0x000000ffff0e8224 */ /* 0x020fe400078e000a */
[----:B------:R-:W-:-:S05]  /*12980*/  @!P0 IMAD.MOV.U32 R15, RZ, RZ, R11 ;  /* 0x000000ffff0f8224 */ /* 0x000fca00078e000b */
[----:B------:R0:W5:Y:S01]  /*12990*/  @!P0 LDG.E.U8 R19, desc[UR10][R14.64] ;  /* 0x0000000a0e138981 */ /* 0x000162000c1e1100 */
[----:B------:R-:W-:Y:S01]  /*129a0*/  PRMT R23, RZ, 0x7610, R23 ;  /* 0x00007610ff177816 */ /* 0x000fe20000000017 */
[----:B0-----:R-:W-:Y:S02]  /*129b0*/  @!P1 IMAD.MOV.U32 R14, RZ, RZ, R8 ;  /* 0x000000ffff0e9224 */ /* 0x001fe400078e0008 */
        /* <DEDUP_REMOVED lines=8> */
[----:B--2---:R-:W-:-:S05]  /*12a40*/  @!P1 IMAD.MOV.U32 R15, RZ, RZ, R4 ;  /* 0x000000ffff0f9224 */ /* 0x004fca00078e0004 */
[----:B------:R4:W2:Y:S02]  /*12a50*/  @!P1 LDG.E.U8 R24, desc[UR10][R14.64] ;  /* 0x0000000a0e189981 */ /* 0x0008a4000c1e1100 */
[----:B----4-:R-:W-:Y:S02]  /*12a60*/  @!P1 IMAD.MOV.U32 R14, RZ, RZ, R0 ;  /* 0x000000ffff0e9224 */ /* 0x010fe400078e0000 */
[----:B---3--:R-:W-:-:S05]  /*12a70*/  @!P1 IMAD.MOV.U32 R15, RZ, RZ, R2 ;  /* 0x000000ffff0f9224 */ /* 0x008fca00078e0002 */
[----:B------:R0:W3:Y:S01]  /*12a80*/  @!P1 LDG.E.U8 R25, desc[UR10][R14.64] ;  /* 0x0000000a0e199981 */ /* 0x0000e2000c1e1100 */
[----:B------:R-:W-:Y:S02]  /*12a90*/  SHF.R.U32.HI R29, RZ, 0x2, R28 ;  /* 0x00000002ff1d7819 */ /* 0x000fe4000001161c */
[C---:B------:R-:W-:Y:S02]  /*12aa0*/  LOP3.LUT R0, R28.reuse, 0x20, RZ, 0xc0, !PT ;  /* 0x000000201c007812 */ /* 0x040fe400078ec0ff */
[C---:B0-----:R-:W-:Y:S02]  /*12ab0*/  LOP3.LUT R15, R28.reuse, 0x7, RZ, 0xc0, !PT ;  /* 0x000000071c0f7812 */ /* 0x041fe400078ec0ff */
[C---:B------:R-:W-:Y:S01]  /*12ac0*/  LOP3.LUT R14, R28.reuse, 0x3, RZ, 0xc0, !PT ;  /* 0x000000031c0e7812 */ /* 0x040fe200078ec0ff */
[----:B------:R-:W-:Y:S02]  /*12ad0*/  IMAD.SHL.U32 R28, R28, 0x2, RZ ;  /* 0x000000021c1c7824 */ /* 0x000fe400078e00ff */
[----:B------:R-:W-:Y:S01]  /*12ae0*/  IMAD R15, R15, 0x90, RZ ;  /* 0x000000900f0f7824 */ /* 0x000fe200078e02ff */
[----:B------:R-:W-:Y:S01]  /*12af0*/  SGXT.U32 R29, R29, 0x3 ;  /* 0x000000031d1d781a */ /* 0x000fe20000000000 */
[----:B------:R-:W-:-:S03]  /*12b00*/  IMAD R14, R14, 0x88, RZ ;  /* 0x000000880e0e7824 */ /* 0x000fc600078e02ff */
[----:B------:R-:W-:Y:S01]  /*12b10*/  LOP3.LUT R15, R15, 0x30, R28, 0x78, !PT ;  /* 0x000000300f0f7812 */ /* 0x000fe200078e781c */
[----:B------:R-:W-:Y:S01]  /*12b20*/  IMAD.SHL.U32 R28, R0, 0x20, RZ ;  /* 0x00000020001c7824 */ /* 0x000fe200078e00ff */
[----:B------:R-:W-:Y:S01]  /*12b30*/  STL [R1+0xd48], R17 ;  /* 0x000d481101007387 */ /* 0x000fe20000100800 */
[----:B------:R-:W-:-:S03]  /*12b40*/  LOP3.LUT R14, R14, R29, RZ, 0xfc, !PT ;  /* 0x0000001d0e0e7212 */ /* 0x000fc600078efcff */
[----:B-----5:R-:W-:Y:S01]  /*12b50*/  STL [R1+0xd64], R19 ;  /* 0x000d641301007387 */ /* 0x020fe20000100800 */
[----:B------:R-:W-:-:S03]  /*12b60*/  LOP3.LUT R0, R15, R28, RZ, 0xfc, !PT ;  /* 0x0000001c0f007212 */ /* 0x000fc600078efcff */
[----:B------:R-:W-:Y:S04]  /*12b70*/  STL [R1+0xd68], R21 ;  /* 0x000d681501007387 */ /* 0x000fe80000100800 */
[----:B------:R-:W-:Y:S04]  /*12b80*/  LDS.U8 R3, [R14+UR5+0x20] ;  /* 0x000020050e037984 */ /* 0x000fe80008000000 */
[----:B------:R-:W-:Y:S04]  /*12b90*/  LDS.U8 R2, [R14+UR5+0x40] ;  /* 0x000040050e027984 */ /* 0x000fe80008000000 */
[----:B------:R-:W-:Y:S04]  /*12ba0*/  STL [R1+0xd6c], R23 ;  /* 0x000d6c1701007387 */ /* 0x000fe80000100800 */
[----:B--2---:R-:W-:Y:S04]  /*12bb0*/  STL [R1+0xd70], R24 ;  /* 0x000d701801007387 */ /* 0x004fe80000100800 */
[----:B---3--:R-:W-:Y:S04]  /*12bc0*/  STL [R1+0xd74], R25 ;  /* 0x000d741901007387 */ /* 0x008fe80000100800 */
[----:B------:R-:W-:Y:S04]  /*12bd0*/  STL [R1+0xa0], R0 ;  /* 0x0000a00001007387 */ /* 0x000fe80000100800 */
[----:B------:R-:W0:Y:S04]  /*12be0*/  LDS.U8 R0, [R14+UR5] ;  /* 0x000000050e007984 */ /* 0x000e280008000000 */
[----:B0-----:R-:W-:Y:S04]  /*12bf0*/  STL [R1+0x40], R0 ;  /* 0x0000400001007387 */ /* 0x001fe80000100800 */
[----:B------:R-:W0:Y:S04]  /*12c00*/  LDS.U8 R0, [R14+UR5+0x60] ;  /* 0x000060050e007984 */ /* 0x000e280008000000 */
[----:B------:R-:W-:Y:S04]  /*12c10*/  STL [R1+0x3c], R3 ;  /* 0x00003c0301007387 */ /* 0x000fe80000100800 */
[----:B------:R-:W1:Y:S04]  /*12c20*/  LDS.U8 R3, [R14+UR5+0x200] ;  /* 0x000200050e037984 */ /* 0x000e680008000000 */
[----:B------:R-:W-:Y:S04]  /*12c30*/  STL [R1+0x18c], R2 ;  /* 0x00018c0201007387 */ /* 0x000fe80000100800 */
[----:B------:R-:W2:Y:S04]  /*12c40*/  LDS.U8 R2, [R14+UR5+0x220] ;  /* 0x000220050e027984 */ /* 0x000ea80008000000 */
[----:B0-----:R-:W-:Y:S04]  /*12c50*/  STL [R1+0x184], R0 ;  /* 0x0001840001007387 */ /* 0x001fe80000100800 */
[----:B------:R-:W0:Y:S04]  /*12c60*/  LDS.U8 R0, [R14+UR5+0x240] ;  /* 0x000240050e007984 */ /* 0x000e280008000000 */
[----:B-1----:R-:W-:Y:S04]  /*12c70*/  STL [R1+0x38], R3 ;  /* 0x0000380301007387 */ /* 0x002fe80000100800 */
[----:B------:R-:W1:Y:S04]  /*12c80*/  LDS.U8 R3, [R14+UR5+0x260] ;  /* 0x000260050e037984 */ /* 0x000e680008000000 */
[----:B--2---:R-:W-:Y:S04]  /*12c90*/  STL [R1+0x30], R2 ;  /* 0x0000300201007387 */ /* 0x004fe80000100800 */
        /* <DEDUP_REMOVED lines=42> */
[----:B------:R-:W2:Y:S01]  /*12f40*/  LDS.U8 R2, [R14+UR5+0xe20] ;  /* 0x000e20050e027984 */ /* 0x000ea20008000000 */
[----:B------:R-:W-:-:S03]  /*12f50*/  LOP3.LUT R28, R14, 0x8, RZ, 0x3c, !PT ;  /* 0x000000080e1c7812 */ /* 0x000fc600078e3cff */
[----:B0-----:R-:W-:Y:S04]  /*12f60*/  STL [R1+0x3e4], R0 ;  /* 0x0003e40001007387 */ /* 0x001fe80000100800 */
[----:B------:R-:W0:Y:S04]  /*12f70*/  LDS.U8 R0, [R14+UR5+0xe40] ;  /* 0x000e40050e007984 */ /* 0x000e280008000000 */
[----:B-1----:R-:W-:Y:S04]  /*12f80*/  STL [R1+0x3b4], R3 ;  /* 0x0003b40301007387 */ /* 0x002fe80000100800 */
[----:B------:R-:W1:Y:S04]  /*12f90*/  LDS.U8 R3, [R14+UR5+0xe60] ;  /* 0x000e60050e037984 */ /* 0x000e680008000000 */
[----:B--2---:R-:W-:Y:S04]  /*12fa0*/  STL [R1+0x3b0], R2 ;  /* 0x0003b00201007387 */ /* 0x004fe80000100800 */
[----:B------:R-:W2:Y:S04]  /*12fb0*/  LDS.U8 R2, [R28+UR5] ;  /* 0x000000051c027984 */ /* 0x000ea80008000000 */
[----:B0-----:R-:W-:Y:S04]  /*12fc0*/  STL [R1+0x3f8], R0 ;  /* 0x0003f80001007387 */ /* 0x001fe80000100800 */
[----:B------:R-:W0:Y:S04]  /*12fd0*/  LDS.U8 R0, [R28+UR5+0x20] ;  /* 0x000020051c007984 */ /* 0x000e280008000000 */
[----:B-1----:R-:W-:Y:S04]  /*12fe0*/  STL [R1+0x3e0], R3 ;  /* 0x0003e00301007387 */ /* 0x002fe80000100800 */
[----:B------:R-:W1:Y:S04]  /*12ff0*/  LDS.U8 R3, [R28+UR5+0x40] ;  /* 0x000040051c037984 */ /* 0x000e680008000000 */
[----:B--2---:R-:W-:Y:S01]  /*13000*/  STL [R1+0x28], R2 ;  /* 0x0000280201007387 */ /* 0x004fe20000100800 */
[----:B------:R-:W-:-:S02]  /*13010*/  LOP3.LUT R15, R14, 0x18, RZ, 0x3c, !PT ;  /* 0x000000180e0f7812 */ /* 0x000fc400078e3cff */
[----:B------:R-:W-:Y:S01]  /*13020*/  LOP3.LUT R29, R14, 0x10, RZ, 0x3c, !PT ;  /* 0x000000100e1d7812 */ /* 0x000fe200078e3cff */
[----:B------:R-:W2:Y:S04]  /*13030*/  LDS.U8 R2, [R28+UR5+0x60] ;  /* 0x000060051c027984 */ /* 0x000ea80008000000 */
[----:B------:R-:W3:Y:S04]  /*13040*/  LDS.U8 R14, [R28+UR5+0x220] ;  /* 0x000220051c0e7984 */ /* 0x000ee80008000000 */
[----:B------:R-:W-:Y:S04]  /*13050*/  LDS.U8 R5, [R15+UR5+0xe20] ;  /* 0x000e20050f057984 */ /* 0x000fe80008000000 */
[----:B0-----:R-:W-:Y:S04]  /*13060*/  STL [R1+0x20], R0 ;  /* 0x0000200001007387 */ /* 0x001fe80000100800 */
[----:B------:R-:W0:Y:S04]  /*13070*/  LDS.U8 R0, [R28+UR5+0x200] ;  /* 0x000200051c007984 */ /* 0x000e280008000000 */
[----:B-1----:R-:W-:Y:S04]  /*13080*/  STL [R1+0x198], R3 ;  /* 0x0001980301007387 */ /* 0x002fe80000100800 */
[----:B------:R-:W1:Y:S04]  /*13090*/  LDS.U8 R3, [R28+UR5+0x240] ;  /* 0x000240051c037984 */ /* 0x000e680008000000 */
[----:B--2---:R-:W-:Y:S04]  /*130a0*/  STL [R1+0x194], R2 ;  /* 0x0001940201007387 */ /* 0x004fe80000100800 */
[----:B---3--:R-:W-:Y:S04]  /*130b0*/  STL [R1+0xd94], R14 ;  /* 0x000d940e01007387 */ /* 0x008fe80000100800 */
        /* <DEDUP_REMOVED lines=49> */
[----:B------:R-:W3:Y:S04]  /*133d0*/  LDS.U8 R28, [R29+UR5+0x20] ;  /* 0x000020051d1c7984 */ /* 0x000ee80008000000 */
[----:B0-----:R-:W-:Y:S04]  /*133e0*/  STL [R1+0x3b8], R0 ;  /* 0x0003b80001007387 */ /* 0x001fe80000100800 */
[----:B------:R-:W0:Y:S04]  /*133f0*/  LDS.U8 R0, [R29+UR5] ;  /* 0x000000051d007984 */ /* 0x000e280008000000 */
[----:B-1----:R-:W-:Y:S04]  /*13400*/  STL [R1+0x3fc], R3 ;  /* 0x0003fc0301007387 */ /* 0x002fe80000100800 */
[----:B------:R-:W-:Y:S04]  /*13410*/  LDS.U8 R3, [R29+UR5+0x60] ;  /* 0x000060051d037984 */ /* 0x000fe80008000000 */
[----:B--2---:R-:W-:Y:S04]  /*13420*/  STL [R1+0x3ec], R2 ;  /* 0x0003ec0201007387 */ /* 0x004fe80000100800 */
[----:B---3--:R-:W-:Y:S04]  /*13430*/  STL [R1+0xd98], R28 ;  /* 0x000d981c01007387 */ /* 0x008fe80000100800 */
[----:B------:R-:W-:Y:S04]  /*13440*/  LDS.U8 R2, [R29+UR5+0x200] ;  /* 0x000200051d027984 */ /* 0x000fe80008000000 */
[----:B0-----:R-:W-:Y:S04]  /*13450*/  STL [R1+0xa8], R0 ;  /* 0x0000a80001007387 */ /* 0x001fe80000100800 */
[----:B------:R-:W0:Y:S04]  /*13460*/  LDS.U8 R0, [R29+UR5+0x40] ;  /* 0x000040051d007984 */ /* 0x000e280008000000 */
        /* <DEDUP_REMOVED lines=54> */
[----:B------:R-:W-:Y:S04]  /*137d0*/  LDS.U8 R29, [R15+UR5+0x20] ;  /* 0x000020050f1d7984 */ /* 0x000fe80008000000 */
[----:B0-----:R-:W-:Y:S04]  /*137e0*/  STL [R1+0x3d0], R0 ;  /* 0x0003d00001007387 */ /* 0x001fe80000100800 */
[----:B------:R-:W0:Y:S04]  /*137f0*/  LDS.U8 R0, [R15+UR5] ;  /* 0x000000050f007984 */ /* 0x000e280008000000 */
        /* <DEDUP_REMOVED lines=55> */
[----:B------:R-:W3:Y:S04]  /*13b70*/  LDL.LU R28, [R1+0x294] ;  /* 0x00029400011c7983 */ /* 0x000ee80000300800 */
[----:B--2---:R-:W-:Y:S04]  /*13b80*/  STL [R1+0xa10], R2 ;  /* 0x000a100201007387 */ /* 0x004fe80000100800 */
[----:B------:R-:W2:Y:S04]  /*13b90*/  LDL.LU R14, [R1+0x290] ;  /* 0x00029000010e7983 */ /* 0x000ea80000300800 */
[----:B0-----:R0:W-:Y:S04]  /*13ba0*/  STL [R1+0x3dc], R0 ;  /* 0x0003dc0001007387 */ /* 0x0011e80000100800 */
[----:B------:R-:W4:Y:S04]  /*13bb0*/  LDL.LU R11, [R1+0x254] ;  /* 0x00025400010b7983 */ /* 0x000f280000300800 */
[----:B0-----:R-:W5:Y:S04]  /*13bc0*/  LDL.LU R0, [R1+0x250] ;  /* 0x0002500001007983 */ /* 0x001f680000300800 */
        /* <DEDUP_REMOVED lines=21> */
[----:B------:R-:W-:Y:S04]  /*13d20*/  STL [R1+0x3d8], R5 ;  /* 0x0003d80501007387 */ /* 0x000fe80000100800 */
[----:B------:R-:W0:Y:S04]  /*13d30*/  LDS.U8 R5, [R15+UR5+0xe40] ;  /* 0x000e40050f057984 */ /* 0x000e280008000000 */
[----:B0-----:R-:W-:Y:S04]  /*13d40*/  STL [R1+0xa1c], R5 ;  /* 0x000a1c0501007387 */ /* 0x001fe80000100800 */
[----:B------:R0:W1:Y:S01]  /*13d50*/  LDS.U8 R5, [R15+UR5+0xe60] ;  /* 0x000e60050f057984 */ /* 0x0000620008000000 */
[----:B------:R-:W-:Y:S06]  /*13d60*/  BAR.SYNC.DEFER_BLOCKING 0x0 ;  /* 0x0000000000007b1d */ /* 0x000fec0000010000 */
[----:B0-----:R-:W5:Y:S04]  /*13d70*/  LDL.LU R15, [R1+0x1f0] ;  /* 0x0001f000010f7983 */ /* 0x001f680000300800 */
[----:B-1----:R0:W-:Y:S04]  /*13d80*/  STL [R1+0xa0c], R5 ;  /* 0x000a0c0501007387 */ /* 0x0021e80000100800 */
[----:B0-----:R-:W5:Y:S04]  /*13d90*/  LDL.LU R5, [R1] ;  /* 0x0000000001057983 */ /* 0x001f680000300800 */
[----:B---3--:R0:W-:Y:S04]  /*13da0*/  STS.U8 [R6+UR5], R28 ;  /* 0x0000001c06007988 */ /* 0x0081e80008000005 */
[----:B--2---:R1:W-:Y:S04]  /*13db0*/  STS.U8 [R6+UR5+0x40], R14 ;  /* 0x0000400e06007988 */ /* 0x0043e80008000005 */
[----:B0-----:R-:W2:Y:S04]  /*13dc0*/  LDL.LU R28, [R1+0xd98] ;  /* 0x000d9800011c7983 */ /* 0x001ea80000300800 */
[----:B-1----:R-:W3:Y:S04]  /*13dd0*/  LDL.LU R14, [R1+0xd94] ;  /* 0x000d9400010e7983 */ /* 0x002ee80000300800 */
[----:B----4-:R0:W-:Y:S04]  /*13de0*/  STS.U8 [R6+UR5+0x240], R11 ;  /* 0x0002400b06007988 */ /* 0x0101e80008000005 */
[----:B-----5:R1:W-:Y:S04]  /*13df0*/  STS.U8 [R6+UR5+0x200], R0 ;  /* 0x0002000006007988 */ /* 0x0203e80008000005 */
[----:B0-----:R-:W4:Y:S04]  /*13e00*/  LDL.LU R11, [R1+0xd90] ;  /* 0x000d9000010b7983 */ /* 0x001f280000300800 */
[----:B------:R0:W-:Y:S04]  /*13e10*/  STS.U8 [R6+UR5+0x400], R13 ;  /* 0x0004000d06007988 */ /* 0x0001e80008000005 */
[----:B------:R5:W-:Y:S04]  /*13e20*/  STS.U8 [R6+UR5+0x440], R7 ;  /* 0x0004400706007988 */ /* 0x000be80008000005 */
[----:B------:R0:W-:Y:S04]  /*13e30*/  STS.U8 [R6+UR5+0x640], R10 ;  /* 0x0006400a06007988 */ /* 0x0001e80008000005 */
[----:B------:R5:W-:Y:S04]  /*13e40*/  STS.U8 [R6+UR5+0x600], R27 ;  /* 0x0006001b06007988 */ /* 0x000be80008000005 */
[----:B-1----:R-:W2:Y:S04]  /*13e50*/  LDL.LU R0, [R1+0xd8c] ;  /* 0x000d8c0001007983 */ /* 0x002ea80000300800 */
[----:B0-----:R-:W2:Y:S04]  /*13e60*/  LDL.LU R13, [R1+0xd88] ;  /* 0x000d8800010d7983 */ /* 0x001ea80000300800 */
[----:B-----5:R-:W5:Y:S04]  /*13e70*/  LDL.LU R7, [R1+0xd84] ;  /* 0x000d840001077983 */ /* 0x020f680000300800 */
[----:B------:R-:W2:Y:S04]  /*13e80*/  LDL.LU R10, [R1+0xd80] ;  /* 0x000d8000010a7983 */ /* 0x000ea80000300800 */
[----:B------:R-:W2:Y:S04]  /*13e90*/  LDL.LU R27, [R1+0xd7c] ;  /* 0x000d7c00011b7983 */ /* 0x000ea80000300800 */
[----:B------:R-:W-:Y:S04]  /*13ea0*/  STS.U8 [R6+UR5+0x800], R15 ;  /* 0x0008000f06007988 */ /* 0x000fe80008000005 */
        /* <DEDUP_REMOVED lines=14> */
[----:B------:R0:W-:Y:S04]  /*13f90*/  STS.U8 [R6+UR5+0x1600], R9 ;  /* 0x0016000906007988 */ /* 0x0001e80008000005 */
[----:B------:R-:W-:Y:S04]  /*13fa0*/  STS.U8 [R6+UR5+0x1800], R12 ;  /* 0x0018000c06007988 */ /* 0x000fe80008000005 */
[----:B------:R1:W-:Y:S04]  /*13fb0*/  STS.U8 [R6+UR5+0x1840], R8 ;  /* 0x0018400806007988 */ /* 0x0003e80008000005 */
[----:B0-----:R-:W3:Y:S04]  /*13fc0*/  LDL.LU R9, [R1+0x28c] ;  /* 0x00028c0001097983 */ /* 0x001ee80000300800 */
[----:B-1----:R-:W4:Y:S04]  /*13fd0*/  LDL.LU R8, [R1+0x288] ;  /* 0x0002880001087983 */ /* 0x002f280000300800 */
[----:B------:R-:W4:Y:S04]  /*13fe0*/  LDL.LU R12, [R1+0x24c] ;  /* 0x00024c00010c7983 */ /* 0x000f280000300800 */
        /* <DEDUP_REMOVED lines=14> */
[----:B------:R0:W-:Y:S04]  /*140d0*/  STS.U8 [R6+UR5+0x1a40], R5 ;  /* 0x001a400506007988 */ /* 0x0001e80008000005 */
[----:B------:R-:W4:Y:S04]  /*140e0*/  LDL.LU R3, [R1+0x58] ;  /* 0x0000580001037983 */ /* 0x000f280000300800 */
[----:B0-----:R-:W4:Y:S04]  /*140f0*/  LDL.LU R5, [R1+0x54] ;  /* 0x0000540001057983 */ /* 0x001f280000300800 */
[----:B--2---:R0:W-:Y:S04]  /*14100*/  STS.U8 [R6+UR5+0x1a00], R27 ;  /* 0x001a001b06007988 */ /* 0x0041e80008000005 */
[----:B------:R1:W-:Y:S04]  /*14110*/  STS.U8 [R6+UR5+0x1c00], R10 ;  /* 0x001c000a06007988 */ /* 0x0003e80008000005 */
[----:B-----5:R2:W-:Y:S04]  /*14120*/  STS.U8 [R6+UR5+0x1c40], R7 ;  /* 0x001c400706007988 */ /* 0x0205e80008000005 */
[----:B------:R5:W-:Y:S04]  /*14130*/  STS.U8 [R6+UR5+0x1e40], R13 ;  /* 0x001e400d06007988 */ /* 0x000be80008000005 */
[----:B------:R2:W-:Y:S04]  /*14140*/  STS.U8 [R6+UR5+0x1e00], R0 ;  /* 0x001e000006007988 */ /* 0x0005e80008000005 */
[----:B0-----:R-:W4:Y:S04]  /*14150*/  LDL.LU R27, [R1+0x204] ;  /* 0x00020400011b7983 */ /* 0x001f280000300800 */
[----:B-1----:R-:W4:Y:S04]  /*14160*/  LDL.LU R10, [R1+0x208] ;  /* 0x00020800010a7983 */ /* 0x002f280000300800 */
[----:B--2---:R-:W2:Y:S04]  /*14170*/  LDL.LU R7, [R1+0x224] ;  /* 0x0002240001077983 */ /* 0x004ea80000300800 */
[----:B-----5:R-:W5:Y:S04]  /*14180*/  LDL.LU R13, [R1+0x228] ;  /* 0x00022800010d7983 */ /* 0x020f680000300800 */
[----:B------:R-:W2:Y:S01]  /*14190*/  LDL.LU R0, [R1+0x248] ;  /* 0x0002480001007983 */ /* 0x000ea20000300800 */
[----:B------:R-:W0:Y:S02]  /*141a0*/  S2R R6, SR_TID.X ;  /* 0x0000000000067919 */ /* 0x000e240000002100 */
[----:B0-----:R-:W-:-:S04]  /*141b0*/  LOP3.LUT R6, R6, 0x3f, RZ, 0xc0, !PT ;  /* 0x0000003f06067812 */ /* 0x001fc800078ec0ff */
[----:B------:R-:W-:-:S05]  /*141c0*/  LOP3.LUT R6, R6, 0x10, RZ, 0x3c, !PT ;  /* 0x0000001006067812 */ /* 0x000fca00078e3cff */
[----:B---3--:R0:W-:Y:S04]  /*141d0*/  STS.U8 [R6+UR5+0x80], R9 ;  /* 0x0000800906007988 */ /* 0x0081e80008000005 */
[----:B----4-:R1:W-:Y:S04]  /*141e0*/  STS.U8 [R6+UR5+0xc0], R8 ;  /* 0x0000c00806007988 */ /* 0x0103e80008000005 */
[----:B------:R3:W-:Y:S04]  /*141f0*/  STS.U8 [R6+UR5+0x2c0], R12 ;  /* 0x0002c00c06007988 */ /* 0x0007e80008000005 */
[----:B0-----:R-:W4:Y:S04]  /*14200*/  LDL.LU R9, [R1+0x10] ;  /* 0x0000100001097983 */ /* 0x001f280000300800 */
[----:B-1----:R-:W5:Y:S04]  /*14210*/  LDL.LU R8, [R1+0xd78] ;  /* 0x000d780001087983 */ /* 0x002f680000300800 */
[----:B---3--:R-:W3:Y:S04]  /*14220*/  LDL.LU R12, [R1+0xc] ;  /* 0x00000c00010c7983 */ /* 0x008ee80000300800 */
[----:B------:R0:W-:Y:S04]  /*14230*/  STS.U8 [R6+UR5+0x8c0], R25 ;  /* 0x0008c01906007988 */ /* 0x0001e80008000005 */
[----:B------:R1:W-:Y:S04]  /*14240*/  STS.U8 [R6+UR5+0xac0], R24 ;  /* 0x000ac01806007988 */ /* 0x0003e80008000005 */
[----:B------:R1:W-:Y:S04]  /*14250*/  STS.U8 [R6+UR5+0xa80], R23 ;  /* 0x000a801706007988 */ /* 0x0003e80008000005 */
[----:B0-----:R-:W5:Y:S04]  /*14260*/  LDL.LU R25, [R1+0x50] ;  /* 0x0000500001197983 */ /* 0x001f680000300800 */
[----:B-1----:R-:W5:Y:S04]  /*14270*/  LDL.LU R24, [R1+0x4c] ;  /* 0x00004c0001187983 */ /* 0x002f680000300800 */
[----:B------:R-:W5:Y:S04]  /*14280*/  LDL.LU R23, [R1+0x48] ;  /* 0x0000480001177983 */ /* 0x000f680000300800 */
[----:B------:R-:W-:Y:S04]  /*14290*/  STS.U8 [R6+UR5+0xc80], R21 ;  /* 0x000c801506007988 */ /* 0x000fe80008000005 */
[----:B------:R-:W-:Y:S04]  /*142a0*/  STS.U8 [R6+UR5+0xcc0], R19 ;  /* 0x000cc01306007988 */ /* 0x000fe80008000005 */
[----:B------:R-:W-:Y:S04]  /*142b0*/  STS.U8 [R6+UR5+0x1480], R4 ;  /* 0x0014800406007988 */ /* 0x000fe80008000005 */
[----:B------:R-:W-:Y:S04]  /*142c0*/  STS.U8 [R6+UR5+0x14c0], R2 ;  /* 0x0014c00206007988 */ /* 0x000fe80008000005 */
[----:B------:R-:W-:Y:S04]  /*142d0*/  STS.U8 [R6+UR5+0x16c0], R3 ;  /* 0x0016c00306007988 */ /* 0x000fe80008000005 */
[----:B--2---:R0:W-:Y:S04]  /*142e0*/  STS.U8 [R6+UR5+0x280], R0 ;  /* 0x0002800006007988 */ /* 0x0041e80008000005 */
[----:B0-----:R-:W2:Y:S04]  /*142f0*/  LDL.LU R0, [R1+0x44] ;  /* 0x0000440001007983 */ /* 0x001ea80000300800 */
[----:B------:R0:W-:Y:S04]  /*14300*/  STS.U8 [R6+UR5+0x6c0], R10 ;  /* 0x0006c00a06007988 */ /* 0x0001e80008000005 */
[----:B------:R-:W2:Y:S04]  /*14310*/  LDL.LU R21, [R1+0x280] ;  /* 0x0002800001157983 */ /* 0x000ea80000300800 */
[----:B------:R1:W-:Y:S04]  /*14320*/  STS.U8 [R6+UR5+0x680], R27 ;  /* 0x0006801b06007988 */ /* 0x0003e80008000005 */
[----:B0-----:R-:W2:Y:S04]  /*14330*/  LDL.LU R10, [R1+0x278] ;  /* 0x00027800010a7983 */ /* 0x001ea80000300800 */
[----:B------:R-:W2:Y:S04]  /*14340*/  LDL.LU R19, [R1+0x244] ;  /* 0x0002440001137983 */ /* 0x000ea80000300800 */
[----:B-1----:R-:W2:Y:S04]  /*14350*/  LDL.LU R27, [R1+0x23c] ;  /* 0x00023c00011b7983 */ /* 0x002ea80000300800 */
[----:B------:R-:W2:Y:S04]  /*14360*/  LDL.LU R4, [R1+0x220] ;  /* 0x0002200001047983 */ /* 0x000ea80000300800 */
[----:B------:R-:W2:Y:S04]  /*14370*/  LDL.LU R2, [R1+0x21c] ;  /* 0x00021c0001027983 */ /* 0x000ea80000300800 */
[----:B------:R-:W2:Y:S04]  /*14380*/  LDL.LU R3, [R1+0x200] ;  /* 0x0002000001037983 */ /* 0x000ea80000300800 */
[----:B----4-:R0:W-:Y:S04]  /*14390*/  STS.U8 [R6+UR5+0x1880], R9 ;  /* 0x0018800906007988 */ /* 0x0101e80008000005 */
[----:B---3--:R1:W-:Y:S04]  /*143a0*/  STS.U8 [R6+UR5+0x18c0], R12 ;  /* 0x0018c00c06007988 */ /* 0x0083e80008000005 */
[----:B0-----:R-:W3:Y:S04]  /*143b0*/  LDL.LU R9, [R1+0x1fc] ;  /* 0x0001fc0001097983 */ /* 0x001ee80000300800 */
[----:B-1----:R-:W4:Y:S04]  /*143c0*/  LDL.LU R12, [R1+0x1e0] ;  /* 0x0001e000010c7983 */ /* 0x002f280000300800 */
[----:B------:R0:W-:Y:S04]  /*143d0*/  STS.U8 [R6+UR5+0x1680], R5 ;  /* 0x0016800506007988 */ /* 0x0001e80008000005 */
[----:B-----5:R1:W-:Y:S04]  /*143e0*/  STS.U8 [R6+UR5+0x480], R13 ;  /* 0x0004800d06007988 */ /* 0x0203e80008000005 */
[----:B------:R5:W-:Y:S04]  /*143f0*/  STS.U8 [R6+UR5+0x4c0], R7 ;  /* 0x0004c00706007988 */ /* 0x000be80008000005 */
[----:B------:R0:W-:Y:S04]  /*14400*/  STS.U8 [R6+UR5+0x880], R15 ;  /* 0x0008800f06007988 */ /* 0x0001e80008000005 */
[----:B------:R1:W-:Y:S04]  /*14410*/  STS.U8 [R6+UR5+0xec0], R17 ;  /* 0x000ec01106007988 */ /* 0x0003e80008000005 */
[----:B------:R5:W-:Y:S04]  /*14420*/  STS.U8 [R6+UR5+0xe80], R16 ;  /* 0x000e801006007988 */ /* 0x000be80008000005 */
[----:B0-----:R-:W4:Y:S04]  /*14430*/  LDL.LU R5, [R1+0x1d8] ;  /* 0x0001d80001057983 */ /* 0x001f280000300800 */
[----:B-1----:R-:W4:Y:S04]  /*14440*/  LDL.LU R13, [R1+0xec] ;  /* 0x0000ec00010d7983 */ /* 0x002f280000300800 */
[----:B-----5:R-:W5:Y:S04]  /*14450*/  LDL.LU R7, [R1+0xe0] ;  /* 0x0000e00001077983 */ /* 0x020f680000300800 */
[----:B------:R-:W5:Y:S04]  /*14460*/  LDL.LU R15, [R1+0xd4] ;  /* 0x0000d400010f7983 */ /* 0x000f680000300800 */
[----:B------:R-:W5:Y:S04]  /*14470*/  LDL.LU R17, [R1+0xcc] ;  /* 0x0000cc0001117983 */ /* 0x000f680000300800 */
[----:B------:R0:W-:Y:S04]  /*14480*/  STS.U8 [R6+UR5+0x1080], R18 ;  /* 0x0010801206007988 */ /* 0x0001e80008000005 */
[----:B------:R-:W5:Y:S04]  /*14490*/  LDL.LU R16, [R1+0xc8] ;  /* 0x0000c80001107983 */ /* 0x000f680000300800 */
[----:B------:R1:W-:Y:S04]  /*144a0*/  STS.U8 [R6+UR5+0x10c0], R20 ;  /* 0x0010c01406007988 */ /* 0x0003e80008000005 */
[----:B------:R0:W-:Y:S04]  /*144b0*/  STS.U8 [R6+UR5+0x12c0], R22 ;  /* 0x0012c01606007988 */ /* 0x0001e80008000005 */
[----:B------:R0:W-:Y:S04]  /*144c0*/  STS.U8 [R6+UR5+0x1280], R26 ;  /* 0x0012801a06007988 */ /* 0x0001e80008000005 */
[----:B------:R1:W-:Y:S04]  /*144d0*/  STS.U8 [R6+UR5+0x1ac0], R8 ;  /* 0x001ac00806007988 */ /* 0x0003e80008000005 */
[----:B------:R1:W-:Y:S04]  /*144e0*/  STS.U8 [R6+UR5+0x1a80], R11 ;  /* 0x001a800b06007988 */ /* 0x0003e80008000005 */
[----:B0-----:R-:W5:Y:S04]  /*144f0*/  LDL.LU R18, [R1+0xc4] ;  /* 0x0000c40001127983 */ /* 0x001f680000300800 */
[----:B-1----:R-:W5:Y:S04]  /*14500*/  LDL.LU R20, [R1+0xc0] ;  /* 0x0000c00001147983 */ /* 0x002f680000300800 */
[----:B------:R-:W5:Y:S04]  /*14510*/  LDL.LU R22, [R1+0x6c] ;  /* 0x00006c0001167983 */ /* 0x000f680000300800 */
[----:B------:R-:W5:Y:S04]  /*14520*/  LDL.LU R26, [R1+0x34] ;  /* 0x00003400011a7983 */ /* 0x000f680000300800 */
[----:B------:R-:W5:Y:S04]  /*14530*/  LDL.LU R8, [R1+0x160] ;  /* 0x0001600001087983 */ /* 0x000f680000300800 */
[----:B------:R-:W5:Y:S04]  /*14540*/  LDL.LU R11, [R1+0x17c] ;  /* 0x00017c00010b7983 */ /* 0x000f680000300800 */
[----:B------:R0:W-:Y:S04]  /*14550*/  STS.U8 [R6+UR5+0x1c80], R25 ;  /* 0x001c801906007988 */ /* 0x0001e80008000005 */
[----:B------:R1:W-:Y:S04]  /*14560*/  STS.U8 [R6+UR5+0x1cc0], R24 ;  /* 0x001cc01806007988 */ /* 0x0003e80008000005 */
[----:B------:R1:W-:Y:S04]  /*14570*/  STS.U8 [R6+UR5+0x1ec0], R23 ;  /* 0x001ec01706007988 */ /* 0x0003e80008000005 */
[----:B0-----:R-:W5:Y:S04]  /*14580*/  LDL.LU R25, [R1+0xd74] ;  /* 0x000d740001197983 */ /* 0x001f680000300800 */
[----:B-1----:R-:W5:Y:S04]  /*14590*/  LDL.LU R24, [R1+0xd70] ;  /* 0x000d700001187983 */ /* 0x002f680000300800 */
[----:B------:R-:W5:Y:S04]  /*145a0*/  LDL.LU R23, [R1+0xd6c] ;  /* 0x000d6c0001177983 */ /* 0x000f680000300800 */
[----:B--2---:R0:W-:Y:S02]  /*145b0*/  STS.U8 [R6+UR5+0x1e80], R0 ;  /* 0x001e800006007988 */ /* 0x0041e40008000005 */
[----:B0-----:R-:W0:Y:S02]  /*145c0*/  S2R R0, SR_TID.X ;  /* 0x0000000000007919 */ /* 0x001e240000002100 */
[----:B------:R-:W2:Y:S01]  /*145d0*/  LDL.LU R6, [R1+0x180] ;  /* 0x0001800001067983 */ /* 0x000ea20000300800 */
[----:B0-----:R-:W-:-:S04]  /*145e0*/  LOP3.LUT R0, R0, 0x3f, RZ, 0xc0, !PT ;  /* 0x0000003f00007812 */ /* 0x001fc800078ec0ff */
[----:B------:R-:W-:-:S05]  /*145f0*/  LOP3.LUT R0, R0, 0x20, RZ, 0x3c, !PT ;  /* 0x0000002000007812 */ /* 0x000fca00078e3cff */
[----:B------:R0:W-:Y:S04]  /*14600*/  STS.U8 [R0+UR5+0x100], R21 ;  /* 0x0001001500007988 */ /* 0x0001e80008000005 */
[----:B------:R1:W-:Y:S04]  /*14610*/  STS.U8 [R0+UR5+0x140], R10 ;  /* 0x0001400a00007988 */ /* 0x0003e80008000005 */
[----:B------:R0:W-:Y:S04]  /*14620*/  STS.U8 [R0+UR5+0x340], R19 ;  /* 0x0003401300007988 */ /* 0x0001e80008000005 */
[----:B------:R0:W-:Y:S04]  /*14630*/  STS.U8 [R0+UR5+0x300], R27 ;  /* 0x0003001b00007988 */ /* 0x0001e80008000005 */
[----:B------:R1:W-:Y:S04]  /*14640*/  STS.U8 [R0+UR5+0x500], R4 ;  /* 0x0005000400007988 */ /* 0x0003e80008000005 */
[----:B------:R1:W-:Y:S04]  /*14650*/  STS.U8 [R0+UR5+0x540], R2 ;  /* 0x0005400200007988 */ /* 0x0003e80008000005 */
[----:B0-----:R-:W2:Y:S04]  /*14660*/  LDL.LU R21, [R1+0xd68] ;  /* 0x000d680001157983 */ /* 0x001ea80000300800 */
[----:B-1----:R-:W2:Y:S04]  /*14670*/  LDL.LU R10, [R1+0x2c] ;  /* 0x00002c00010a7983 */ /* 0x002ea80000300800 */
[----:B------:R-:W2:Y:S04]  /*14680*/  LDL.LU R19, [R1+0xd64] ;  /* 0x000d640001137983 */ /* 0x000ea80000300800 */
[----:B------:R-:W2:Y:S04]  /*14690*/  LDL.LU R27, [R1+0x24] ;  /* 0x00002400011b7983 */ /* 0x000ea80000300800 */
[----:B------:R-:W2:Y:S04]  /*146a0*/  LDL.LU R4, [R1+0xd60] ;  /* 0x000d600001047983 */ /* 0x000ea80000300800 */
[----:B------:R-:W2:Y:S04]  /*146b0*/  LDL.LU R2, [R1+0xd5c] ;  /* 0x000d5c0001027983 */ /* 0x000ea80000300800 */
[----:B------:R0:W-:Y:S04]  /*146c0*/  STS.U8 [R0+UR5+0x740], R3 ;  /* 0x0007400300007988 */ /* 0x0001e80008000005 */
[----:B0-----:R-:W2:Y:S04]  /*146d0*/  LDL.LU R3, [R1+0xd58] ;  /* 0x000d580001037983 */ /* 0x001ea80000300800 */
[----:B---3--:R0:W-:Y:S04]  /*146e0*/  STS.U8 [R0+UR5+0x700], R9 ;  /* 0x0007000900007988 */ /* 0x0081e80008000005 */
[----:B----4-:R1:W-:Y:S04]  /*146f0*/  STS.U8 [R0+UR5+0x900], R12 ;  /* 0x0009000c00007988 */ /* 0x0103e80008000005 */
[----:B0-----:R-:W3:Y:S04]  /*14700*/  LDL.LU R9, [R1+0x8] ;  /* 0x0000080001097983 */ /* 0x001ee80000300800 */
[----:B-1----:R-:W4:Y:S04]  /*14710*/  LDL.LU R12, [R1+0x4] ;  /* 0x00000400010c7983 */ /* 0x002f280000300800 */
[----:B------:R0:W-:Y:S04]  /*14720*/  STS.U8 [R0+UR5+0x940], R5 ;  /* 0x0009400500007988 */ /* 0x0001e80008000005 */
[----:B-----5:R1:W-:Y:S04]  /*14730*/  STS.U8 [R0+UR5+0x1100], R17 ;  /* 0x0011001100007988 */ /* 0x0203e80008000005 */
[----:B------:R5:W-:Y:S04]  /*14740*/  STS.U8 [R0+UR5+0x1140], R16 ;  /* 0x0011401000007988 */ /* 0x000be80008000005 */
[----:B0-----:R-:W4:Y:S04]  /*14750*/  LDL.LU R5, [R1+0xd54] ;  /* 0x000d540001057983 */ /* 0x001f280000300800 */
[----:B-1----:R-:W4:Y:S04]  /*14760*/  LDL.LU R17, [R1+0x274] ;  /* 0x0002740001117983 */ /* 0x002f280000300800 */
[----:B------:R0:W-:Y:S04]  /*14770*/  STS.U8 [R0+UR5+0x1340], R18 ;  /* 0x0013401200007988 */ /* 0x0001e80008000005 */
[----:B-----5:R-:W5:Y:S04]  /*14780*/  LDL.LU R16, [R1+0x264] ;  /* 0x0002640001107983 */ /* 0x020f680000300800 */
        /* <DEDUP_REMOVED lines=10> */
[----:B------:R0:W-:Y:S04]  /*14830*/  STS.U8 [R0+UR5+0xd00], R8 ;  /* 0x000d000800007988 */ /* 0x0001e80008000005 */
[----:B------:R-:W5:Y:S04]  /*14840*/  LDL.LU R11, [R1+0xf4] ;  /* 0x0000f400010b7983 */ /* 0x000f680000300800 */
[----:B------:R1:W-:Y:S04]  /*14850*/  STS.U8 [R0+UR5+0xd40], R13 ;  /* 0x000d400d00007988 */ /* 0x0003e80008000005 */
[----:B------:R1:W-:Y:S04]  /*14860*/  STS.U8 [R0+UR5+0xf40], R7 ;  /* 0x000f400700007988 */ /* 0x0003e80008000005 */
[----:B0-----:R-:W5:Y:S04]  /*14870*/  LDL.LU R8, [R1+0xf0] ;  /* 0x0000f00001087983 */ /* 0x001f680000300800 */
[----:B-1----:R-:W5:Y:S04]  /*14880*/  LDL.LU R13, [R1+0xe8] ;  /* 0x0000e800010d7983 */ /* 0x002f680000300800 */
[----:B------:R-:W5:Y:S04]  /*14890*/  LDL.LU R7, [R1+0xe4] ;  /* 0x0000e40001077983 */ /* 0x000f680000300800 */
[----:B--2---:R0:W-:Y:S04]  /*148a0*/  STS.U8 [R0+UR5+0x1740], R10 ;  /* 0x0017400a00007988 */ /* 0x0041e80008000005 */
[----:B------:R1:W-:Y:S04]  /*148b0*/  STS.U8 [R0+UR5+0x1700], R27 ;  /* 0x0017001b00007988 */ /* 0x0003e80008000005 */
[----:B0-----:R-:W2:Y:S04]  /*148c0*/  LDL.LU R10, [R1+0xbc] ;  /* 0x0000bc00010a7983 */ /* 0x001ea80000300800 */
[----:B-1----:R-:W2:Y:S04]  /*148d0*/  LDL.LU R27, [R1+0xb4] ;  /* 0x0000b400011b7983 */ /* 0x002ea80000300800 */
[----:B---3--:R0:W-:Y:S04]  /*148e0*/  STS.U8 [R0+UR5+0x1900], R9 ;  /* 0x0019000900007988 */ /* 0x0081e80008000005 */
[----:B----4-:R1:W-:Y:S04]  /*148f0*/  STS.U8 [R0+UR5+0x1940], R12 ;  /* 0x0019400c00007988 */ /* 0x0103e80008000005 */
[----:B0-----:R-:W3:Y:S04]  /*14900*/  LDL.LU R9, [R1+0xd50] ;  /* 0x000d500001097983 */ /* 0x001ee80000300800 */
[----:B-1----:R-:W4:Y:S04]  /*14910*/  LDL.LU R12, [R1+0xd4c] ;  /* 0x000d4c00010c7983 */ /* 0x002f280000300800 */
[----:B------:R0:W-:Y:S04]  /*14920*/  STS.U8 [R0+UR5+0xb40], R6 ;  /* 0x000b400600007988 */ /* 0x0001e80008000005 */
[----:B------:R-:W-:Y:S01]  /*14930*/  STS.U8 [R0+UR5+0x1d00], R5 ;  /* 0x001d000500007988 */ /* 0x000fe20008000005 */
[----:B0-----:R-:W0:Y:S03]  /*14940*/  S2R R6, SR_TID.X ;  /* 0x0000000000067919 */ /* 0x001e260000002100 */
[----:B------:R-:W-:Y:S04]  /*14950*/  STS.U8 [R0+UR5+0x1d40], R3 ;  /* 0x001d400300007988 */ /* 0x000fe80008000005 */
[----:B------:R-:W-:Y:S04]  /*14960*/  STS.U8 [R0+UR5+0x1f40], R2 ;  /* 0x001f400200007988 */ /* 0x000fe80008000005 */
[----:B------:R-:W-:Y:S01]  /*14970*/  STS.U8 [R0+UR5+0x1f00], R4 ;  /* 0x001f000400007988 */ /* 0x000fe20008000005 */
[----:B0-----:R-:W-:-:S04]  /*14980*/  LOP3.LUT R6, R6, 0x3f, RZ, 0xc0, !PT ;  /* 0x0000003f06067812 */ /* 0x001fc800078ec0ff */
[----:B------:R-:W-:Y:S01]  /*14990*/  LOP3.LUT R6, R6, 0x30, RZ, 0x3c, !PT ;  /* 0x0000003006067812 */ /* 0x000fe200078e3cff */
[----:B---3--:R-:W-:Y:S04]  /*149a0*/  STS.U8 [R0+UR5+0x1b00], R9 ;  /* 0x001b000900007988 */ /* 0x008fe80008000005 */
[----:B----4-:R0:W-:Y:S04]  /*149b0*/  STS.U8 [R0+UR5+0x1b40], R12 ;  /* 0x001b400c00007988 */ /* 0x0101e80008000005 */
[----:B0-----:R-:W3:Y:S04]  /*149c0*/  LDL.LU R12, [R1+0xf8] ;  /* 0x0000f800010c7983 */ /* 0x001ee80000300800 */
[----:B------:R-:W4:Y:S04]  /*149d0*/  LDL.LU R9, [R1+0xfc] ;  /* 0x0000fc0001097983 */ /* 0x000f280000300800 */
[----:B------:R-:W3:Y:S04]  /*149e0*/  LDL.LU R5, [R1+0x174] ;  /* 0x0001740001057983 */ /* 0x000ee80000300800 */
[----:B------:R-:W3:Y:S04]  /*149f0*/  LDL.LU R3, [R1+0x178] ;  /* 0x0001780001037983 */ /* 0x000ee80000300800 */
[----:B------:R-:W3:Y:S04]  /*14a00*/  LDL.LU R2, [R1+0x1ac] ;  /* 0x0001ac0001027983 */ /* 0x000ee80000300800 */
[----:B------:R-:W4:Y:S04]  /*14a10*/  LDL.LU R4, [R1+0x1f8] ;  /* 0x0001f80001047983 */ /* 0x000f280000300800 */
[----:B------:R-:W4:Y:S04]  /*14a20*/  LDL.LU R0, [R1+0x1d0] ;  /* 0x0001d00001007983 */ /* 0x000f280000300800 */
        /* <DEDUP_REMOVED lines=11> */
[----:B--2---:R-:W2:Y:S04]  /*14ae0*/  LDL.LU R26, [R1+0xd34] ;  /* 0x000d3400011a7983 */ /* 0x004ea80000300800 */
[----:B------:R0:W-:Y:S04]  /*14af0*/  STS.U8 [R6+UR5+0x780], R15 ;  /* 0x0007800f06007988 */ /* 0x0001e80008000005 */
[----:B0-----:R-:W5:Y:S04]  /*14b00*/  LDL.LU R15, [R1+0x298] ;  /* 0x00029800010f7983 */ /* 0x001f680000300800 */
[----:B------:R-:W-:Y:S04]  /*14b10*/  STS.U8 [R6+UR5+0xfc0], R11 ;  /* 0x000fc00b06007988 */ /* 0x000fe80008000005 */
[----:B------:R-:W-:Y:S04]  /*14b20*/  STS.U8 [R6+UR5+0xf80], R8 ;  /* 0x000f800806007988 */ /* 0x000fe80008000005 */
[----:B------:R-:W-:Y:S04]  /*14b30*/  STS.U8 [R6+UR5+0x11c0], R7 ;  /* 0x0011c00706007988 */ /* 0x000fe80008000005 */
[----:B------:R-:W-:Y:S04]  /*14b40*/  STS.U8 [R6+UR5+0x13c0], R10 ;  /* 0x0013c00a06007988 */ /* 0x000fe80008000005 */
[----:B------:R-:W-:Y:S04]  /*14b50*/  STS.U8 [R6+UR5+0x1380], R27 ;  /* 0x0013801b06007988 */ /* 0x000fe80008000005 */
[----:B------:R-:W-:Y:S04]  /*14b60*/  STS.U8 [R6+UR5+0x1bc0], R19 ;  /* 0x001bc01306007988 */ /* 0x000fe80008000005 */
[----:B---3--:R0:W-:Y:S04]  /*14b70*/  STS.U8 [R6+UR5+0x9c0], R2 ;  /* 0x0009c00206007988 */ /* 0x0081e80008000005 */
[----:B0-----:R-:W3:Y:S04]  /*14b80*/  LDL R2, [R1+0xa0] ;  /* 0x0000a00001027983 */ /* 0x001ee80000100800 */
[----:B------:R0:W-:Y:S04]  /*14b90*/  STS.U8 [R6+UR5+0xbc0], R3 ;  /* 0x000bc00306007988 */ /* 0x0001e80008000005 */
[----:B------:R1:W-:Y:S04]  /*14ba0*/  STS.U8 [R6+UR5+0xb80], R5 ;  /* 0x000b800506007988 */ /* 0x0003e80008000005 */
[----:B----4-:R4:W-:Y:S04]  /*14bb0*/  STS.U8 [R6+UR5+0xd80], R9 ;  /* 0x000d800906007988 */ /* 0x0109e80008000005 */
[----:B0-----:R-:W3:Y:S04]  /*14bc0*/  LDL.LU R3, [R1+0x40] ;  /* 0x0000400001037983 */ /* 0x001ee80000300800 */
[----:B-1----:R-:W3:Y:S04]  /*14bd0*/  LDL.LU R5, [R1+0x3c] ;  /* 0x00003c0001057983 */ /* 0x002ee80000300800 */
[----:B----4-:R-:W4:Y:S04]  /*14be0*/  LDL.LU R9, [R1+0x38] ;  /* 0x0000380001097983 */ /* 0x010f280000300800 */
[----:B------:R-:W4:Y:S04]  /*14bf0*/  LDL.LU R11, [R1+0x30] ;  /* 0x00003000010b7983 */ /* 0x000f280000300800 */
[----:B------:R-:W4:Y:S04]  /*14c00*/  LDL.LU R8, [R1+0x28] ;  /* 0x0000280001087983 */ /* 0x000f280000300800 */
[----:B------:R-:W4:Y:S04]  /*14c10*/  LDL.LU R7, [R1+0x20] ;  /* 0x0000200001077983 */ /* 0x000f280000300800 */
[----:B------:R-:W4:Y:S04]  /*14c20*/  LDL.LU R10, [R1+0x1c] ;  /* 0x00001c00010a7983 */ /* 0x000f280000300800 */
[----:B--2---:R0:W-:Y:S04]  /*14c30*/  STS.U8 [R6+UR5+0x1580], R26 ;  /* 0x0015801a06007988 */ /* 0x0041e80008000005 */
[----:B-----5:R1:W-:Y:S04]  /*14c40*/  STS.U8 [R6+UR5+0x1fc0], R15 ;  /* 0x001fc00f06007988 */ /* 0x0203e80008000005 */
[----:B0-----:R-:W2:Y:S04]  /*14c50*/  LDL.LU R26, [R1+0xd0] ;  /* 0x0000d000011a7983 */ /* 0x001ea80000300800 */
[----:B------:R-:W2:Y:S04]  /*14c60*/  LDL.LU R27, [R1+0xb8] ;  /* 0x0000b800011b7983 */ /* 0x000ea80000300800 */
[----:B-1----:R-:W5:Y:S04]  /*14c70*/  LDL.LU R15, [R1+0xb0] ;  /* 0x0000b000010f7983 */ /* 0x002f680000300800 */
[----:B------:R-:W2:Y:S04]  /*14c80*/  LDL.LU R19, [R1+0xdc] ;  /* 0x0000dc0001137983 */ /* 0x000ea80000300800 */
        /* <DEDUP_REMOVED lines=8> */
[----:B------:R-:W-:Y:S04]  /*14d10*/  STS.U8 [R6+UR5+0x19c0], R17 ;  /* 0x0019c01106007988 */ /* 0x000fe80008000005 */
[----:B------:R-:W-:Y:S04]  /*14d20*/  STS.U8 [R6+UR5+0x1b80], R21 ;  /* 0x001b801506007988 */ /* 0x000fe80008000005 */
[----:B------:R-:W-:Y:S04]  /*14d30*/  STS.U8 [R6+UR5+0x1d80], R23 ;  /* 0x001d801706007988 */ /* 0x000fe80008000005 */
[----:B------:R-:W-:Y:S04]  /*14d40*/  STS.U8 [R6+UR5+0x1dc0], R24 ;  /* 0x001dc01806007988 */ /* 0x000fe80008000005 */
[----:B------:R-:W-:Y:S01]  /*14d50*/  STS.U8 [R6+UR5+0x1f80], R25 ;  /* 0x001f801906007988 */ /* 0x000fe20008000005 */
[----:B------:R-:W-:Y:S06]  /*14d60*/  BAR.SYNC.DEFER_BLOCKING 0x0 ;  /* 0x0000000000007b1d */ /* 0x000fec0000010000 */
[----:B---3--:R-:W1:Y:S04]  /*14d70*/  LDSM.16.M88.4 R20, [R2+UR5] ;  /* 0x000000050214783b */ /* 0x008e680008000200 */
[----:B--2---:R-:W-:Y:S04]  /*14d80*/  STL [R1+0xd30], R19 ;  /* 0x000d301301007387 */ /* 0x004fe80000100800 */
[----:B0-----:R-:W2:Y:S04]  /*14d90*/  LDL.LU R18, [R1+0xd8] ;  /* 0x0000d80001127983 */ /* 0x001ea80000300800 */
[----:B-1----:R-:W-:Y:S01]  /*14da0*/  STL.64 [R1+0x60], R20 ;  /* 0x0000601401007387 */ /* 0x002fe20000100a00 */
[----:B------:R-:W-:-:S03]  /*14db0*/  IMAD.MOV.U32 R12, RZ, RZ, R20 ;  /* 0x000000ffff0c7224 */ /* 0x000fc600078e0014 */
[----:B------:R-:W-:Y:S01]  /*14dc0*/  STL.64 [R1+0x68], R22 ;  /* 0x0000681601007387 */ /* 0x000fe20000100a00 */
[----:B------:R-:W-:-:S03]  /*14dd0*/  IMAD.MOV.U32 R13, RZ, RZ, R21 ;  /* 0x000000ffff0d7224 */ /* 0x000fc600078e0015 */
[----:B------:R-:W0:Y:S04]  /*14de0*/  LDSM.16.M88.4 R20, [R2+UR5+0x800] ;  /* 0x000800050214783b */ /* 0x000e280008000200 */
[----:B0-----:R-:W-:Y:S01]  /*14df0*/  STL.64 [R1+0x70], R20 ;  /* 0x0000701401007387 */ /* 0x001fe20000100a00 */
        /* <DEDUP_REMOVED lines=8> */
[----:B------:R0:W1:Y:S01]  /*14e80*/  LDSM.16.M88.4 R20, [R2+UR5+0x1800] ;  /* 0x001800050214783b */ /* 0x0000620008000200 */
[----:B------:R-:W-:Y:S02]  /*14e90*/  IMAD R0, R5, 0x100, R3 ;  /* 0x0000010005007824 */ /* 0x000fe400078e0203 */
[----:B----4-:R-:W-:Y:S02]  /*14ea0*/  IMAD R4, R14, 0x100, R10 ;  /* 0x000001000e047824 */ /* 0x010fe400078e020a */
[----:B------:R-:W-:Y:S01]  /*14eb0*/  IMAD R3, R7, 0x100, R8 ;  /* 0x0000010007037824 */ /* 0x000fe200078e0208 */
[----:B------:R-:W-:Y:S01]  /*14ec0*/  F2FP.F16.E4M3.UNPACK_B R8, R0 ;  /* 0x00000000ff08723e */ /* 0x000fe200020006ff */
[----:B0-----:R-:W-:Y:S01]  /*14ed0*/  IMAD R2, R11, 0x100, R9 ;  /* 0x000001000b027824 */ /* 0x001fe200078e0209 */
[----:B------:R-:W-:Y:S01]  /*14ee0*/  F2FP.F16.E4M3.UNPACK_B R11, R4 ;  /* 0x00000004ff0b723e */ /* 0x000fe200020006ff */
[----:B-1----:R0:W-:Y:S04]  /*14ef0*/  STL.64 [R1+0x90], R20 ;  /* 0x0000901401007387 */ /* 0x0021e80000100a00 */
[----:B------:R1:W-:Y:S01]  /*14f00*/  STL.64 [R1+0x98], R22 ;  /* 0x0000981601007387 */ /* 0x0003e20000100a00 */
[----:B------:R-:W-:-:S03]  /*14f10*/  IMAD.MOV.U32 R19, RZ, RZ, R20 ;  /* 0x000000ffff137224 */ /* 0x000fc600078e0014 */
[----:B0-----:R-:W3:Y:S04]  /*14f20*/  LDL.LU.64 R20, [R1+0x1b0] ;  /* 0x0001b00001147983 */ /* 0x001ee80000300a00 */
[----:B-1----:R-:W3:Y:S04]  /*14f30*/  LDL.LU.64 R22, [R1+0x1b8] ;  /* 0x0001b80001167983 */ /* 0x002ee80000300a00 */
[----:B------:R-:W4:Y:S04]  /*14f40*/  LDL.LU R14, [R1+0xa8] ;  /* 0x0000a800010e7983 */ /* 0x000f280000300800 */
[----:B------:R-:W2:Y:S04]  /*14f50*/  LDL R0, [R1+0x94] ;  /* 0x0000940001007983 */ /* 0x000ea80000100800 */
[----:B------:R-:W2:Y:S04]  /*14f60*/  LDL.LU.64 R4, [R1+0x150] ;  /* 0x0001500001047983 */ /* 0x000ea80000300a00 */
[----:B------:R-:W2:Y:S01]  /*14f70*/  LDL.LU.64 R6, [R1+0x158] ;  /* 0x0001580001067983 */ /* 0x000ea20000300a00 */
[----:B------:R-:W-:-:S02]  /*14f80*/  F2FP.F16.E4M3.UNPACK_B R10, R2 ;  /* 0x00000002ff0a723e */ /* 0x000fc400020006ff */
[----:B------:R-:W-:Y:S02]  /*14f90*/  F2FP.F16.E4M3.UNPACK_B R9, R3 ;  /* 0x00000003ff09723e */ /* 0x000fe400020006ff */
[----:B------:R-:W-:Y:S02]  /*14fa0*/  F2FP.F16.E4M3.UNPACK_B R12, R12 ;  /* 0x0000000cff0c723e */ /* 0x000fe400020006ff */
[----:B------:R-:W-:Y:S02]  /*14fb0*/  F2FP.F16.E4M3.UNPACK_B R13, R13 ;  /* 0x0000000dff0d723e */ /* 0x000fe400020006ff */
[----:B------:R-:W-:Y:S02]  /*14fc0*/  F2FP.F16.E4M3.UNPACK_B R16, R16 ;  /* 0x00000010ff10723e */ /* 0x000fe400020006ff */
[----:B------:R-:W-:-:S03]  /*14fd0*/  F2FP.F16.E4M3.UNPACK_B R17, R17 ;  /* 0x00000011ff11723e */ /* 0x000fc600020006ff */
[C---:B---3--:R-:W-:Y:S08]  /*14fe0*/  HMMA.16816.F32 R20, R8.reuse, R12, R20 ;  /* 0x0000000c0814723c */ /* 0x048ff00000001814 */
[----:B--2---:R-:W-:Y:S11]  /*14ff0*/  HMMA.16816.F32 R4, R8, R16, R4 ;  /* 0x000000100804723c */ /* 0x004ff60000001804 */
[----:B------:R0:W-:Y:S04]  /*15000*/  STL.64 [R1], R20 ;  /* 0x0000001401007387 */ /* 0x0001e80000100a00 */
[----:B------:R1:W-:Y:S04]  /*15010*/  STL.64 [R1+0x8], R22 ;  /* 0x0000081601007387 */ /* 0x0003e80000100a00 */
[----:B0-----:R-:W2:Y:S04]  /*15020*/  LDL.LU.64 R20, [R1+0x1c0] ;  /* 0x0001c00001147983 */ /* 0x001ea80000300a00 */
[----:B-1----:R-:W2:Y:S04]  /*15030*/  LDL.LU.64 R22, [R1+0x1c8] ;  /* 0x0001c80001167983 */ /* 0x002ea80000300a00 */
[----:B------:R-:W-:Y:S04]  /*15040*/  STL.64 [R1+0xd18], R6 ;  /* 0x000d180601007387 */ /* 0x000fe80000100a00 */
[----:B------:R0:W-:Y:S04]  /*15050*/  STL.64 [R1+0xd10], R4 ;  /* 0x000d100401007387 */ /* 0x0001e80000100a00 */
[----:B0-----:R-:W3:Y:S04]  /*15060*/  LDL.LU.64 R4, [R1+0x140] ;  /* 0x0001400001047983 */ /* 0x001ee80000300a00 */
[----:B------:R-:W3:Y:S01]  /*15070*/  LDL.LU.64 R6, [R1+0x148] ;  /* 0x0001480001067983 */ /* 0x000ee20000300a00 */
[----:B------:R-:W-:-:S02]  /*15080*/  F2FP.F16.E4M3.UNPACK_B R24, R24 ;  /* 0x00000018ff18723e */ /* 0x000fc400020006ff */
[----:B------:R-:W-:Y:S02]  /*15090*/  F2FP.F16.E4M3.UNPACK_B R25, R25 ;  /* 0x00000019ff19723e */ /* 0x000fe400020006ff */
[----:B------:R-:W-:Y:S02]  /*150a0*/  F2FP.F16.E4M3.UNPACK_B R2, R19 ;  /* 0x00000013ff02723e */ /* 0x000fe400020006ff */
[----:B------:R-:W-:Y:S01]  /*150b0*/  F2FP.F16.E4M3.UNPACK_B R3, R0 ;  /* 0x00000000ff03723e */ /* 0x000fe200020006ff */
[----:B------:R-:W2:Y:S01]  /*150c0*/  LDL.LU R19, [R1+0xd30] ;  /* 0x000d300001137983 */ /* 0x000ea20000300800 */
[----:B----4-:R-:W-:Y:S02]  /*150d0*/  IMAD R0, R28, 0x100, R14 ;  /* 0x000001001c007824 */ /* 0x010fe400078e020e */
[----:B------:R-:W-:Y:S02]  /*150e0*/  IMAD R14, R27, 0x100, R26 ;  /* 0x000001001b0e7824 */ /* 0x000fe400078e021a */
[----:B-----5:R-:W-:Y:S01]  /*150f0*/  IMAD R15, R29, 0x100, R15 ;  /* 0x000001001d0f7824 */ /* 0x020fe200078e020f */
[C---:B---3--:R-:W-:Y:S08]  /*15100*/  HMMA.16816.F32 R4, R8.reuse, R24, R4 ;  /* 0x000000180804723c */ /* 0x048ff00000001804 */
[----:B--2---:R-:W-:Y:S11]  /*15110*/  HMMA.16816.F32 R8, R8, R2, R20 ;  /* 0x000000020808723c */ /* 0x004ff60000001814 */
[----:B------:R0:W-:Y:S04]  /*15120*/  STL.64 [R1+0x30], R4 ;  /* 0x0000300401007387 */ /* 0x0001e80000100a00 */
[----:B------:R1:W-:Y:S04]  /*15130*/  STL.64 [R1+0x38], R6 ;  /* 0x0000380601007387 */ /* 0x0003e80000100a00 */
[----:B------:R-:W2:Y:S04]  /*15140*/  LDL.LU R27, [R1+0x1d4] ;  /* 0x0001d400011b7983 */ /* 0x000ea80000300800 */
[----:B------:R-:W3:Y:S04]  /*15150*/  LDL.LU R26, [R1+0x1a0] ;  /* 0x0001a000011a7983 */ /* 0x000ee80000300800 */
[----:B------:R-:W2:Y:S04]  /*15160*/  LDL.LU R29, [R1+0x1dc] ;  /* 0x0001dc00011d7983 */ /* 0x000ea80000300800 */
[----:B0-----:R-:W4:Y:S04]  /*15170*/  LDL.LU.64 R4, [R1+0x110] ;  /* 0x0001100001047983 */ /* 0x001f280000300a00 */
[----:B-1----:R-:W4:Y:S04]  /*15180*/  LDL.LU.64 R6, [R1+0x118] ;  /* 0x0001180001067983 */ /* 0x002f280000300a00 */
[----:B------:R-:W-:Y:S04]  /*15190*/  STL [R1+0xcf8], R8 ;  /* 0x000cf80801007387 */ /* 0x000fe80000100800 */
[----:B------:R0:W-:Y:S04]  /*151a0*/  STL [R1+0xcf4], R9 ;  /* 0x000cf40901007387 */ /* 0x0001e80000100800 */
[----:B------:R-:W-:Y:S04]  /*151b0*/  STL [R1+0xcf0], R10 ;  /* 0x000cf00a01007387 */ /* 0x000fe80000100800 */
[----:B------:R1:W-:Y:S04]  /*151c0*/  STL [R1+0xcec], R11 ;  /* 0x000cec0b01007387 */ /* 0x0003e80000100800 */
[----:B0-----:R-:W5:Y:S04]  /*151d0*/  LDL.LU.64 R8, [R1+0x130] ;  /* 0x0001300001087983 */ /* 0x001f680000300a00 */
[----:B-1----:R-:W5:Y:S01]  /*151e0*/  LDL.LU.64 R10, [R1+0x138] ;  /* 0x00013800010a7983 */ /* 0x002f620000300a00 */
[----:B------:R-:W-:Y:S01]  /*151f0*/  IMAD R18, R18, 0x100, R19 ;  /* 0x0000010012127824 */ /* 0x000fe200078e0213 */
[----:B------:R-:W-:-:S02]  /*15200*/  F2FP.F16.E4M3.UNPACK_B R20, R0 ;  /* 0x00000000ff14723e */ /* 0x000fc400020006ff */
[----:B------:R-:W-:Y:S02]  /*15210*/  F2FP.F16.E4M3.UNPACK_B R22, R14 ;  /* 0x0000000eff16723e */ /* 0x000fe400020006ff */
[----:B------:R-:W-:Y:S01]  /*15220*/  F2FP.F16.E4M3.UNPACK_B R21, R15 ;  /* 0x0000000fff15723e */ /* 0x000fe200020006ff */
[----:B------:R-:W2:Y:S01]  /*15230*/  LDL.LU R0, [R1+0x184] ;  /* 0x0001840001007983 */ /* 0x000ea20000300800 */
[----:B------:R-:W-:-:S07]  /*15240*/  F2FP.F16.E4M3.UNPACK_B R23, R18 ;  /* 0x00000012ff17723e */ /* 0x000fce00020006ff */
[C---:B-----5:R-:W-:Y:S01]  /*15250*/  HMMA.16816.F32 R12, R20.reuse, R12, R8 ;  /* 0x0000000c140c723c */ /* 0x060fe20000001808 */
[----:B------:R-:W5:Y:S04]  /*15260*/  LDL.LU.64 R8, [R1+0x120] ;  /* 0x0001200001087983 */ /* 0x000f680000300a00 */
[----:B------:R-:W2:Y:S03]  /*15270*/  LDL.LU.64 R10, [R1+0x128] ;  /* 0x00012800010a7983 */ /* 0x000ea60000300a00 */
[C---:B----4-:R-:W-:Y:S01]  /*15280*/  HMMA.16816.F32 R16, R20.reuse, R16, R4 ;  /* 0x000000101410723c */ /* 0x050fe20000001804 */
[----:B--2---:R-:W-:Y:S04]  /*15290*/  STL.64 [R1+0xd28], R10 ;  /* 0x000d280a01007387 */ /* 0x004fe80000100a00 */
[----:B-----5:R0:W-:Y:S04]  /*152a0*/  STL.64 [R1+0xd20], R8 ;  /* 0x000d200801007387 */ /* 0x0201e80000100a00 */
[----:B0-----:R-:W2:Y:S04]  /*152b0*/  LDL.LU.64 R8, [R1+0x100] ;  /* 0x0001000001087983 */ /* 0x001ea80000300a00 */
[----:B------:R-:W2:Y:S04]  /*152c0*/  LDL.LU.64 R10, [R1+0x108] ;  /* 0x00010800010a7983 */ /* 0x000ea80000300a00 */
[----:B------:R-:W-:Y:S04]  /*152d0*/  STL [R1+0xce8], R14 ;  /* 0x000ce80e01007387 */ /* 0x000fe80000100800 */
[----:B------:R0:W-:Y:S04]  /*152e0*/  STL [R1+0xce4], R15 ;  /* 0x000ce40f01007387 */ /* 0x0001e80000100800 */
[----:B------:R-:W4:Y:S04]  /*152f0*/  LDL.LU R4, [R1] ;  /* 0x0000000001047983 */ /* 0x000f280000300800 */
[----:B------:R-:W4:Y:S04]  /*15300*/  LDL.LU R5, [R1+0x4] ;  /* 0x0000040001057983 */ /* 0x000f280000300800 */
[----:B------:R-:W4:Y:S04]  /*15310*/  LDL.LU R6, [R1+0x8] ;  /* 0x0000080001067983 */ /* 0x000f280000300800 */
[----:B------:R-:W4:Y:S04]  /*15320*/  LDL.LU R7, [R1+0xc] ;  /* 0x00000c0001077983 */ /* 0x000f280000300800 */
[----:B0-----:R-:W5:Y:S04]  /*15330*/  LDL.LU R15, [R1+0x60] ;  /* 0x00006000010f7983 */ /* 0x001f680000300800 */
[----:B------:R-:W3:Y:S04]  /*15340*/  LDL.LU R14, [R1+0x64] ;  /* 0x00006400010e7983 */ /* 0x000ee80000300800 */
[----:B------:R-:W3:Y:S04]  /*15350*/  LDL.LU R28, [R1+0x70] ;  /* 0x00007000011c7983 */ /* 0x000ee80000300800 */
[----:B------:R0:W-:Y:S04]  /*15360*/  STL.64 [R1+0xd08], R18 ;  /* 0x000d081201007387 */ /* 0x0001e80000100a00 */
[----:B0-----:R-:W3:Y:S04]  /*15370*/  LDL.LU R18, [R1+0x198] ;  /* 0x0001980001127983 */ /* 0x001ee80000300800 */
[----:B------:R-:W3:Y:S04]  /*15380*/  LDL.LU R19, [R1+0x194] ;  /* 0x0001940001137983 */ /* 0x000ee80000300800 */
[----:B------:R0:W-:Y:S04]  /*15390*/  STL.64 [R1+0xd00], R16 ;  /* 0x000d001001007387 */ /* 0x0001e80000100a00 */
[----:B0-----:R-:W4:Y:S04]  /*153a0*/  LDL.LU R16, [R1+0x18c] ;  /* 0x00018c0001107983 */ /* 0x001f280000300800 */
[----:B------:R-:W5:Y:S01]  /*153b0*/  LDL.LU R17, [R1+0x1a4] ;  /* 0x0001a40001117983 */ /* 0x000f620000300800 */
[----:B--2---:R-:W-:-:S15]  /*153c0*/  HMMA.16816.F32 R8, R20, R24, R8 ;  /* 0x000000181408723c */ /* 0x004fde0000001808 */
[----:B------:R-:W-:-:S04]  /*153d0*/  NOP ;  /* 0x0000000000007918 */ /* 0x000fc80000000000 */
[----:B------:R-:W-:Y:S04]  /*153e0*/  STL.64 [R1+0x20], R8 ;  /* 0x0000200801007387 */ /* 0x000fe80000100a00 */
[----:B------:R0:W-:Y:S04]  /*153f0*/  STL.64 [R1+0x28], R10 ;  /* 0x0000280a01007387 */ /* 0x0001e80000100a00 */
[----:B0-----:R-:W2:Y:S04]  /*15400*/  LDL.LU.64 R10, [R1+0xd28] ;  /* 0x000d2800010a7983 */ /* 0x001ea80000300a00 */
[----:B------:R-:W2:Y:S01]  /*15410*/  LDL.LU.64 R8, [R1+0xd20] ;  /* 0x000d200001087983 */ /* 0x000ea20000300a00 */
[----:B------:R-:W-:-:S03]  /*15420*/  IMAD R27, R27, 0x100, R29 ;  /* 0x000001001b1b7824 */ /* 0x000fc600078e021d */
[----:B------:R-:W2:Y:S01]  /*15430*/  LDL.LU R29, [R1+0x74] ;  /* 0x00007400011d7983 */ /* 0x000ea20000300800 */
[----:B---3--:R-:W-:Y:S02]  /*15440*/  IMAD R25, R19, 0x100, R18 ;  /* 0x0000010013197824 */ /* 0x008fe400078e0212 */
[----:B----4-:R-:W-:Y:S02]  /*15450*/  IMAD R0, R0, 0x100, R16 ;  /* 0x0000010000007824 */ /* 0x010fe400078e0210 */
[----:B-----5:R-:W-:Y:S01]  /*15460*/  IMAD R26, R26, 0x100, R17 ;  /* 0x000001001a1a7824 */ /* 0x020fe200078e0211 */
[----:B------:R-:W-:Y:S02]  /*15470*/  F2FP.F16.E4M3.UNPACK_B R25, R25 ;  /* 0x00000019ff19723e */ /* 0x000fe400020006ff */
[----:B------:R-:W-:Y:S02]  /*15480*/  F2FP.F16.E4M3.UNPACK_B R27, R27 ;  /* 0x0000001bff1b723e */ /* 0x000fe400020006ff */
[----:B------:R-:W-:-:S02]  /*15490*/  F2FP.F16.E4M3.UNPACK_B R24, R0 ;  /* 0x00000000ff18723e */ /* 0x000fc400020006ff */
[----:B------:R-:W-:Y:S01]  /*154a0*/  F2FP.F16.E4M3.UNPACK_B R26, R26 ;  /* 0x0000001aff1a723e */ /* 0x000fe200020006ff */
[----:B--2---:R-:W-:Y:S01]  /*154b0*/  HMMA.16816.F32 R20, R20, R2, R8 ;  /* 0x000000021414723c */ /* 0x004fe20000001808 */
[----:B------:R-:W2:Y:S04]  /*154c0*/  LDL.LU R2, [R1+0x80] ;  /* 0x0000800001027983 */ /* 0x000ea80000300800 */
[----:B------:R-:W3:Y:S04]  /*154d0*/  LDL.LU R16, [R1+0x30] ;  /* 0x0000300001107983 */ /* 0x000ee80000300800 */
[----:B------:R-:W3:Y:S04]  /*154e0*/  LDL.LU R17, [R1+0x34] ;  /* 0x0000340001117983 */ /* 0x000ee80000300800 */
[----:B------:R-:W3:Y:S04]  /*154f0*/  LDL.LU R18, [R1+0x38] ;  /* 0x0000380001127983 */ /* 0x000ee80000300800 */
[----:B------:R-:W3:Y:S04]  /*15500*/  LDL.LU R19, [R1+0x3c] ;  /* 0x00003c0001137983 */ /* 0x000ee80000300800 */
[----:B------:R-:W4:Y:S04]  /*15510*/  LDL.LU R3, [R1+0x84] ;  /* 0x0000840001037983 */ /* 0x000f280000300800 */
[----:B------:R-:W5:Y:S04]  /*15520*/  LDL.LU R8, [R1+0x25c] ;  /* 0x00025c0001087983 */ /* 0x000f680000300800 */
[----:B------:R-:W2:Y:S04]  /*15530*/  LDL.LU R9, [R1+0x270] ;  /* 0x0002700001097983 */ /* 0x000ea80000300800 */
[----:B------:R-:W2:Y:S04]  /*15540*/  LDL.LU R10, [R1+0x268] ;  /* 0x00026800010a7983 */ /* 0x000ea80000300800 */
[----:B------:R-:W2:Y:S04]  /*15550*/  LDL.LU R11, [R1+0x284] ;  /* 0x00028400010b7983 */ /* 0x000ea80000300800 */
[----:B------:R0:W-:Y:S04]  /*15560*/  STL [R1+0xcdc], R20 ;  /* 0x000cdc1401007387 */ /* 0x0001e80000100800 */
[----:B------:R1:W-:Y:S01]  /*15570*/  STL [R1+0xcd8], R21 ;  /* 0x000cd81501007387 */ /* 0x0003e20000100800 */
[----:B0-----:R-:W-:-:S02]  /*15580*/  F2FP.F16.E4M3.UNPACK_B R20, R15.H1 ;  /* 0x0000000fff14723e */ /* 0x001fc400030006ff */
[----:B-1----:R-:W-:-:S07]  /*15590*/  F2FP.F16.E4M3.UNPACK_B R21, R14.H1 ;  /* 0x0000000eff15723e */ /* 0x002fce00030006ff */
[----:B------:R-:W-:Y:S01]  /*155a0*/  HMMA.16816.F32 R4, R24, R20, R4 ;  /* 0x000000141804723c */ /* 0x000fe20000001804 */
[----:B------:R0:W-:Y:S04]  /*155b0*/  STL [R1+0xcd4], R22 ;  /* 0x000cd41601007387 */ /* 0x0001e80000100800 */
[----:B------:R1:W-:Y:S04]  /*155c0*/  STL [R1+0xcd0], R23 ;  /* 0x000cd01701007387 */ /* 0x0003e80000100800 */
[----:B------:R-:W5:Y:S01]  /*155d0*/  LDL.LU R0, [R1+0x258] ;  /* 0x0002580001007983 */ /* 0x000f620000300800 */
[----:B------:R-:W-:-:S02]  /*155e0*/  IMAD.MOV.U32 R14, RZ, RZ, R20 ;  /* 0x000000ffff0e7224 */ /* 0x000fc400078e0014 */
[----:B------:R-:W-:-:S07]  /*155f0*/  IMAD.MOV.U32 R15, RZ, RZ, R21 ;  /* 0x000000ffff0f7224 */ /* 0x000fce00078e0015 */
[----:B0-----:R-:W-:Y:S02]  /*15600*/  IMAD.MOV.U32 R22, RZ, RZ, R6 ;  /* 0x000000ffff167224 */ /* 0x001fe400078e0006 */
[----:B-1----:R-:W-:Y:S02]  /*15610*/  IMAD.MOV.U32 R23, RZ, RZ, R7 ;  /* 0x000000ffff177224 */ /* 0x002fe400078e0007 */
[----:B------:R-:W-:Y:S02]  /*15620*/  IMAD.MOV.U32 R20, RZ, RZ, R4 ;  /* 0x000000ffff147224 */ /* 0x000fe400078e0004 */
[----:B------:R-:W-:Y:S01]  /*15630*/  IMAD.MOV.U32 R21, RZ, RZ, R5 ;  /* 0x000000ffff157224 */ /* 0x000fe200078e0005 */
[----:B------:R-:W2:Y:S04]  /*15640*/  LDL.LU.64 R6, [R1+0xd18] ;  /* 0x000d180001067983 */ /* 0x000ea80000300a00 */
[----:B------:R-:W2:Y:S01]  /*15650*/  LDL.LU.64 R4, [R1+0xd10] ;  /* 0x000d100001047983 */ /* 0x000ea20000300a00 */
[----:B------:R-:W-:-:S02]  /*15660*/  F2FP.F16.E4M3.UNPACK_B R28, R28.H1 ;  /* 0x0000001cff1c723e */ /* 0x000fc400030006ff */
[----:B------:R-:W-:Y:S01]  /*15670*/  F2FP.F16.E4M3.UNPACK_B R29, R29.H1 ;  /* 0x0000001dff1d723e */ /* 0x000fe200030006ff */
[----:B------:R0:W-:Y:S04]  /*15680*/  STL [R1+0xce0], R20 ;  /* 0x000ce01401007387 */ /* 0x0001e80000100800 */
[----:B0-----:R-:W3:Y:S02]  /*15690*/  LDL.LU R20, [R1+0x27c] ;  /* 0x00027c0001147983 */ /* 0x001ee40000300800 */
[----:B--2---:R-:W-:-:S15]  /*156a0*/  HMMA.16816.F32 R4, R24, R28, R4 ;  /* 0x0000001c1804723c */ /* 0x004fde0000001804 */
[----:B------:R-:W-:-:S04]  /*156b0*/  NOP ;  /* 0x0000000000007918 */ /* 0x000fc80000000000 */
[----:B------:R0:W-:Y:S04]  /*156c0*/  STL.64 [R1+0x40], R4 ;  /* 0x0000400401007387 */ /* 0x0001e80000100a00 */
[----:B------:R1:W-:Y:S04]  /*156d0*/  STL.64 [R1+0x48], R6 ;  /* 0x0000480601007387 */ /* 0x0003e80000100a00 */
[----:B0-----:R-:W2:Y:S04]  /*156e0*/  LDL.LU R4, [R1+0x90] ;  /* 0x0000900001047983 */ /* 0x001ea80000300800 */
[----:B------:R-:W2:Y:S04]  /*156f0*/  LDL.LU R5, [R1+0x94] ;  /* 0x0000940001057983 */ /* 0x000ea80000300800 */
[----:B-1----:R-:W2:Y:S04]  /*15700*/  LDL.LU R6, [R1+0x26c] ;  /* 0x00026c0001067983 */ /* 0x002ea80000300800 */
[----:B------:R-:W2:Y:S01]  /*15710*/  LDL.LU R7, [R1+0x260] ;  /* 0x0002600001077983 */ /* 0x000ea20000300800 */
[----:B------:R-:W-:-:S02]  /*15720*/  F2FP.F16.E4M3.UNPACK_B R2, R2.H1 ;  /* 0x00000002ff02723e */ /* 0x000fc400030006ff */
[----:B----4-:R-:W-:-:S07]  /*15730*/  F2FP.F16.E4M3.UNPACK_B R3, R3.H1 ;  /* 0x00000003ff03723e */ /* 0x010fce00030006ff */
[----:B---3--:R-:W-:Y:S01]  /*15740*/  HMMA.16816.F32 R16, R24, R2, R16 ;  /* 0x000000021810723c */ /* 0x008fe20000001810 */
[----:B-----5:R-:W-:Y:S02]  /*15750*/  IMAD R0, R0, 0x100, R8 ;  /* 0x0000010000007824 */ /* 0x020fe400078e0208 */
[----:B------:R-:W-:-:S15]  /*15760*/  IMAD R20, R20, 0x100, R11 ;  /* 0x0000010014147824 */ /* 0x000fde00078e020b */
[----:B------:R-:W-:Y:S01]  /*15770*/  NOP ;  /* 0x0000000000007918 */ /* 0x000fe20000000000 */
[----:B------:R-:W-:Y:S04]  /*15780*/  STL.64 [R1+0x50], R16 ;  /* 0x0000501001007387 */ /* 0x000fe80000100a00 */
[----:B------:R0:W-:Y:S04]  /*15790*/  STL.64 [R1+0x58], R18 ;  /* 0x0000581201007387 */ /* 0x0001e80000100a00 */
[----:B0-----:R-:W3:Y:S04]  /*157a0*/  LDL.LU.64 R18, [R1+0xd08] ;  /* 0x000d080001127983 */ /* 0x001ee80000300a00 */
[----:B------:R-:W3:Y:S04]  /*157b0*/  LDL.LU.64 R16, [R1+0xd00] ;  /* 0x000d000001107983 */ /* 0x000ee80000300a00 */
[----:B------:R-:W4:Y:S01]  /*157c0*/  LDL.LU R8, [R1+0xcf8] ;  /* 0x000cf80001087983 */ /* 0x000f220000300800 */
[----:B--2---:R-:W-:-:S02]  /*157d0*/  IMAD R6, R6, 0x100, R9 ;  /* 0x0000010006067824 */ /* 0x004fc400078e0209 */
[----:B------:R-:W-:Y:S01]  /*157e0*/  IMAD R7, R7, 0x100, R10 ;  /* 0x0000010007077824 */ /* 0x000fe200078e020a */
[----:B------:R-:W4:Y:S04]  /*157f0*/  LDL.LU R9, [R1+0xcf4] ;  /* 0x000cf40001097983 */ /* 0x000f280000300800 */
[----:B------:R-:W4:Y:S04]  /*15800*/  LDL.LU R10, [R1+0xcf0] ;  /* 0x000cf000010a7983 */ /* 0x000f280000300800 */
[----:B------:R-:W4:Y:S01]  /*15810*/  LDL.LU R11, [R1+0xcec] ;  /* 0x000cec00010b7983 */ /* 0x000f220000300800 */
[----:B------:R-:W-:-:S02]  /*15820*/  F2FP.F16.E4M3.UNPACK_B R4, R4.H1 ;  /* 0x00000004ff04723e */ /* 0x000fc400030006ff */
[----:B------:R-:W-:-:S07]  /*15830*/  F2FP.F16.E4M3.UNPACK_B R5, R5.H1 ;  /* 0x00000005ff05723e */ /* 0x000fce00030006ff */
[----:B----4-:R-:W-:Y:S01]  /*15840*/  HMMA.16816.F32 R8, R24, R4, R8 ;  /* 0x000000041808723c */ /* 0x010fe20000001808 */
[----:B------:R-:W-:Y:S02]  /*15850*/  IMAD.MOV.U32 R26, RZ, RZ, R14 ;  /* 0x000000ffff1a7224 */ /* 0x000fe400078e000e */
[----:B------:R-:W2:Y:S01]  /*15860*/  LDL.LU R14, [R1+0xce8] ;  /* 0x000ce800010e7983 */ /* 0x000ea20000300800 */
[----:B------:R-:W-:-:S15]  /*15870*/  IMAD.MOV.U32 R27, RZ, RZ, R15 ;  /* 0x000000ffff1b7224 */ /* 0x000fde00078e000f */
[----:B------:R0:W-:Y:S04]  /*15880*/  STL.64 [R1+0x30], R8 ;  /* 0x0000300801007387 */ /* 0x0001e80000100a00 */
[----:B------:R1:W-:Y:S04]  /*15890*/  STL.64 [R1+0x38], R10 ;  /* 0x0000380a01007387 */ /* 0x0003e80000100a00 */
[----:B------:R-:W2:Y:S04]  /*158a0*/  LDL.LU R15, [R1+0xce4] ;  /* 0x000ce400010f7983 */ /* 0x000ea80000300800 */
[----:B------:R-:W4:Y:S04]  /*158b0*/  LDL R24, [R1+0x68] ;  /* 0x0000680001187983 */ /* 0x000f280000100800 */
[----:B------:R-:W5:Y:S01]  /*158c0*/  LDL R25, [R1+0x6c] ;  /* 0x00006c0001197983 */ /* 0x000f620000100800 */
[----:B0-----:R-:W-:-:S02]  /*158d0*/  F2FP.F16.E4M3.UNPACK_B R8, R0 ;  /* 0x00000000ff08723e */ /* 0x001fc400020006ff */
[----:B-1----:R-:W-:Y:S02]  /*158e0*/  F2FP.F16.E4M3.UNPACK_B R10, R6 ;  /* 0x00000006ff0a723e */ /* 0x002fe400020006ff */
[----:B------:R-:W-:Y:S02]  /*158f0*/  F2FP.F16.E4M3.UNPACK_B R9, R7 ;  /* 0x00000007ff09723e */ /* 0x000fe400020006ff */
[----:B------:R-:W-:Y:S01]  /*15900*/  F2FP.F16.E4M3.UNPACK_B R11, R20 ;  /* 0x00000014ff0b723e */ /* 0x000fe200020006ff */
[----:B------:R-:W3:Y:S04]  /*15910*/  LDL.LU R0, [R1+0x29c] ;  /* 0x00029c0001007983 */ /* 0x000ee80000300800 */
[----:B------:R-:W3:Y:S04]  /*15920*/  LDL.LU R6, [R1+0x2ac] ;  /* 0x0002ac0001067983 */ /* 0x000ee80000300800 */
[----:B------:R-:W3:Y:S04]  /*15930*/  LDL.LU R7, [R1+0x2b4] ;  /* 0x0002b40001077983 */ /* 0x000ee80000300800 */
[----:B------:R-:W3:Y:S01]  /*15940*/  LDL.LU R20, [R1+0xce0] ;  /* 0x000ce00001147983 */ /* 0x000ee20000300800 */
[----:B--2---:R-:W-:Y:S03]  /*15950*/  HMMA.16816.F32 R12, R8, R26, R12 ;  /* 0x0000001a080c723c */ /* 0x004fe6000000180c */
[----:B------:R-:W2:Y:S04]  /*15960*/  LDL R26, [R1+0x78] ;  /* 0x00007800011a7983 */ /* 0x000ea80000100800 */
[----:B------:R-:W2:-:S12]  /*15970*/  LDL R27, [R1+0x7c] ;  /* 0x00007c00011b7983 */ /* 0x000e980000100800 */
[----:B------:R-:W-:Y:S04]  /*15980*/  STL.64 [R1+0x10], R12 ;  /* 0x0000100c01007387 */ /* 0x000fe80000100a00 */
[----:B------:R3:W-:Y:S02]  /*15990*/  STL.64 [R1+0x18], R14 ;  /* 0x0000180e01007387 */ /* 0x0007e40000100a00 */
[----:B---3--:R-:W-:Y:S02]  /*159a0*/  HMMA.16816.F32 R12, R8, R28, R16 ;  /* 0x0000001c080c723c */ /* 0x008fe40000001810 */
[----:B------:R-:W3:Y:S04]  /*159b0*/  LDL.LU R16, [R1+0x20] ;  /* 0x0000200001107983 */ /* 0x000ee80000300800 */
[----:B------:R-:W3:Y:S04]  /*159c0*/  LDL.LU R17, [R1+0x24] ;  /* 0x0000240001117983 */ /* 0x000ee80000300800 */
[----:B------:R-:W3:Y:S04]  /*159d0*/  LDL.LU R18, [R1+0x28] ;  /* 0x0000280001127983 */ /* 0x000ee80000300800 */
[----:B------:R-:W3:Y:S04]  /*159e0*/  LDL.LU R19, [R1+0x2c] ;  /* 0x00002c0001137983 */ /* 0x000ee80000300800 */
[----:B------:R-:W2:Y:S04]  /*159f0*/  LDL.LU R28, [R1+0x2a4] ;  /* 0x0002a400011c7983 */ /* 0x000ea80000300800 */
[----:B------:R-:W2:Y:S04]  /*15a00*/  LDL.LU R29, [R1+0x2b8] ;  /* 0x0002b800011d7983 */ /* 0x000ea80000300800 */
[----:B------:R-:W-:Y:S04]  /*15a10*/  STL.64 [R1+0xca8], R14 ;  /* 0x000ca80e01007387 */ /* 0x000fe80000100a00 */
[----:B------:R0:W-:Y:S02]  /*15a20*/  STL.64 [R1+0xca0], R12 ;  /* 0x000ca00c01007387 */ /* 0x0001e40000100a00 */
[----:B0-----:R-:W-:-:S02]  /*15a30*/  IMAD.MOV.U32 R12, RZ, RZ, R20 ;  /* 0x000000ffff0c7224 */ /* 0x001fc400078e0014 */
[----:B------:R-:W-:Y:S01]  /*15a40*/  IMAD.MOV.U32 R13, RZ, RZ, R21 ;  /* 0x000000ffff0d7224 */ /* 0x000fe200078e0015 */
[----:B------:R-:W2:Y:S04]  /*15a50*/  LDL.LU R20, [R1+0xcdc] ;  /* 0x000cdc0001147983 */ /* 0x000ea80000300800 */
[----:B------:R-:W2:Y:S01]  /*15a60*/  LDL.LU R21, [R1+0xcd8] ;  /* 0x000cd80001157983 */ /* 0x000ea20000300800 */
[----:B------:R-:W-:Y:S02]  /*15a70*/  IMAD.MOV.U32 R14, RZ, RZ, R22 ;  /* 0x000000ffff0e7224 */ /* 0x000fe400078e0016 */
[----:B------:R-:W-:Y:S01]  /*15a80*/  IMAD.MOV.U32 R15, RZ, RZ, R23 ;  /* 0x000000ffff0f7224 */ /* 0x000fe200078e0017 */
[----:B------:R-:W2:Y:S04]  /*15a90*/  LDL.LU R22, [R1+0xcd4] ;  /* 0x000cd40001167983 */ /* 0x000ea80000300800 */
[----:B------:R-:W2:Y:S01]  /*15aa0*/  LDL.LU R23, [R1+0xcd0] ;  /* 0x000cd00001177983 */ /* 0x000ea20000300800 */
[----:B---3--:R-:W-:Y:S03]  /*15ab0*/  HMMA.16816.F32 R16, R8, R2, R16 ;  /* 0x000000020810723c */ /* 0x008fe60000001810 */
[----:B------:R-:W3:Y:S04]  /*15ac0*/  LDL.LU R2, [R1+0x2b0] ;  /* 0x0002b00001027983 */ /* 0x000ee80000300800 */
[----:B------:R-:W3:-:S12]  /*15ad0*/  LDL.LU R3, [R1+0x2a8] ;  /* 0x0002a80001037983 */ /* 0x000ed80000300800 */
[----:B------:R0:W-:Y:S04]  /*15ae0*/  STL [R1+0xc7c], R16 ;  /* 0x000c7c1001007387 */ /* 0x0001e80000100800 */
[----:B0-----:R-:W3:Y:S01]  /*15af0*/  LDL.LU R16, [R1+0x2a0] ;  /* 0x0002a00001107983 */ /* 0x001ee20000300800 */
[----:B--2---:R-:W-:Y:S01]  /*15b00*/  HMMA.16816.F32 R8, R8, R4, R20 ;  /* 0x000000040808723c */ /* 0x004fe20000001814 */
[----:B------:R-:W-:Y:S02]  /*15b10*/  IMAD R7, R7, 0x100, R29 ;  /* 0x0000010007077824 */ /* 0x000fe400078e021d */
[----:B------:R0:W-:Y:S01]  /*15b20*/  STL [R1+0xc78], R17 ;  /* 0x000c781101007387 */ /* 0x0001e20000100800 */
[----:B----4-:R-:W-:Y:S02]  /*15b30*/  F2FP.F16.E4M3.UNPACK_B R24, R24 ;  /* 0x00000018ff18723e */ /* 0x010fe400020006ff */
[----:B-----5:R-:W-:Y:S01]  /*15b40*/  F2FP.F16.E4M3.UNPACK_B R25, R25 ;  /* 0x00000019ff19723e */ /* 0x020fe200020006ff */
[----:B------:R1:W-:Y:S01]  /*15b50*/  STL [R1+0xc74], R18 ;  /* 0x000c741201007387 */ /* 0x0003e20000100800 */
[----:B------:R-:W-:-:S03]  /*15b60*/  F2FP.F16.E4M3.UNPACK_B R7, R7 ;  /* 0x00000007ff07723e */ /* 0x000fc600020006ff */
[----:B------:R2:W-:Y:S08]  /*15b70*/  STL [R1+0xc70], R19 ;  /* 0x000c701301007387 */ /* 0x0005f00000100800 */
[----:B------:R-:W-:Y:S04]  /*15b80*/  STL [R1+0xc8c], R8 ;  /* 0x000c8c0801007387 */ /* 0x000fe80000100800 */
[----:B------:R-:W-:Y:S04]  /*15b90*/  STL [R1+0xc88], R9 ;  /* 0x000c880901007387 */ /* 0x000fe80000100800 */
[----:B------:R-:W-:Y:S04]  /*15ba0*/  STL [R1+0xc84], R10 ;  /* 0x000c840a01007387 */ /* 0x000fe80000100800 */
[----:B------:R4:W-:Y:S04]  /*15bb0*/  STL [R1+0xc80], R11 ;  /* 0x000c800b01007387 */ /* 0x0009e80000100800 */
[----:B------:R-:W5:Y:S01]  /*15bc0*/  LDL R20, [R1+0x88] ;  /* 0x0000880001147983 */ /* 0x000f620000100800 */
[----:B------:R-:W-:-:S02]  /*15bd0*/  F2FP.F16.E4M3.UNPACK_B R22, R26 ;  /* 0x0000001aff16723e */ /* 0x000fc400020006ff */
[----:B------:R-:W-:Y:S01]  /*15be0*/  F2FP.F16.E4M3.UNPACK_B R23, R27 ;  /* 0x0000001bff17723e */ /* 0x000fe200020006ff */
[----:B---3--:R-:W-:Y:S02]  /*15bf0*/  IMAD R6, R6, 0x100, R2 ;  /* 0x0000010006067824 */ /* 0x008fe400078e0202 */
[----:B------:R-:W-:-:S03]  /*15c00*/  IMAD R2, R28, 0x100, R3 ;  /* 0x000001001c027824 */ /* 0x000fc600078e0203 */
[----:B------:R-:W-:Y:S02]  /*15c10*/  F2FP.F16.E4M3.UNPACK_B R6, R6 ;  /* 0x00000006ff06723e */ /* 0x000fe400020006ff */
[----:B------:R-:W-:Y:S01]  /*15c20*/  F2FP.F16.E4M3.UNPACK_B R5, R2 ;  /* 0x00000002ff05723e */ /* 0x000fe200020006ff */
[----:B------:R-:W-:Y:S02]  /*15c30*/  IMAD R0, R0, 0x100, R16 ;  /* 0x0000010000007824 */ /* 0x000fe400078e0210 */
[----:B------:R-:W3:Y:S04]  /*15c40*/  LDL.LU R16, [R1+0x40] ;  /* 0x0000400001107983 */ /* 0x000ee80000300800 */
[----:B0-----:R-:W3:Y:S04]  /*15c50*/  LDL.LU R17, [R1+0x44] ;  /* 0x0000440001117983 */ /* 0x001ee80000300800 */
[----:B-1----:R-:W3:Y:S01]  /*15c60*/  LDL.LU R18, [R1+0x48] ;  /* 0x0000480001127983 */ /* 0x002ee20000300800 */
[----:B------:R-:W-:-:S03]  /*15c70*/  F2FP.F16.E4M3.UNPACK_B R4, R0 ;  /* 0x00000000ff04723e */ /* 0x000fc600020006ff */
[----:B--2---:R-:W3:Y:S04]  /*15c80*/  LDL.LU R19, [R1+0x4c] ;  /* 0x00004c0001137983 */ /* 0x004ee80000300800 */
[----:B----4-:R-:W-:-:S15]  /*15c90*/  HMMA.16816.F32 R8, R4, R24, R12 ;  /* 0x000000180408723c */ /* 0x010fde000000180c */
[----:B------:R-:W-:-:S04]  /*15ca0*/  NOP ;  /* 0x0000000000007918 */ /* 0x000fc80000000000 */
[----:B------:R-:W-:Y:S01]  /*15cb0*/  IMAD.MOV.U32 R29, RZ, RZ, R11 ;  /* 0x000000ffff1d7224 */ /* 0x000fe200078e000b */
[----:B------:R0:W-:Y:S04]  /*15cc0*/  STL.64 [R1], R8 ;  /* 0x0000000801007387 */ /* 0x0001e80000100a00 */
[----:B------:R1:W-:Y:S04]  /*15cd0*/  STL [R1+0x8], R10 ;  /* 0x0000080a01007387 */ /* 0x0003e80000100800 */
[----:B------:R2:W-:Y:S04]  /*15ce0*/  STL [R1+0xc90], R29 ;  /* 0x000c901d01007387 */ /* 0x0005e80000100800 */
[----:B0-----:R-:W4:Y:S04]  /*15cf0*/  LDL.LU R8, [R1+0x50] ;  /* 0x0000500001087983 */ /* 0x001f280000300800 */
[----:B------:R-:W4:Y:S04]  /*15d00*/  LDL.LU R9, [R1+0x54] ;  /* 0x0000540001097983 */ /* 0x000f280000300800 */
[----:B-1----:R-:W4:Y:S04]  /*15d10*/  LDL.LU R10, [R1+0x58] ;  /* 0x00005800010a7983 */ /* 0x002f280000300800 */
[----:B------:R-:W4:Y:S04]  /*15d20*/  LDL.LU R11, [R1+0x5c] ;  /* 0x00005c00010b7983 */ /* 0x000f280000300800 */
[----:B------:R-:W2:Y:S04]  /*15d30*/  LDL R21, [R1+0x8c] ;  /* 0x00008c0001157983 */ /* 0x000ea80000100800 */
[----:B------:R-:W2:Y:S04]  /*15d40*/  LDL R2, [R1+0x98] ;  /* 0x0000980001027983 */ /* 0x000ea80000100800 */
[----:B------:R-:W2:Y:S04]  /*15d50*/  LDL R3, [R1+0x9c] ;  /* 0x00009c0001037983 */ /* 0x000ea80000100800 */
[----:B------:R-:W2:Y:S04]  /*15d60*/  LDL.LU R0, [R1+0x2bc] ;  /* 0x0002bc0001007983 */ /* 0x000ea80000300800 */
[----:B------:R-:W2:Y:S04]  /*15d70*/  LDL.LU R26, [R1+0x2cc] ;  /* 0x0002cc00011a7983 */ /* 0x000ea80000300800 */
[----:B------:R-:W2:Y:S04]  /*15d80*/  LDL.LU R27, [R1+0x2c4] ;  /* 0x0002c400011b7983 */ /* 0x000ea80000300800 */
[----:B--2---:R-:W-:Y:S04]  /*15d90*/  STL.64 [R1+0xcc8], R26 ;  /* 0x000cc81a01007387 */ /* 0x004fe80000100a00 */
[----:B------:R3:W-:Y:S04]  /*15da0*/  STL.64 [R1+0xcc0], R24 ;  /* 0x000cc01801007387 */ /* 0x0007e80000100a00 */
[----:B------:R-:W2:Y:S04]  /*15db0*/  LDL.LU R29, [R1+0x2d8] ;  /* 0x0002d800011d7983 */ /* 0x000ea80000300800 */
[----:B------:R-:W2:Y:S04]  /*15dc0*/  LDL.LU R28, [R1+0x2d4] ;  /* 0x0002d400011c7983 */ /* 0x000ea80000300800 */
[----:B------:R-:W2:Y:S04]  /*15dd0*/  LDL.LU R12, [R1+0x10] ;  /* 0x00001000010c7983 */ /* 0x000ea80000300800 */
[----:B------:R-:W2:Y:S04]  /*15de0*/  LDL.LU R13, [R1+0x14] ;  /* 0x00001400010d7983 */ /* 0x000ea80000300800 */
[----:B------:R-:W2:Y:S04]  /*15df0*/  LDL.LU R14, [R1+0x18] ;  /* 0x00001800010e7983 */ /* 0x000ea80000300800 */
[----:B------:R-:W2:Y:S01]  /*15e00*/  LDL.LU R15, [R1+0x1c] ;  /* 0x00001c00010f7983 */ /* 0x000ea20000300800 */
[----:B---3--:R-:W-:Y:S01]  /*15e10*/  HMMA.16816.F32 R24, R4, R22, R16 ;  /* 0x000000160418723c */ /* 0x008fe20000001810 */
[----:B-----5:R-:W-:-:S02]  /*15e20*/  F2FP.F16.E4M3.UNPACK_B R20, R20 ;  /* 0x00000014ff14723e */ /* 0x020fc400020006ff */
[----:B------:R-:W-:-:S15]  /*15e30*/  F2FP.F16.E4M3.UNPACK_B R21, R21 ;  /* 0x00000015ff15723e */ /* 0x000fde00020006ff */
[----:B------:R-:W-:Y:S01]  /*15e40*/  NOP ;  /* 0x0000000000007918 */ /* 0x000fe20000000000 */
[----:B------:R-:W-:Y:S02]  /*15e50*/  IMAD.MOV.U32 R16, RZ, RZ, R24 ;  /* 0x000000ffff107224 */ /* 0x000fe400078e0018 */
[----:B------:R-:W-:Y:S01]  /*15e60*/  IMAD.MOV.U32 R17, RZ, RZ, R25 ;  /* 0x000000ffff117224 */ /* 0x000fe200078e0019 */
[----:B--2---:R-:W-:Y:S04]  /*15e70*/  STL.64 [R1+0xcb8], R14 ;  /* 0x000cb80e01007387 */ /* 0x004fe80000100a00 */
[----:B------:R0:W-:Y:S04]  /*15e80*/  STL.64 [R1+0xcb0], R12 ;  /* 0x000cb00c01007387 */ /* 0x0001e80000100a00 */
[----:B0-----:R-:W2:Y:S04]  /*15e90*/  LDL.LU R12, [R1+0x30] ;  /* 0x00003000010c7983 */ /* 0x001ea80000300800 */
[----:B------:R-:W2:Y:S04]  /*15ea0*/  LDL.LU R13, [R1+0x34] ;  /* 0x00003400010d7983 */ /* 0x000ea80000300800 */
[----:B------:R-:W2:Y:S04]  /*15eb0*/  LDL.LU R14, [R1+0x38] ;  /* 0x00003800010e7983 */ /* 0x000ea80000300800 */
[----:B------:R-:W2:Y:S01]  /*15ec0*/  LDL.LU R15, [R1+0x3c] ;  /* 0x00003c00010f7983 */ /* 0x000ea20000300800 */
[----:B------:R-:W-:-:S02]  /*15ed0*/  IMAD.MOV.U32 R18, RZ, RZ, R26 ;  /* 0x000000ffff127224 */ /* 0x000fc400078e001a */
[----:B------:R-:W-:Y:S02]  /*15ee0*/  IMAD.MOV.U32 R19, RZ, RZ, R27 ;  /* 0x000000ffff137224 */ /* 0x000fe400078e001b */
[----:B----4-:R-:W-:Y:S01]  /*15ef0*/  HMMA.16816.F32 R24, R4, R20, R8 ;  /* 0x000000140418723c */ /* 0x010fe20000001808 */
[----:B------:R0:W-:Y:S01]  /*15f00*/  STL [R1+0xc9c], R18 ;  /* 0x000c9c1201007387 */ /* 0x0001e20000100800 */
[----:B------:R-:W-:Y:S02]  /*15f10*/  F2FP.F16.E4M3.UNPACK_B R2, R2 ;  /* 0x00000002ff02723e */ /* 0x000fe400020006ff */
[----:B------:R-:W-:Y:S01]  /*15f20*/  F2FP.F16.E4M3.UNPACK_B R3, R3 ;  /* 0x00000003ff03723e */ /* 0x000fe200020006ff */
[----:B0-----:R-:W3:Y:S04]  /*15f30*/  LDL.LU R18, [R1+0x2c8] ;  /* 0x0002c80001127983 */ /* 0x001ee80000300800 */
[----:B------:R0:W-:Y:S10]  /*15f40*/  STL [R1+0xc98], R17 ;  /* 0x000c981101007387 */ /* 0x0001f40000100800 */
[----:B------:R-:W-:-:S02]  /*15f50*/  IMAD.MOV.U32 R10, RZ, RZ, R26 ;  /* 0x000000ffff0a7224 */ /* 0x000fc400078e001a */
[----:B------:R-:W-:Y:S01]  /*15f60*/  IMAD.MOV.U32 R11, RZ, RZ, R27 ;  /* 0x000000ffff0b7224 */ /* 0x000fe200078e001b */
[----:B0-----:R-:W4:Y:S04]  /*15f70*/  LDL.LU R17, [R1+0x2d0] ;  /* 0x0002d00001117983 */ /* 0x001f280000300800 */
[----:B------:R0:W-:Y:S04]  /*15f80*/  STL [R1+0xc94], R16 ;  /* 0x000c941001007387 */ /* 0x0001e80000100800 */
[----:B0-----:R-:W5:Y:S04]  /*15f90*/  LDL.LU R16, [R1+0x2c0] ;  /* 0x0002c00001107983 */ /* 0x001f680000300800 */
[----:B------:R-:W4:Y:S01]  /*15fa0*/  LDL.LU.64 R26, [R1+0xcc8] ;  /* 0x000cc800011a7983 */ /* 0x000f220000300a00 */
[----:B------:R-:W-:-:S02]  /*15fb0*/  IMAD.MOV.U32 R8, RZ, RZ, R24 ;  /* 0x000000ffff087224 */ /* 0x000fc400078e0018 */
[----:B------:R-:W-:Y:S02]  /*15fc0*/  IMAD.MOV.U32 R9, RZ, RZ, R25 ;  /* 0x000000ffff097224 */ /* 0x000fe400078e0019 */
[----:B------:R-:W3:Y:S01]  /*15fd0*/  LDL.LU.64 R24, [R1+0xcc0] ;  /* 0x000cc00001187983 */ /* 0x000ee20000300a00 */
[----:B--2---:R-:W-:Y:S03]  /*15fe0*/  HMMA.16816.F32 R4, R4, R2, R12 ;  /* 0x000000020404723c */ /* 0x004fe6000000180c */
[----:B------:R-:W2:Y:S04]  /*15ff0*/  LDL.LU.64 R14, [R1+0xcb8] ;  /* 0x000cb800010e7983 */ /* 0x000ea80000300a00 */
[----:B------:R-:W2:Y:S01]  /*16000*/  LDL.LU.64 R12, [R1+0xcb0] ;  /* 0x000cb000010c7983 */ /* 0x000ea20000300a00 */
[----:B------:R-:W-:-:S11]  /*16010*/  IMAD R28, R28, 0x100, R29 ;  /* 0x000001001c1c7824 */ /* 0x000fd600078e021d */
[----:B------:R-:W-:Y:S01]  /*16020*/  IMAD.MOV.U32 R29, RZ, RZ, R7 ;  /* 0x000000ffff1d7224 */ /* 0x000fe200078e0007 */
[----:B------:R-:W-:Y:S01]  /*16030*/  F2FP.F16.E4M3.UNPACK_B R7, R28 ;  /* 0x0000001cff07723e */ /* 0x000fe200020006ff */
[----:B-----5:R-:W-:Y:S02]  /*16040*/  IMAD R0, R0, 0x100, R16 ;  /* 0x0000010000007824 */ /* 0x020fe400078e0210 */
[----:B----4-:R-:W-:Y:S02]  /*16050*/  IMAD R26, R26, 0x100, R17 ;  /* 0x000001001a1a7824 */ /* 0x010fe400078e0211 */
[----:B---3--:R-:W-:Y:S02]  /*16060*/  IMAD R27, R27, 0x100, R18 ;  /* 0x000001001b1b7824 */ /* 0x008fe400078e0212 */
[----:B------:R-:W-:Y:S02]  /*16070*/  IMAD.MOV.U32 R18, RZ, RZ, R4 ;  /* 0x000000ffff127224 */ /* 0x000fe400078e0004 */
[----:B------:R-:W-:-:S02]  /*16080*/  IMAD.MOV.U32 R17, RZ, RZ, R5 ;  /* 0x000000ffff117224 */ /* 0x000fc400078e0005 */
[----:B------:R-:W-:Y:S01]  /*16090*/  IMAD.MOV.U32 R16, RZ, RZ, R6 ;  /* 0x000000ffff107224 */ /* 0x000fe200078e0006 */
[----:B------:R-:W-:Y:S02]  /*160a0*/  F2FP.F16.E4M3.UNPACK_B R4, R0 ;  /* 0x00000000ff04723e */ /* 0x000fe400020006ff */
[----:B------:R-:W-:Y:S02]  /*160b0*/  F2FP.F16.E4M3.UNPACK_B R6, R26 ;  /* 0x0000001aff06723e */ /* 0x000fe400020006ff */
[----:B------:R-:W-:-:S07]  /*160c0*/  F2FP.F16.E4M3.UNPACK_B R5, R27 ;  /* 0x0000001bff05723e */ /* 0x000fce00020006ff */
[C---:B--2---:R-:W-:Y:S01]  /*160d0*/  HMMA.16816.F32 R24, R4.reuse, R24, R12 ;  /* 0x000000180418723c */ /* 0x044fe2000000180c */
[----:B------:R-:W2:Y:S04]  /*160e0*/  LDL.LU.64 R14, [R1+0xca8] ;  /* 0x000ca800010e7983 */ /* 0x000ea80000300a00 */
[----:B------:R-:W2:Y:S03]  /*160f0*/  LDL.LU.64 R12, [R1+0xca0] ;  /* 0x000ca000010c7983 */ /* 0x000ea60000300a00 */
[----:B--2---:R-:W-:-:S15]  /*16100*/  HMMA.16816.F32 R12, R4, R22, R12 ;  /* 0x00000016040c723c */ /* 0x004fde000000180c */
[----:B------:R-:W-:-:S04]  /*16110*/  NOP ;  /* 0x0000000000007918 */ /* 0x000fc80000000000 */
[----:B------:R-:W-:Y:S04]  /*16120*/  STL.64 [R1+0xc20], R14 ;  /* 0x000c200e01007387 */ /* 0x000fe80000100a00 */
[----:B------:R-:W-:Y:S04]  /*16130*/  STL.64 [R1+0x10], R24 ;  /* 0x0000101801007387 */ /* 0x000fe80000100a00 */
[----:B------:R-:W-:Y:S04]  /*16140*/  STL.64 [R1+0x18], R26 ;  /* 0x0000181a01007387 */ /* 0x000fe80000100a00 */
[----:B------:R0:W-:Y:S02]  /*16150*/  STL.64 [R1+0xc18], R12 ;  /* 0x000c180c01007387 */ /* 0x0001e40000100a00 */
[----:B0-----:R-:W-:-:S02]  /*16160*/  IMAD.MOV.U32 R12, RZ, RZ, R18 ;  /* 0x000000ffff0c7224 */ /* 0x001fc400078e0012 */
[----:B------:R-:W-:Y:S01]  /*16170*/  IMAD.MOV.U32 R13, RZ, RZ, R17 ;  /* 0x000000ffff0d7224 */ /* 0x000fe200078e0011 */
[----:B------:R-:W2:Y:S04]  /*16180*/  LDL.LU R18, [R1+0xc9c] ;  /* 0x000c9c0001127983 */ /* 0x000ea80000300800 */
[----:B------:R0:W-:Y:S04]  /*16190*/  STL [R1+0xc28], R12 ;  /* 0x000c280c01007387 */ /* 0x0001e80000100800 */
[----:B------:R-:W3:Y:S01]  /*161a0*/  LDL.LU R17, [R1+0xc98] ;  /* 0x000c980001117983 */ /* 0x000ee20000300800 */
[----:B------:R-:W-:-:S02]  /*161b0*/  IMAD.MOV.U32 R14, RZ, RZ, R16 ;  /* 0x000000ffff0e7224 */ /* 0x000fc400078e0010 */
[----:B------:R-:W-:Y:S01]  /*161c0*/  IMAD.MOV.U32 R15, RZ, RZ, R29 ;  /* 0x000000ffff0f7224 */ /* 0x000fe200078e001d */
[----:B------:R-:W4:Y:S04]  /*161d0*/  LDL.LU R16, [R1+0xc94] ;  /* 0x000c940001107983 */ /* 0x000f280000300800 */
[----:B------:R-:W5:Y:S04]  /*161e0*/  LDL.LU R29, [R1+0xc90] ;  /* 0x000c9000011d7983 */ /* 0x000f680000300800 */
[----:B------:R-:W2:Y:S04]  /*161f0*/  LDL.LU R0, [R1+0x2e0] ;  /* 0x0002e00001007983 */ /* 0x000ea80000300800 */
[----:B------:R-:W2:Y:S04]  /*16200*/  LDL.LU R24, [R1+0x2f0] ;  /* 0x0002f00001187983 */ /* 0x000ea80000300800 */
[----:B------:R-:W2:Y:S04]  /*16210*/  LDL.LU R25, [R1+0x2e8] ;  /* 0x0002e80001197983 */ /* 0x000ea80000300800 */
[----:B------:R-:W2:Y:S04]  /*16220*/  LDL.LU R26, [R1+0x2f8] ;  /* 0x0002f800011a7983 */ /* 0x000ea80000300800 */
[----:B------:R-:W2:Y:S04]  /*16230*/  LDL.LU R27, [R1+0x310] ;  /* 0x00031000011b7983 */ /* 0x000ea80000300800 */
[----:B------:R-:W2:Y:S04]  /*16240*/  LDL.LU R28, [R1+0x308] ;  /* 0x00030800011c7983 */ /* 0x000ea80000300800 */
[----:B0-----:R-:W2:Y:S04]  /*16250*/  LDL.LU R12, [R1+0x31c] ;  /* 0x00031c00010c7983 */ /* 0x001ea80000300800 */
[----:B------:R0:W-:Y:S04]  /*16260*/  STL.64 [R1+0xc38], R14 ;  /* 0x000c380e01007387 */ /* 0x0001e80000100a00 */
[----:B0-----:R-:W3:Y:S04]  /*16270*/  LDL.LU R14, [R1+0x314] ;  /* 0x00031400010e7983 */ /* 0x001ee80000300800 */
[----:B------:R-:W3:Y:S04]  /*16280*/  LDL.LU R15, [R1+0x30c] ;  /* 0x00030c00010f7983 */ /* 0x000ee80000300800 */
[----:B--2---:R0:W-:Y:S04]  /*16290*/  STL.64 [R1+0xc30], R12 ;  /* 0x000c300c01007387 */ /* 0x0041e80000100a00 */
[----:B0-----:R-:W2:Y:S04]  /*162a0*/  LDL.LU R12, [R1+0x304] ;  /* 0x00030400010c7983 */ /* 0x001ea80000300800 */
[----:B------:R-:W2:Y:S04]  /*162b0*/  LDL.LU R13, [R1+0x300] ;  /* 0x00030000010d7983 */ /* 0x000ea80000300800 */
[----:B---3--:R0:W-:Y:S02]  /*162c0*/  STL.64 [R1+0xc48], R14 ;  /* 0x000c480e01007387 */ /* 0x0081e40000100a00 */
[----:B0-----:R-:W-:-:S02]  /*162d0*/  IMAD.MOV.U32 R14, RZ, RZ, R10 ;  /* 0x000000ffff0e7224 */ /* 0x001fc400078e000a */
[----:B------:R-:W-:Y:S01]  /*162e0*/  IMAD.MOV.U32 R15, RZ, RZ, R11 ;  /* 0x000000ffff0f7224 */ /* 0x000fe200078e000b */
[----:B--2---:R0:W-:Y:S02]  /*162f0*/  STL.64 [R1+0xc40], R12 ;  /* 0x000c400c01007387 */ /* 0x0041e40000100a00 */
[----:B0-----:R-:W-:Y:S02]  /*16300*/  IMAD.MOV.U32 R12, RZ, RZ, R8 ;  /* 0x000000ffff0c7224 */ /* 0x001fe400078e0008 */
[----:B------:R-:W-:Y:S01]  /*16310*/  IMAD.MOV.U32 R13, RZ, RZ, R9 ;  /* 0x000000ffff0d7224 */ /* 0x000fe200078e0009 */
[----:B------:R-:W2:Y:S04]  /*16320*/  LDL.LU R8, [R1+0xc8c] ;  /* 0x000c8c0001087983 */ /* 0x000ea80000300800 */
[----:B------:R-:W2:Y:S04]  /*16330*/  LDL.LU R9, [R1+0xc88] ;  /* 0x000c880001097983 */ /* 0x000ea80000300800 */
[----:B------:R-:W2:Y:S04]  /*16340*/  LDL.LU R10, [R1+0xc84] ;  /* 0x000c8400010a7983 */ /* 0x000ea80000300800 */
[----:B------:R-:W2:Y:S04]  /*16350*/  LDL.LU R11, [R1+0xc80] ;  /* 0x000c8000010b7983 */ /* 0x000ea80000300800 */
[----:B------:R-:W-:Y:S04]  /*16360*/  STL.64 [R1+0xc58], R14 ;  /* 0x000c580e01007387 */ /* 0x000fe80000100a00 */
[----:B------:R4:W-:Y:S02]  /*16370*/  STL.64 [R1+0xc50], R12 ;  /* 0x000c500c01007387 */ /* 0x0009e40000100a00 */
[----:B----4-:R-:W-:-:S02]  /*16380*/  IMAD.MOV.U32 R12, RZ, RZ, R16 ;  /* 0x000000ffff0c7224 */ /* 0x010fc400078e0010 */
[----:B------:R-:W-:Y:S01]  /*16390*/  IMAD.MOV.U32 R13, RZ, RZ, R17 ;  /* 0x000000ffff0d7224 */ /* 0x000fe200078e0011 */
[----:B------:R-:W3:Y:S04]  /*163a0*/  LDL.LU R16, [R1+0xc7c] ;  /* 0x000c7c0001107983 */ /* 0x000ee80000300800 */
[----:B------:R-:W3:Y:S01]  /*163b0*/  LDL.LU R17, [R1+0xc78] ;  /* 0x000c780001117983 */ /* 0x000ee20000300800 */
[----:B------:R-:W-:Y:S02]  /*163c0*/  IMAD.MOV.U32 R14, RZ, RZ, R18 ;  /* 0x000000ffff0e7224 */ /* 0x000fe400078e0012 */
[----:B------:R-:W-:Y:S01]  /*163d0*/  IMAD.MOV.U32 R15, RZ, RZ, R19 ;  /* 0x000000ffff0f7224 */ /* 0x000fe200078e0013 */
[----:B------:R-:W3:Y:S04]  /*163e0*/  LDL.LU R18, [R1+0xc74] ;  /* 0x000c740001127983 */ /* 0x000ee80000300800 */
[----:B------:R-:W3:Y:S04]  /*163f0*/  LDL.LU R19, [R1+0xc70] ;  /* 0x000c700001137983 */ /* 0x000ee80000300800 */
[----:B------:R-:W-:Y:S04]  /*16400*/  STL.64 [R1+0xc68], R14 ;  /* 0x000c680e01007387 */ /* 0x000fe80000100a00 */
[----:B------:R0:W-:Y:S04]  /*16410*/  STL.64 [R1+0xc60], R12 ;  /* 0x000c600c01007387 */ /* 0x0001e80000100a00 */
[----:B0-----:R-:W4:Y:S04]  /*16420*/  LDL.LU R12, [R1] ;  /* 0x00000000010c7983 */ /* 0x001f280000300800 */
[----:B------:R-:W4:Y:S04]  /*16430*/  LDL.LU R13, [R1+0x4] ;  /* 0x00000400010d7983 */ /* 0x000f280000300800 */
[----:B------:R-:W4:Y:S01]  /*16440*/  LDL.LU R14, [R1+0x8] ;  /* 0x00000800010e7983 */ /* 0x000f220000300800 */
[----:B-----5:R-:W-:-:S03]  /*16450*/  IMAD.MOV.U32 R15, RZ, RZ, R29 ;  /* 0x000000ffff0f7224 */ /* 0x020fc600078e001d */
[----:B------:R-:W5:Y:S01]  /*16460*/  LDL.LU R29, [R1+0x318] ;  /* 0x00031800011d7983 */ /* 0x000f620000300800 */
[----:B---3--:R-:W-:Y:S03]  /*16470*/  HMMA.16816.F32 R20, R4, R20, R16 ;  /* 0x000000140414723c */ /* 0x008fe60000001810 */
[----:B------:R-:W3:Y:S04]  /*16480*/  LDL.LU R16, [R1+0x2e4] ;  /* 0x0002e40001107983 */ /* 0x000ee80000300800 */
[----:B------:R-:W2:Y:S04]  /*16490*/  LDL.LU R17, [R1+0x2f4] ;  /* 0x0002f40001117983 */ /* 0x000ea80000300800 */
[----:B------:R-:W4:Y:S04]  /*164a0*/  LDL.LU R18, [R1+0x2ec] ;  /* 0x0002ec0001127983 */ /* 0x000f280000300800 */
[----:B------:R-:W5:Y:S04]  /*164b0*/  LDL.LU R19, [R1+0x2fc] ;  /* 0x0002fc0001137983 */ /* 0x000f680000300800 */
[----:B------:R-:W-:Y:S04]  /*164c0*/  STL.64 [R1+0xc10], R22 ;  /* 0x000c101601007387 */ /* 0x000fe80000100a00 */
[----:B------:R0:W-:Y:S04]  /*164d0*/  STL.64 [R1+0xc08], R20 ;  /* 0x000c081401007387 */ /* 0x0001e80000100a00 */
[----:B0-----:R-:W5:Y:S04]  /*164e0*/  LDL.LU R20, [R1+0x10] ;  /* 0x0000100001147983 */ /* 0x001f680000300800 */
[----:B------:R-:W5:Y:S04]  /*164f0*/  LDL.LU R21, [R1+0x14] ;  /* 0x0000140001157983 */ /* 0x000f680000300800 */
[----:B------:R-:W5:Y:S04]  /*16500*/  LDL.LU R22, [R1+0x18] ;  /* 0x0000180001167983 */ /* 0x000f680000300800 */
[----:B------:R-:W5:Y:S01]  /*16510*/  LDL.LU R23, [R1+0x1c] ;  /* 0x00001c0001177983 */ /* 0x000f620000300800 */
[----:B---3--:R-:W-:-:S02]  /*16520*/  IMAD R0, R0, 0x100, R16 ;  /* 0x0000010000007824 */ /* 0x008fc400078e0210 */
[----:B--2---:R-:W-:Y:S02]  /*16530*/  IMAD R24, R24, 0x100, R17 ;  /* 0x0000010018187824 */ /* 0x004fe400078e0211 */
[----:B----4-:R-:W-:Y:S02]  /*16540*/  IMAD R25, R25, 0x100, R18 ;  /* 0x0000010019197824 */ /* 0x010fe400078e0212 */
[----:B-----5:R-:W-:Y:S02]  /*16550*/  IMAD R26, R26, 0x100, R19 ;  /* 0x000001001a1a7824 */ /* 0x020fe400078e0213 */
[----:B------:R-:W-:Y:S01]  /*16560*/  HMMA.16816.F32 R16, R4, R2, R8 ;  /* 0x000000020410723c */ /* 0x000fe20000001808 */
[----:B------:R-:W2:Y:S04]  /*16570*/  LDL.LU R10, [R1+0x68] ;  /* 0x00006800010a7983 */ /* 0x000ea80000300800 */
[----:B------:R-:W3:Y:S01]  /*16580*/  LDL.LU R11, [R1+0x6c] ;  /* 0x00006c00010b7983 */ /* 0x000ee20000300800 */
[----:B------:R-:W-:-:S02]  /*16590*/  F2FP.F16.E4M3.UNPACK_B R8, R0 ;  /* 0x00000000ff08723e */ /* 0x000fc400020006ff */
[----:B------:R-:W-:Y:S01]  /*165a0*/  F2FP.F16.E4M3.UNPACK_B R9, R25 ;  /* 0x00000019ff09723e */ /* 0x000fe200020006ff */
[----:B------:R-:W4:Y:S04]  /*165b0*/  LDL.LU R4, [R1+0x88] ;  /* 0x0000880001047983 */ /* 0x000f280000300800 */
[----:B------:R-:W5:Y:S04]  /*165c0*/  LDL.LU R5, [R1+0x8c] ;  /* 0x00008c0001057983 */ /* 0x000f680000300800 */
[----:B------:R-:W4:Y:S04]  /*165d0*/  LDL.LU R2, [R1+0x98] ;  /* 0x0000980001027983 */ /* 0x000f280000300800 */
[----:B------:R-:W4:Y:S04]  /*165e0*/  LDL.LU R3, [R1+0x9c] ;  /* 0x00009c0001037983 */ /* 0x000f280000300800 */
[----:B------:R-:W4:Y:S01]  /*165f0*/  LDL.LU R0, [R1+0xa0] ;  /* 0x0000a00001007983 */ /* 0x000f220000300800 */
[----:B--2---:R-:W-:-:S02]  /*16600*/  F2FP.F16.E4M3.UNPACK_B R6, R10.H1 ;  /* 0x0000000aff06723e */ /* 0x004fc400030006ff */
[----:B---3--:R-:W-:Y:S02]  /*16610*/  F2FP.F16.E4M3.UNPACK_B R7, R11.H1 ;  /* 0x0000000bff07723e */ /* 0x008fe400030006ff */
[----:B------:R-:W-:Y:S02]  /*16620*/  F2FP.F16.E4M3.UNPACK_B R10, R24 ;  /* 0x00000018ff0a723e */ /* 0x000fe400020006ff */
[----:B------:R-:W-:Y:S01]  /*16630*/  F2FP.F16.E4M3.UNPACK_B R11, R26 ;  /* 0x0000001aff0b723e */ /* 0x000fe200020006ff */
[----:B------:R-:W2:Y:S04]  /*16640*/  LDL.LU R24, [R1+0x78] ;  /* 0x0000780001187983 */ /* 0x000ea80000300800 */
[----:B------:R-:W3:Y:S02]  /*16650*/  LDL.LU R25, [R1+0x7c] ;  /* 0x00007c0001197983 */ /* 0x000ee40000300800 */
[----:B------:R-:W-:-:S15]  /*16660*/  HMMA.16816.F32 R12, R8, R6, R12 ;  /* 0x00000006080c723c */ /* 0x000fde000000180c */
[----:B------:R-:W-:-:S04]  /*16670*/  NOP ;  /* 0x0000000000007918 */ /* 0x000fc80000000000 */
[----:B------:R-:W-:Y:S04]  /*16680*/  STL.64 [R1], R12 ;  /* 0x0000000c01007387 */ /* 0x000fe80000100a00 */
[----:B------:R0:W-:Y:S04]  /*16690*/  STL.64 [R1+0x8], R14 ;  /* 0x0000080e01007387 */ /* 0x0001e80000100a00 */
[----:B0-----:R-:W4:Y:S04]  /*166a0*/  LDL.LU.64 R14, [R1+0xc68] ;  /* 0x000c6800010e7983 */ /* 0x001f280000300a00 */
[----:B------:R-:W4:Y:S01]  /*166b0*/  LDL.LU.64 R12, [R1+0xc60] ;  /* 0x000c6000010c7983 */ /* 0x000f220000300a00 */
[----:B--2---:R-:W-:-:S02]  /*166c0*/  F2FP.F16.E4M3.UNPACK_B R24, R24.H1 ;  /* 0x00000018ff18723e */ /* 0x004fc400030006ff */
[----:B---3--:R-:W-:-:S07]  /*166d0*/  F2FP.F16.E4M3.UNPACK_B R25, R25.H1 ;  /* 0x00000019ff19723e */ /* 0x008fce00030006ff */
[----:B----4-:R-:W-:-:S15]  /*166e0*/  HMMA.16816.F32 R12, R8, R24, R12 ;  /* 0x00000018080c723c */ /* 0x010fde000000180c */
[----:B------:R-:W-:-:S04]  /*166f0*/  NOP ;  /* 0x0000000000007918 */ /* 0x000fc80000000000 */
[----:B------:R-:W-:Y:S04]  /*16700*/  STL.64 [R1+0x30], R12 ;  /* 0x0000300c01007387 */ /* 0x000fe80000100a00 */
[----:B------:R0:W-:Y:S04]  /*16710*/  STL.64 [R1+0x38], R14 ;  /* 0x0000380e01007387 */ /* 0x0001e80000100a00 */
[----:B0-----:R-:W2:Y:S04]  /*16720*/  LDL.LU.64 R14, [R1+0xc58] ;  /* 0x000c5800010e7983 */ /* 0x001ea80000300a00 */
[----:B------:R-:W2:Y:S01]  /*16730*/  LDL.LU.64 R12, [R1+0xc50] ;  /* 0x000c5000010c7983 */ /* 0x000ea20000300a00 */
[----:B------:R-:W-:-:S02]  /*16740*/  F2FP.F16.E4M3.UNPACK_B R4, R4.H1 ;  /* 0x00000004ff04723e */ /* 0x000fc400030006ff */
[----:B-----5:R-:W-:-:S07]  /*16750*/  F2FP.F16.E4M3.UNPACK_B R5, R5.H1 ;  /* 0x00000005ff05723e */ /* 0x020fce00030006ff */
[----:B--2---:R-:W-:-:S15]  /*16760*/  HMMA.16816.F32 R12, R8, R4, R12 ;  /* 0x00000004080c723c */ /* 0x004fde000000180c */
[----:B------:R-:W-:-:S04]  /*16770*/  NOP ;  /* 0x0000000000007918 */ /* 0x000fc80000000000 */
[----:B------:R-:W-:Y:S04]  /*16780*/  STL.64 [R1+0x40], R12 ;  /* 0x0000400c01007387 */ /* 0x000fe80000100a00 */
[----:B------:R0:W-:Y:S04]  /*16790*/  STL.64 [R1+0x48], R14 ;  /* 0x0000480e01007387 */ /* 0x0001e80000100a00 */
[----:B0-----:R-:W2:Y:S04]  /*167a0*/  LDL.LU.64 R14, [R1+0xc48] ;  /* 0x000c4800010e7983 */ /* 0x001ea80000300a00 */
[----:B------:R-:W3:Y:S01]  /*167b0*/  LDL.LU.64 R12, [R1+0xc40] ;  /* 0x000c4000010c7983 */ /* 0x000ee20000300a00 */
[----:B------:R-:W-:Y:S01]  /*167c0*/  LOP3.LUT R0, R0, 0x40, RZ, 0x3c, !PT ;  /* 0x0000004000007812 */ /* 0x000fe200078e3cff */
[----:B--2---:R-:W-:-:S02]  /*167d0*/  IMAD R27, R27, 0x100, R14 ;  /* 0x000001001b1b7824 */ /* 0x004fc400078e020e */
[----:B---3--:R-:W-:Y:S02]  /*167e0*/  IMAD R26, R13, 0x100, R12 ;  /* 0x000001000d1a7824 */ /* 0x008fe400078e020c */
[----:B------:R-:W-:Y:S02]  /*167f0*/  IMAD R28, R28, 0x100, R15 ;  /* 0x000001001c1c7824 */ /* 0x000fe400078e020f */
[----:B------:R-:W0:Y:S04]  /*16800*/  LDSM.16.M88.4 R12, [R0+UR5] ;  /* 0x00000005000c783b */ /* 0x000e280008000200 */
[----:B0-----:R-:W-:Y:S04]  /*16810*/  STL.64 [R1+0xb0], R12 ;  /* 0x0000b00c01007387 */ /* 0x001fe80000100a00 */
[----:B------:R0:W-:Y:S04]  /*16820*/  STL.64 [R1+0xb8], R14 ;  /* 0x0000b80e01007387 */ /* 0x0001e80000100a00 */
[----:B0-----:R-:W2:Y:S04]  /*16830*/  LDL.LU.64 R14, [R1+0xc38] ;  /* 0x000c3800010e7983 */ /* 0x001ea80000300a00 */
[----:B------:R-:W3:Y:S01]  /*16840*/  LDL.LU.64 R12, [R1+0xc30] ;  /* 0x000c3000010c7983 */ /* 0x000ee20000300a00 */
[----:B------:R-:W-:-:S02]  /*16850*/  F2FP.F16.E4M3.UNPACK_B R2, R2.H1 ;  /* 0x00000002ff02723e */ /* 0x000fc400030006ff */
[----:B------:R-:W-:Y:S01]  /*16860*/  F2FP.F16.E4M3.UNPACK_B R3, R3.H1 ;  /* 0x00000003ff03723e */ /* 0x000fe200030006ff */
[----:B---3--:R-:W-:Y:S02]  /*16870*/  IMAD R29, R29, 0x100, R12 ;  /* 0x000001001d1d7824 */ /* 0x008fe400078e020c */
[----:B------:R-:W2:Y:S04]  /*16880*/  LDL.LU R12, [R1+0xc28] ;  /* 0x000c2800010c7983 */ /* 0x000ea80000300800 */
[----:B--2---:R-:W-:-:S15]  /*16890*/  HMMA.16816.F32 R12, R8, R2, R12 ;  /* 0x00000002080c723c */ /* 0x004fde000000180c */
[----:B------:R-:W-:-:S04]  /*168a0*/  NOP ;  /* 0x0000000000007918 */ /* 0x000fc80000000000 */
[----:B------:R-:W-:Y:S04]  /*168b0*/  STL.64 [R1+0x20], R12 ;  /* 0x0000200c01007387 */ /* 0x000fe80000100a00 */
[----:B------:R-:W-:Y:S04]  /*168c0*/  STL.64 [R1+0x28], R14 ;  /* 0x0000280e01007387 */ /* 0x000fe80000100a00 */
[----:B------:R-:W0:Y:S01]  /*168d0*/  LDSM.16.M88.4 R12, [R0+UR5+0x800] ;  /* 0x00080005000c783b */ /* 0x000e220008000200 */
[----:B------:R-:W-:Y:S02]  /*168e0*/  F2FP.F16.E4M3.UNPACK_B R8, R26 ;  /* 0x0000001aff08723e */ /* 0x000fe400020006ff */
[----:B------:R-:W-:Y:S01]  /*168f0*/  F2FP.F16.E4M3.UNPACK_B R10, R27 ;  /* 0x0000001bff0a723e */ /* 0x000fe200020006ff */
[----:B0-----:R-:W-:Y:S04]  /*16900*/  STL.64 [R1+0xa0], R12 ;  /* 0x0000a00c01007387 */ /* 0x001fe80000100a00 */
[----:B------:R0:W-:Y:S01]  /*16910*/  STL.64 [R1+0xa8], R14 ;  /* 0x0000a80e01007387 */ /* 0x0001e20000100a00 */
[----:B------:R-:W-:-:S02]  /*16920*/  IMAD.MOV.U32 R26, RZ, RZ, R12 ;  /* 0x000000ffff1a7224 */ /* 0x000fc400078e000c */
[----:B------:R-:W-:Y:S01]  /*16930*/  IMAD.MOV.U32 R27, RZ, RZ, R13 ;  /* 0x000000ffff1b7224 */ /* 0x000fe200078e000d */
[----:B0-----:R-:W2:Y:S04]  /*16940*/  LDL.LU.64 R14, [R1+0xc20] ;  /* 0x000c2000010e7983 */ /* 0x001ea80000300a00 */
[----:B------:R-:W2:Y:S01]  /*16950*/  LDL.LU.64 R12, [R1+0xc18] ;  /* 0x000c1800010c7983 */ /* 0x000ea20000300a00 */
[----:B------:R-:W-:Y:S02]  /*16960*/  F2FP.F16.E4M3.UNPACK_B R9, R28 ;  /* 0x0000001cff09723e */ /* 0x000fe400020006ff */
[----:B------:R-:W-:-:S07]  /*16970*/  F2FP.F16.E4M3.UNPACK_B R11, R29 ;  /* 0x0000001dff0b723e */ /* 0x000fce00020006ff */
[----:B------:R-:W-:-:S15]  /*16980*/  HMMA.16816.F32 R20, R8, R6, R20 ;  /* 0x000000060814723c */ /* 0x000fde0000001814 */
[----:B------:R-:W-:-:S04]  /*16990*/  NOP ;  /* 0x0000000000007918 */ /* 0x000fc80000000000 */
[----:B------:R-:W-:Y:S04]  /*169a0*/  STL.64 [R1+0x10], R20 ;  /* 0x0000101401007387 */ /* 0x000fe80000100a00 */
[----:B------:R-:W-:Y:S04]  /*169b0*/  STL.64 [R1+0x18], R22 ;  /* 0x0000181601007387 */ /* 0x000fe80000100a00 */
[----:B------:R-:W0:Y:S04]  /*169c0*/  LDSM.16.M88.4 R20, [R0+UR5+0x1000] ;  /* 0x001000050014783b */ /* 0x000e280008000200 */
[----:B------:R-:W3:Y:S04]  /*169d0*/  LDL R28, [R1+0xb0] ;  /* 0x0000b000011c7983 */ /* 0x000ee80000100800 */
[----:B------:R-:W4:Y:S04]  /*169e0*/  LDL R29, [R1+0xb4] ;  /* 0x0000b400011d7983 */ /* 0x000f280000100800 */
[----:B0-----:R-:W-:Y:S04]  /*169f0*/  STL.64 [R1+0x90], R20 ;  /* 0x0000901401007387 */ /* 0x001fe80000100a00 */
[----:B------:R-:W-:Y:S04]  /*16a00*/  STL.64 [R1+0x98], R22 ;  /* 0x0000981601007387 */ /* 0x000fe80000100a00 */
[----:B------:R-:W0:Y:S01]  /*16a10*/  LDSM.16.M88.4 R20, [R0+UR5+0x1800] ;  /* 0x001800050014783b */ /* 0x000e220008000200 */
[----:B--2---:R-:W-:Y:S01]  /*16a20*/  HMMA.16816.F32 R12, R8, R24, R12 ;  /* 0x00000018080c723c */ /* 0x004fe2000000180c */
[----:B0-----:R-:W-:-:S02]  /*16a30*/  IMAD.MOV.U32 R24, RZ, RZ, R20 ;  /* 0x000000ffff187224 */ /* 0x001fc400078e0014 */
[----:B------:R-:W-:-:S15]  /*16a40*/  IMAD.MOV.U32 R25, RZ, RZ, R21 ;  /* 0x000000ffff197224 */ /* 0x000fde00078e0015 */
[----:B------:R-:W-:Y:S01]  /*16a50*/  NOP ;  /* 0x0000000000007918 */ /* 0x000fe20000000000 */
[----:B------:R0:W-:Y:S04]  /*16a60*/  STL [R1+0xbf0], R13 ;  /* 0x000bf00d01007387 */ /* 0x0001e80000100800 */
[----:B0-----:R-:W2:Y:S04]  /*16a70*/  LDL.LU R13, [R1+0x338] ;  /* 0x00033800010d7983 */ /* 0x001ea80000300800 */
[----:B------:R0:W-:Y:S04]  /*16a80*/  STL [R1+0xbec], R14 ;  /* 0x000bec0e01007387 */ /* 0x0001e80000100800 */
[----:B0-----:R-:W2:Y:S04]  /*16a90*/  LDL.LU R14, [R1+0x33c] ;  /* 0x00033c00010e7983 */ /* 0x001ea80000300800 */
[----:B------:R0:W-:Y:S04]  /*16aa0*/  STL [R1+0xbe8], R15 ;  /* 0x000be80f01007387 */ /* 0x0001e80000100800 */
[----:B0-----:R-:W5:Y:S04]  /*16ab0*/  LDL.LU R15, [R1+0x328] ;  /* 0x00032800010f7983 */ /* 0x001f680000300800 */
[----:B------:R-:W-:Y:S04]  /*16ac0*/  STL.64 [R1+0x80], R20 ;  /* 0x0000801401007387 */ /* 0x000fe80000100a00 */
[----:B------:R0:W-:Y:S04]  /*16ad0*/  STL.64 [R1+0x88], R22 ;  /* 0x0000881601007387 */ /* 0x0001e80000100a00 */
[----:B0-----:R-:W2:Y:S04]  /*16ae0*/  LDL.LU.64 R22, [R1+0xc10] ;  /* 0x000c100001167983 */ /* 0x001ea80000300a00 */
[----:B------:R-:W2:Y:S04]  /*16af0*/  LDL.LU.64 R20, [R1+0xc08] ;  /* 0x000c080001147983 */ /* 0x000ea80000300a00 */
[----:B------:R-:W5:Y:S01]  /*16b00*/  LDL.LU R0, [R1+0x32c] ;  /* 0x00032c0001007983 */ /* 0x000f620000300800 */
[C---:B------:R-:W-:Y:S08]  /*16b10*/  HMMA.16816.F32 R16, R8.reuse, R2, R16 ;  /* 0x000000020810723c */ /* 0x040ff00000001810 */
[----:B--2---:R-:W-:Y:S01]  /*16b20*/  HMMA.16816.F32 R4, R8, R4, R20 ;  /* 0x000000040804723c */ /* 0x004fe20000001814 */
[----:B------:R-:W2:Y:S04]  /*16b30*/  LDL.LU R20, [R1+0x324] ;  /* 0x0003240001147983 */ /* 0x000ea80000300800 */
[----:B------:R-:W2:Y:S04]  /*16b40*/  LDL.LU R21, [R1+0x320] ;  /* 0x0003200001157983 */ /* 0x000ea80000300800 */
[----:B------:R-:W3:Y:S04]  /*16b50*/  LDL.LU R22, [R1+0x334] ;  /* 0x0003340001167983 */ /* 0x000ee80000300800 */
[----:B------:R-:W3:Y:S06]  /*16b60*/  LDL.LU R23, [R1+0x330] ;  /* 0x0003300001177983 */ /* 0x000eec0000300800 */
[----:B------:R-:W-:Y:S04]  /*16b70*/  STL.64 [R1+0xbe0], R6 ;  /* 0x000be00601007387 */ /* 0x000fe80000100a00 */
[----:B------:R0:W-:Y:S04]  /*16b80*/  STL.64 [R1+0xbd8], R4 ;  /* 0x000bd80401007387 */ /* 0x0001e80000100a00 */
[----:B0-----:R-:W4:Y:S04]  /*16b90*/  LDL.LU R4, [R1] ;  /* 0x0000000001047983 */ /* 0x001f280000300800 */
[----:B------:R-:W4:Y:S04]  /*16ba0*/  LDL.LU R5, [R1+0x4] ;  /* 0x0000040001057983 */ /* 0x000f280000300800 */
[----:B------:R-:W4:Y:S04]  /*16bb0*/  LDL.LU R6, [R1+0x8] ;  /* 0x0000080001067983 */ /* 0x000f280000300800 */
[----:B------:R-:W4:Y:S04]  /*16bc0*/  LDL.LU R7, [R1+0xc] ;  /* 0x00000c0001077983 */ /* 0x000f280000300800 */
[----:B------:R-:W4:Y:S04]  /*16bd0*/  LDL R3, [R1+0x94] ;  /* 0x0000940001037983 */ /* 0x000f280000100800 */
[----:B------:R0:W-:Y:S04]  /*16be0*/  STL [R1+0xbb4], R16 ;  /* 0x000bb41001007387 */ /* 0x0001e80000100800 */
[----:B------:R1:W-:Y:S04]  /*16bf0*/  STL [R1+0xbb0], R17 ;  /* 0x000bb01101007387 */ /* 0x0003e80000100800 */
[----:B------:R1:W-:Y:S04]  /*16c00*/  STL [R1+0xbac], R18 ;  /* 0x000bac1201007387 */ /* 0x0003e80000100800 */
[----:B------:R5:W-:Y:S04]  /*16c10*/  STL [R1+0xba8], R19 ;  /* 0x000ba81301007387 */ /* 0x000be80000100800 */
[----:B0-----:R-:W4:Y:S04]  /*16c20*/  LDL.LU R16, [R1+0x40] ;  /* 0x0000400001107983 */ /* 0x001f280000300800 */
[----:B-1----:R-:W4:Y:S04]  /*16c30*/  LDL.LU R17, [R1+0x44] ;  /* 0x0000440001117983 */ /* 0x002f280000300800 */
[----:B------:R-:W4:Y:S04]  /*16c40*/  LDL.LU R18, [R1+0x48] ;  /* 0x0000480001127983 */ /* 0x000f280000300800 */
[----:B-----5:R-:W5:Y:S04]  /*16c50*/  LDL.LU R19, [R1+0x4c] ;  /* 0x00004c0001137983 */ /* 0x020f680000300800 */
[----:B------:R-:W5:Y:S01]  /*16c60*/  LDL R2, [R1+0x90] ;  /* 0x0000900001027983 */ /* 0x000f620000100800 */
[----:B--2---:R-:W-:-:S02]  /*16c70*/  IMAD R20, R21, 0x100, R20 ;  /* 0x0000010015147824 */ /* 0x004fc400078e0214 */
[----:B---3--:R-:W-:Y:S02]  /*16c80*/  IMAD R22, R23, 0x100, R22 ;  /* 0x0000010017167824 */ /* 0x008fe400078e0216 */
[----:B------:R-:W-:Y:S02]  /*16c90*/  IMAD R23, R13, 0x100, R14 ;  /* 0x000001000d177824 */ /* 0x000fe400078e020e */
[----:B------:R-:W-:Y:S01]  /*16ca0*/  IMAD R21, R15, 0x100, R0 ;  /* 0x000001000f157824 */ /* 0x000fe200078e0200 */
[----:B------:R-:W2:Y:S04]  /*16cb0*/  LDL.LU R13, [R1+0x344] ;  /* 0x00034400010d7983 */ /* 0x000ea80000300800 */
[----:B------:R-:W3:Y:S04]  /*16cc0*/  LDL.LU R0, [R1+0x340] ;  /* 0x0003400001007983 */ /* 0x000ee80000300800 */
[----:B------:R-:W2:Y:S04]  /*16cd0*/  LDL.LU R14, [R1+0x354] ;  /* 0x00035400010e7983 */ /* 0x000ea80000300800 */
[----:B------:R-:W2:Y:S01]  /*16ce0*/  LDL.LU R15, [R1+0x34c] ;  /* 0x00034c00010f7983 */ /* 0x000ea20000300800 */
[----:B------:R-:W-:-:S02]  /*16cf0*/  F2FP.F16.E4M3.UNPACK_B R20, R20 ;  /* 0x00000014ff14723e */ /* 0x000fc400020006ff */
[----:B------:R-:W-:Y:S02]  /*16d00*/  F2FP.F16.E4M3.UNPACK_B R22, R22 ;  /* 0x00000016ff16723e */ /* 0x000fe400020006ff */
[----:B------:R-:W-:Y:S02]  /*16d10*/  F2FP.F16.E4M3.UNPACK_B R21, R21 ;  /* 0x00000015ff15723e */ /* 0x000fe400020006ff */
[----:B------:R-:W-:Y:S02]  /*16d20*/  F2FP.F16.E4M3.UNPACK_B R23, R23 ;  /* 0x00000017ff17723e */ /* 0x000fe400020006ff */
[----:B------:R-:W-:Y:S02]  /*16d30*/  F2FP.F16.E4M3.UNPACK_B R28, R28 ;  /* 0x0000001cff1c723e */ /* 0x000fe400020006ff */
[----:B----4-:R-:W-:Y:S01]  /*16d40*/  F2FP.F16.E4M3.UNPACK_B R29, R29 ;  /* 0x0000001dff1d723e */ /* 0x010fe200020006ff */
[----:B--2---:R-:W-:Y:S04]  /*16d50*/  STL.64 [R1+0xc00], R14 ;  /* 0x000c000e01007387 */ /* 0x004fe80000100a00 */
[----:B------:R0:W-:Y:S04]  /*16d60*/  STL.64 [R1+0xbf8], R12 ;  /* 0x000bf80c01007387 */ /* 0x0001e80000100a00 */
[----:B0-----:R-:W2:Y:S04]  /*16d70*/  LDL.LU R12, [R1+0x30] ;  /* 0x00003000010c7983 */ /* 0x001ea80000300800 */
[----:B------:R-:W2:Y:S04]  /*16d80*/  LDL.LU R13, [R1+0x34] ;  /* 0x00003400010d7983 */ /* 0x000ea80000300800 */
[----:B------:R-:W2:Y:S04]  /*16d90*/  LDL.LU R14, [R1+0x38] ;  /* 0x00003800010e7983 */ /* 0x000ea80000300800 */
[----:B------:R-:W2:Y:S01]  /*16da0*/  LDL.LU R15, [R1+0x3c] ;  /* 0x00003c00010f7983 */ /* 0x000ea20000300800 */
[----:B------:R-:W-:Y:S01]  /*16db0*/  HMMA.16816.F32 R8, R20, R28, R4 ;  /* 0x0000001c1408723c */ /* 0x000fe20000001804 */
[----:B------:R-:W-:-:S02]  /*16dc0*/  F2FP.F16.E4M3.UNPACK_B R26, R26 ;  /* 0x0000001aff1a723e */ /* 0x000fc400020006ff */
[----:B------:R-:W-:Y:S01]  /*16dd0*/  F2FP.F16.E4M3.UNPACK_B R27, R27 ;  /* 0x0000001bff1b723e */ /* 0x000fe200020006ff */
[----:B------:R-:W4:Y:S04]  /*16de0*/  LDL.LU R4, [R1+0x10] ;  /* 0x0000100001047983 */ /* 0x000f280000300800 */
[----:B------:R-:W4:Y:S04]  /*16df0*/  LDL.LU R5, [R1+0x14] ;  /* 0x0000140001057983 */ /* 0x000f280000300800 */
[----:B------:R-:W4:Y:S04]  /*16e00*/  LDL.LU R6, [R1+0x18] ;  /* 0x0000180001067983 */ /* 0x000f280000300800 */
[----:B------:R-:W4:Y:S01]  /*16e10*/  LDL.LU R7, [R1+0x1c] ;  /* 0x00001c0001077983 */ /* 0x000f220000300800 */
[----:B-----5:R-:W-:-:S02]  /*16e20*/  F2FP.F16.E4M3.UNPACK_B R2, R2 ;  /* 0x00000002ff02723e */ /* 0x020fc400020006ff */
[----:B------:R-:W-:Y:S01]  /*16e30*/  F2FP.F16.E4M3.UNPACK_B R3, R3 ;  /* 0x00000003ff03723e */ /* 0x000fe200020006ff */
[----:B------:R0:W-:Y:S04]  /*16e40*/  STL [R1+0xbc4], R8 ;  /* 0x000bc40801007387 */ /* 0x0001e80000100800 */
[----:B------:R1:W-:Y:S04]  /*16e50*/  STL [R1+0xbc0], R9 ;  /* 0x000bc00901007387 */ /* 0x0003e80000100800 */
[----:B------:R5:W-:Y:S04]  /*16e60*/  STL [R1+0xbbc], R10 ;  /* 0x000bbc0a01007387 */ /* 0x000be80000100800 */
[----:B------:R3:W-:Y:S04]  /*16e70*/  STL [R1+0xbb8], R11 ;  /* 0x000bb80b01007387 */ /* 0x0007e80000100800 */
[----:B0-----:R-:W4:Y:S04]  /*16e80*/  LDL.LU R8, [R1+0x20] ;  /* 0x0000200001087983 */ /* 0x001f280000300800 */
[----:B-1----:R-:W4:Y:S04]  /*16e90*/  LDL.LU R9, [R1+0x24] ;  /* 0x0000240001097983 */ /* 0x002f280000300800 */
[----:B-----5:R-:W4:Y:S04]  /*16ea0*/  LDL.LU R10, [R1+0x28] ;  /* 0x00002800010a7983 */ /* 0x020f280000300800 */
[----:B---3--:R-:W4:Y:S01]  /*16eb0*/  LDL.LU R11, [R1+0x2c] ;  /* 0x00002c00010b7983 */ /* 0x008f220000300800 */
[----:B--2---:R-:W-:-:S15]  /*16ec0*/  HMMA.16816.F32 R12, R20, R26, R12 ;  /* 0x0000001a140c723c */ /* 0x004fde000000180c */
[----:B------:R-:W-:-:S04]  /*16ed0*/  NOP ;  /* 0x0000000000007918 */ /* 0x000fc80000000000 */
[----:B------:R-:W-:Y:S04]  /*16ee0*/  STL.64 [R1], R12 ;  /* 0x0000000c01007387 */ /* 0x000fe80000100a00 */
[----:B------:R0:W-:Y:S02]  /*16ef0*/  STL.64 [R1+0x8], R14 ;  /* 0x0000080e01007387 */ /* 0x0001e40000100a00 */
[----:B0-----:R-:W-:-:S15]  /*16f00*/  HMMA.16816.F32 R12, R20, R2, R16 ;  /* 0x00000002140c723c */ /* 0x001fde0000001810 */
[----:B------:R-:W-:-:S04]  /*16f10*/  NOP ;  /* 0x0000000000007918 */ /* 0x000fc80000000000 */
[----:B------:R-:W-:Y:S02]  /*16f20*/  IMAD.MOV.U32 R19, RZ, RZ, R15 ;  /* 0x000000ffff137224 */ /* 0x000fe400078e000f */
[----:B------:R-:W-:Y:S02]  /*16f30*/  IMAD.MOV.U32 R18, RZ, RZ, R14 ;  /* 0x000000ffff127224 */ /* 0x000fe400078e000e */
[----:B------:R-:W-:Y:S02]  /*16f40*/  IMAD.MOV.U32 R16, RZ, RZ, R12 ;  /* 0x000000ffff107224 */ /* 0x000fe400078e000c */
[----:B------:R-:W-:Y:S01]  /*16f50*/  IMAD.MOV.U32 R17, RZ, RZ, R13 ;  /* 0x000000ffff117224 */ /* 0x000fe200078e000d */
[----:B------:R-:W2:Y:S04]  /*16f60*/  LDL.LU.64 R14, [R1+0xc00] ;  /* 0x000c0000010e7983 */ /* 0x000ea80000300a00 */
[----:B------:R-:W3:Y:S04]  /*16f70*/  LDL.LU.64 R12, [R1+0xbf8] ;  /* 0x000bf800010c7983 */ /* 0x000ee80000300a00 */
[----:B------:R0:W-:Y:S04]  /*16f80*/  STL [R1+0xbd4], R19 ;  /* 0x000bd41301007387 */ /* 0x0001e80000100800 */
[----:B0-----:R-:W5:Y:S04]  /*16f90*/  LDL.LU R19, [R1+0x358] ;  /* 0x0003580001137983 */ /* 0x001f680000300800 */
[----:B------:R0:W-:Y:S04]  /*16fa0*/  STL [R1+0xbd0], R18 ;  /* 0x000bd01201007387 */ /* 0x0001e80000100800 */
[----:B0-----:R-:W2:Y:S04]  /*16fb0*/  LDL.LU R18, [R1+0x350] ;  /* 0x0003500001127983 */ /* 0x001ea80000300800 */
[----:B------:R0:W-:Y:S04]  /*16fc0*/  STL [R1+0xbcc], R17 ;  /* 0x000bcc1101007387 */ /* 0x0001e80000100800 */
[----:B0-----:R-:W4:Y:S04]  /*16fd0*/  LDL.LU R17, [R1+0x348] ;  /* 0x0003480001117983 */ /* 0x001f280000300800 */
[----:B------:R0:W-:Y:S04]  /*16fe0*/  STL [R1+0xbc8], R16 ;  /* 0x000bc81001007387 */ /* 0x0001e80000100800 */
[----:B0-----:R-:W5:Y:S01]  /*16ff0*/  LDL.LU R16, [R1+0x35c] ;  /* 0x00035c0001107983 */ /* 0x001f620000300800 */
[----:B------:R-:W-:-:S02]  /*17000*/  F2FP.F16.E4M3.UNPACK_B R24, R24 ;  /* 0x00000018ff18723e */ /* 0x000fc400020006ff */
[----:B------:R-:W-:Y:S01]  /*17010*/  F2FP.F16.E4M3.UNPACK_B R25, R25 ;  /* 0x00000019ff19723e */ /* 0x000fe200020006ff */
[----:B---3--:R-:W-:Y:S02]  /*17020*/  IMAD R0, R0, 0x100, R13 ;  /* 0x0000010000007824 */ /* 0x008fe400078e020d */
[----:B------:R-:W3:Y:S01]  /*17030*/  LDL.LU R13, [R1+0xbf0] ;  /* 0x000bf000010d7983 */ /* 0x000ee20000300800 */
[----:B--2---:R-:W-:-:S03]  /*17040*/  IMAD R18, R18, 0x100, R14 ;  /* 0x0000010012127824 */ /* 0x004fc600078e020e */
[----:B------:R-:W3:Y:S01]  /*17050*/  LDL.LU R14, [R1+0xbec] ;  /* 0x000bec00010e7983 */ /* 0x000ee20000300800 */
[----:B----4-:R-:W-:-:S03]  /*17060*/  IMAD R17, R17, 0x100, R15 ;  /* 0x0000010011117824 */ /* 0x010fc600078e020f */
[----:B------:R-:W3:Y:S01]  /*17070*/  LDL.LU R15, [R1+0xbe8] ;  /* 0x000be800010f7983 */ /* 0x000ee20000300800 */
[----:B------:R-:W-:Y:S01]  /*17080*/  HMMA.16816.F32 R20, R20, R24, R8 ;  /* 0x000000181414723c */ /* 0x000fe20000001808 */
[----:B-----5:R-:W-:-:S15]  /*17090*/  IMAD R16, R19, 0x100, R16 ;  /* 0x0000010013107824 */ /* 0x020fde00078e0210 */
[----:B------:R-:W-:-:S03]  /*170a0*/  NOP ;  /* 0x0000000000007918 */ /* 0x000fc60000000000 */
[----:B------:R-:W-:Y:S02]  /*170b0*/  IMAD.MOV.U32 R8, RZ, RZ, R20 ;  /* 0x000000ffff087224 */ /* 0x000fe400078e0014 */
[----:B------:R-:W-:Y:S02]  /*170c0*/  IMAD.MOV.U32 R9, RZ, RZ, R21 ;  /* 0x000000ffff097224 */ /* 0x000fe400078e0015 */
[----:B------:R-:W-:Y:S02]  /*170d0*/  IMAD.MOV.U32 R10, RZ, RZ, R22 ;  /* 0x000000ffff0a7224 */ /* 0x000fe400078e0016 */
[----:B------:R-:W-:Y:S01]  /*170e0*/  IMAD.MOV.U32 R11, RZ, RZ, R23 ;  /* 0x000000ffff0b7224 */ /* 0x000fe200078e0017 */
[----:B------:R-:W-:Y:S02]  /*170f0*/  F2FP.F16.E4M3.UNPACK_B R20, R0 ;  /* 0x00000000ff14723e */ /* 0x000fe400020006ff */
[----:B------:R-:W-:Y:S02]  /*17100*/  F2FP.F16.E4M3.UNPACK_B R22, R18 ;  /* 0x00000012ff16723e */ /* 0x000fe400020006ff */
[----:B------:R-:W-:-:S02]  /*17110*/  F2FP.F16.E4M3.UNPACK_B R21, R17 ;  /* 0x00000011ff15723e */ /* 0x000fc400020006ff */
[----:B------:R-:W-:Y:S01]  /*17120*/  F2FP.F16.E4M3.UNPACK_B R23, R16 ;  /* 0x00000010ff17723e */ /* 0x000fe200020006ff */
[----:B------:R-:W2:Y:S06]  /*17130*/  LDL.LU R0, [R1+0x360] ;  /* 0x0003600001007983 */ /* 0x000eac0000300800 */
[----:B------:R-:W-:Y:S01]  /*17140*/  HMMA.16816.F32 R4, R20, R28, R4 ;  /* 0x0000001c1404723c */ /* 0x000fe20000001804 */
[----:B------:R-:W4:Y:S04]  /*17150*/  LDL.LU R28, [R1+0x37c] ;  /* 0x00037c00011c7983 */ /* 0x000f280000300800 */
[----:B------:R-:W4:-:S14]  /*17160*/  LDL.LU R29, [R1+0x378] ;  /* 0x00037800011d7983 */ /* 0x000f1c0000300800 */
[----:B------:R-:W-:Y:S02]  /*17170*/  IMAD.MOV.U32 R19, RZ, RZ, R4 ;  /* 0x000000ffff137224 */ /* 0x000fe400078e0004 */
[----:B------:R-:W-:Y:S02]  /*17180*/  IMAD.MOV.U32 R18, RZ, RZ, R5 ;  /* 0x000000ffff127224 */ /* 0x000fe400078e0005 */
[----:B------:R-:W-:Y:S02]  /*17190*/  IMAD.MOV.U32 R17, RZ, RZ, R6 ;  /* 0x000000ffff117224 */ /* 0x000fe400078e0006 */
[----:B------:R-:W-:Y:S02]  /*171a0*/  IMAD.MOV.U32 R16, RZ, RZ, R7 ;  /* 0x000000ffff107224 */ /* 0x000fe400078e0007 */
[----:B---3--:R-:W-:-:S15]  /*171b0*/  HMMA.16816.F32 R4, R20, R26, R12 ;  /* 0x0000001a1404723c */ /* 0x008fde000000180c */
[----:B------:R-:W-:-:S04]  /*171c0*/  NOP ;  /* 0x0000000000007918 */ /* 0x000fc80000000000 */
[----:B------:R-:W-:Y:S02]  /*171d0*/  IMAD.MOV.U32 R14, RZ, RZ, R6 ;  /* 0x000000ffff0e7224 */ /* 0x000fe400078e0006 */
[----:B------:R-:W-:Y:S02]  /*171e0*/  IMAD.MOV.U32 R13, RZ, RZ, R7 ;  /* 0x000000ffff0d7224 */ /* 0x000fe400078e0007 */
[----:B------:R-:W-:Y:S02]  /*171f0*/  IMAD.MOV.U32 R26, RZ, RZ, R4 ;  /* 0x000000ffff1a7224 */ /* 0x000fe400078e0004 */
[----:B------:R-:W-:Y:S01]  /*17200*/  IMAD.MOV.U32 R15, RZ, RZ, R5 ;  /* 0x000000ffff0f7224 */ /* 0x000fe200078e0005 */
[----:B------:R-:W3:Y:S04]  /*17210*/  LDL.LU.64 R6, [R1+0xbe0] ;  /* 0x000be00001067983 */ /* 0x000ee80000300a00 */
[----:B------:R-:W3:Y:S04]  /*17220*/  LDL.LU.64 R4, [R1+0xbd8] ;  /* 0x000bd80001047983 */ /* 0x000ee80000300a00 */
[----:B------:R-:W5:Y:S04]  /*17230*/  LDL.LU R27, [R1+0x36c] ;  /* 0x00036c00011b7983 */ /* 0x000f680000300800 */
[----:B------:R-:W5:Y:S01]  /*17240*/  LDL.LU R12, [R1+0x368] ;  /* 0x00036800010c7983 */ /* 0x000f620000300800 */
[----:B---3--:R-:W-:Y:S03]  /*17250*/  HMMA.16816.F32 R4, R20, R2, R4 ;  /* 0x000000021404723c */ /* 0x008fe60000001804 */
[----:B------:R-:W3:Y:S04]  /*17260*/  LDL.LU R2, [R1+0x374] ;  /* 0x0003740001027983 */ /* 0x000ee80000300800 */
[----:B------:R-:W3:-:S12]  /*17270*/  LDL.LU R3, [R1+0x370] ;  /* 0x0003700001037983 */ /* 0x000ed80000300800 */
[----:B------:R0:W-:Y:S04]  /*17280*/  STL.64 [R1+0xb50], R6 ;  /* 0x000b500601007387 */ /* 0x0001e80000100a00 */
[----:B0-----:R-:W2:Y:S04]  /*17290*/  LDL.LU R7, [R1+0x364] ;  /* 0x0003640001077983 */ /* 0x001ea80000300800 */
[----:B------:R0:W-:Y:S01]  /*172a0*/  STL.64 [R1+0xb48], R4 ;  /* 0x000b480401007387 */ /* 0x0001e20000100a00 */
[----:B------:R-:W-:Y:S02]  /*172b0*/  IMAD.MOV.U32 R6, RZ, RZ, R14 ;  /* 0x000000ffff067224 */ /* 0x000fe400078e000e */
[----:B0-----:R-:W-:-:S02]  /*172c0*/  IMAD.MOV.U32 R5, RZ, RZ, R15 ;  /* 0x000000ffff057224 */ /* 0x001fc400078e000f */
[----:B------:R-:W-:Y:S02]  /*172d0*/  IMAD.MOV.U32 R4, RZ, RZ, R26 ;  /* 0x000000ffff047224 */ /* 0x000fe400078e001a */
[----:B--2---:R-:W-:Y:S02]  /*172e0*/  IMAD R0, R0, 0x100, R7 ;  /* 0x0000010000007824 */ /* 0x004fe400078e0207 */
[----:B------:R-:W-:Y:S02]  /*172f0*/  IMAD.MOV.U32 R7, RZ, RZ, R13 ;  /* 0x000000ffff077224 */ /* 0x000fe400078e000d */
[----:B------:R-:W2:Y:S04]  /*17300*/  LDL.LU R13, [R1+0xb4] ;  /* 0x0000b400010d7983 */ /* 0x000ea80000300800 */
[----:B------:R-:W2:Y:S04]  /*17310*/  LDL.LU R14, [R1+0x80] ;  /* 0x00008000010e7983 */ /* 0x000ea80000300800 */
[----:B------:R-:W2:Y:S04]  /*17320*/  LDL.LU R15, [R1+0x84] ;  /* 0x00008400010f7983 */ /* 0x000ea80000300800 */
[----:B------:R-:W2:Y:S01]  /*17330*/  LDL.LU R26, [R1+0x390] ;  /* 0x00039000011a7983 */ /* 0x000ea20000300800 */
[----:B---3--:R-:W-:-:S02]  /*17340*/  IMAD R2, R3, 0x100, R2 ;  /* 0x0000010003027824 */ /* 0x008fc400078e0202 */
[----:B-----5:R-:W-:Y:S01]  /*17350*/  IMAD R3, R12, 0x100, R27 ;  /* 0x000001000c037824 */ /* 0x020fe200078e021b */
[----:B--2---:R0:W-:Y:S04]  /*17360*/  STL [R1+0xb80], R26 ;  /* 0x000b801a01007387 */ /* 0x0041e80000100800 */
[----:B0-----:R-:W2:Y:S04]  /*17370*/  LDL.LU R26, [R1+0x384] ;  /* 0x00038400011a7983 */ /* 0x001ea80000300800 */
[----:B------:R-:W3:Y:S01]  /*17380*/  LDL.LU R27, [R1+0x388] ;  /* 0x00038800011b7983 */ /* 0x000ee20000300800 */
[----:B----4-:R-:W-:-:S03]  /*17390*/  IMAD R12, R29, 0x100, R28 ;  /* 0x000001001d0c7824 */ /* 0x010fc600078e021c */
[----:B---3--:R0:W-:Y:S04]  /*173a0*/  STL [R1+0xb7c], R27 ;  /* 0x000b7c1b01007387 */ /* 0x0081e80000100800 */
[----:B0-----:R-:W3:Y:S04]  /*173b0*/  LDL.LU R27, [R1+0x394] ;  /* 0x00039400011b7983 */ /* 0x001ee80000300800 */
[----:B------:R-:W4:Y:S04]  /*173c0*/  LDL.LU R28, [R1+0x39c] ;  /* 0x00039c00011c7983 */ /* 0x000f280000300800 */
[----:B----4-:R0:W-:Y:S04]  /*173d0*/  STL [R1+0xb78], R28 ;  /* 0x000b781c01007387 */ /* 0x0101e80000100800 */
[----:B0-----:R-:W4:Y:S04]  /*173e0*/  LDL.LU R28, [R1+0x38c] ;  /* 0x00038c00011c7983 */ /* 0x001f280000300800 */
[----:B------:R-:W5:Y:S04]  /*173f0*/  LDL.LU R29, [R1+0x398] ;  /* 0x00039800011d7983 */ /* 0x000f680000300800 */
[----:B------:R-:W-:Y:S04]  /*17400*/  STL.64 [R1+0xb60], R6 ;  /* 0x000b600601007387 */ /* 0x000fe80000100a00 */
[----:B------:R0:W-:Y:S02]  /*17410*/  STL.64 [R1+0xb58], R4 ;  /* 0x000b580401007387 */ /* 0x0001e40000100a00 */
[----:B0-----:R-:W-:-:S02]  /*17420*/  IMAD.MOV.U32 R4, RZ, RZ, R19 ;  /* 0x000000ffff047224 */ /* 0x001fc400078e0013 */
[----:B------:R-:W-:Y:S01]  /*17430*/  IMAD.MOV.U32 R5, RZ, RZ, R18 ;  /* 0x000000ffff057224 */ /* 0x000fe200078e0012 */
[----:B------:R-:W2:Y:S04]  /*17440*/  LDL.LU R19, [R1+0xbd4] ;  /* 0x000bd40001137983 */ /* 0x000ea80000300800 */
[----:B------:R-:W3:Y:S01]  /*17450*/  LDL.LU R18, [R1+0xbd0] ;  /* 0x000bd00001127983 */ /* 0x000ee20000300800 */
[----:B------:R-:W-:Y:S02]  /*17460*/  IMAD.MOV.U32 R6, RZ, RZ, R17 ;  /* 0x000000ffff067224 */ /* 0x000fe400078e0011 */
[----:B------:R-:W-:Y:S01]  /*17470*/  IMAD.MOV.U32 R7, RZ, RZ, R16 ;  /* 0x000000ffff077224 */ /* 0x000fe200078e0010 */
[----:B------:R-:W4:Y:S04]  /*17480*/  LDL.LU R17, [R1+0xbcc] ;  /* 0x000bcc0001117983 */ /* 0x000f280000300800 */
[----:B------:R-:W5:Y:S04]  /*17490*/  LDL.LU R16, [R1+0xbc8] ;  /* 0x000bc80001107983 */ /* 0x000f680000300800 */
[----:B------:R0:W-:Y:S04]  /*174a0*/  STL.64 [R1+0xb70], R6 ;  /* 0x000b700601007387 */ /* 0x0001e80000100a00 */
[----:B------:R1:W-:Y:S01]  /*174b0*/  STL.64 [R1+0xb68], R4 ;  /* 0x000b680401007387 */ /* 0x0003e20000100a00 */
[----:B0-----:R-:W-:-:S02]  /*174c0*/  IMAD.MOV.U32 R6, RZ, RZ, R10 ;  /* 0x000000ffff067224 */ /* 0x001fc400078e000a */
[----:B-1----:R-:W-:Y:S02]  /*174d0*/  IMAD.MOV.U32 R4, RZ, RZ, R8 ;  /* 0x000000ffff047224 */ /* 0x002fe400078e0008 */
[----:B------:R-:W-:Y:S01]  /*174e0*/  IMAD.MOV.U32 R7, RZ, RZ, R11 ;  /* 0x000000ffff077224 */ /* 0x000fe200078e000b */
[----:B------:R-:W5:Y:S01]  /*174f0*/  LDL.LU R8, [R1+0xbc4] ;  /* 0x000bc40001087983 */ /* 0x000f620000300800 */
[----:B------:R-:W-:-:S03]  /*17500*/  IMAD.MOV.U32 R5, RZ, RZ, R9 ;  /* 0x000000ffff057224 */ /* 0x000fc600078e0009 */
[----:B------:R-:W5:Y:S04]  /*17510*/  LDL.LU R9, [R1+0xbc0] ;  /* 0x000bc00001097983 */ /* 0x000f680000300800 */
[----:B------:R-:W5:Y:S04]  /*17520*/  LDL.LU R10, [R1+0xbbc] ;  /* 0x000bbc00010a7983 */ /* 0x000f680000300800 */
[----:B------:R-:W5:Y:S04]  /*17530*/  LDL.LU R11, [R1+0xbb8] ;  /* 0x000bb800010b7983 */ /* 0x000f680000300800 */
[----:B------:R2:W-:Y:S04]  /*17540*/  STL.64 [R1+0xb90], R6 ;  /* 0x000b900601007387 */ /* 0x0005e80000100a00 */
[----:B------:R4:W-:Y:S01]  /*17550*/  STL.64 [R1+0xb88], R4 ;  /* 0x000b880401007387 */ /* 0x0009e20000100a00 */
[----:B--2---:R-:W-:-:S02]  /*17560*/  IMAD.MOV.U32 R7, RZ, RZ, R19 ;  /* 0x000000ffff077224 */ /* 0x004fc400078e0013 */
[----:B---3--:R-:W-:Y:S02]  /*17570*/  IMAD.MOV.U32 R6, RZ, RZ, R18 ;  /* 0x000000ffff067224 */ /* 0x008fe400078e0012 */
[----:B----4-:R-:W-:Y:S02]  /*17580*/  IMAD.MOV.U32 R5, RZ, RZ, R17 ;  /* 0x000000ffff057224 */ /* 0x010fe400078e0011 */
[----:B-----5:R-:W-:Y:S02]  /*17590*/  IMAD.MOV.U32 R4, RZ, RZ, R16 ;  /* 0x000000ffff047224 */ /* 0x020fe400078e0010 */
[----:B------:R-:W2:Y:S04]  /*175a0*/  LDL.LU R16, [R1+0xbb4] ;  /* 0x000bb40001107983 */ /* 0x000ea80000300800 */
[----:B------:R-:W2:Y:S04]  /*175b0*/  LDL.LU R17, [R1+0xbb0] ;  /* 0x000bb00001117983 */ /* 0x000ea80000300800 */
[----:B------:R-:W2:Y:S04]  /*175c0*/  LDL.LU R18, [R1+0xbac] ;  /* 0x000bac0001127983 */ /* 0x000ea80000300800 */
[----:B------:R-:W2:Y:S04]  /*175d0*/  LDL.LU R19, [R1+0xba8] ;  /* 0x000ba80001137983 */ /* 0x000ea80000300800 */
[----:B------:R-:W-:Y:S04]  /*175e0*/  STL.64 [R1+0xba0], R6 ;  /* 0x000ba00601007387 */ /* 0x000fe80000100a00 */
[----:B------:R0:W-:Y:S04]  /*175f0*/  STL.64 [R1+0xb98], R4 ;  /* 0x000b980401007387 */ /* 0x0001e80000100a00 */
[----:B0-----:R-:W3:Y:S04]  /*17600*/  LDL.LU R4, [R1] ;  /* 0x0000000001047983 */ /* 0x001ee80000300800 */
[----:B------:R-:W3:Y:S04]  /*17610*/  LDL.LU R5, [R1+0x4] ;  /* 0x0000040001057983 */ /* 0x000ee80000300800 */
[----:B------:R-:W3:Y:S04]  /*17620*/  LDL.LU R6, [R1+0x8] ;  /* 0x0000080001067983 */ /* 0x000ee80000300800 */
[----:B------:R-:W3:Y:S01]  /*17630*/  LDL.LU R7, [R1+0xc] ;  /* 0x00000c0001077983 */ /* 0x000ee20000300800 */
[----:B--2---:R-:W-:Y:S03]  /*17640*/  HMMA.16816.F32 R16, R20, R24, R16 ;  /* 0x000000181410723c */ /* 0x004fe60000001810 */
[----:B------:R-:W2:Y:S04]  /*17650*/  LDL.LU R24, [R1+0x90] ;  /* 0x0000900001187983 */ /* 0x000ea80000300800 */
[----:B------:R-:W4:Y:S01]  /*17660*/  LDL.LU R25, [R1+0x94] ;  /* 0x0000940001197983 */ /* 0x000f220000300800 */
[----:B------:R-:W-:-:S02]  /*17670*/  F2FP.F16.E4M3.UNPACK_B R20, R0 ;  /* 0x00000000ff14723e */ /* 0x000fc400020006ff */
[----:B------:R-:W-:Y:S01]  /*17680*/  F2FP.F16.E4M3.UNPACK_B R22, R2 ;  /* 0x00000002ff16723e */ /* 0x000fe200020006ff */
[----:B------:R-:W5:Y:S04]  /*17690*/  LDL.LU R0, [R1+0x380] ;  /* 0x0003800001007983 */ /* 0x000f680000300800 */
[----:B------:R-:W2:Y:S01]  /*176a0*/  LDL.LU R2, [R1+0xa0] ;  /* 0x0000a00001027983 */ /* 0x000ea20000300800 */
[----:B------:R-:W-:-:S03]  /*176b0*/  F2FP.F16.E4M3.UNPACK_B R21, R3 ;  /* 0x00000003ff15723e */ /* 0x000fc600020006ff */
[----:B------:R-:W3:Y:S01]  /*176c0*/  LDL.LU R3, [R1+0xa4] ;  /* 0x0000a40001037983 */ /* 0x000ee20000300800 */
[----:B------:R-:W-:-:S03]  /*176d0*/  F2FP.F16.E4M3.UNPACK_B R23, R12 ;  /* 0x0000000cff17723e */ /* 0x000fc600020006ff */
[----:B------:R-:W4:Y:S01]  /*176e0*/  LDL.LU R12, [R1+0xb0] ;  /* 0x0000b000010c7983 */ /* 0x000f220000300800 */
[----:B--2---:R-:W-:Y:S02]  /*176f0*/  F2FP.F16.E4M3.UNPACK_B R2, R2.H1 ;  /* 0x00000002ff02723e */ /* 0x004fe400030006ff */
[----:B---3--:R-:W-:-:S07]  /*17700*/  F2FP.F16.E4M3.UNPACK_B R3, R3.H1 ;  /* 0x00000003ff03723e */ /* 0x008fce00030006ff */
[----:B------:R-:W-:-:S15]  /*17710*/  HMMA.16816.F32 R4, R20, R2, R4 ;  /* 0x000000021404723c */ /* 0x000fde0000001804 */
[----:B------:R-:W-:-:S04]  /*17720*/  NOP ;  /* 0x0000000000007918 */ /* 0x000fc80000000000 */
[----:B------:R-:W-:Y:S04]  /*17730*/  STL.64 [R1], R4 ;  /* 0x0000000401007387 */ /* 0x000fe80000100a00 */
[----:B------:R0:W-:Y:S04]  /*17740*/  STL.64 [R1+0x8], R6 ;  /* 0x0000080601007387 */ /* 0x0001e80000100a00 */
[----:B0-----:R-:W2:Y:S04]  /*17750*/  LDL.LU.64 R6, [R1+0xba0] ;  /* 0x000ba00001067983 */ /* 0x001ea80000300a00 */
[----:B------:R-:W2:Y:S01]  /*17760*/  LDL.LU.64 R4, [R1+0xb98] ;  /* 0x000b980001047983 */ /* 0x000ea20000300a00 */
[----:B------:R-:W-:-:S02]  /*17770*/  F2FP.F16.E4M3.UNPACK_B R24, R24.H1 ;  /* 0x00000018ff18723e */ /* 0x000fc400030006ff */
[----:B----4-:R-:W-:Y:S01]  /*17780*/  F2FP.F16.E4M3.UNPACK_B R25, R25.H1 ;  /* 0x00000019ff19723e */ /* 0x010fe200030006ff */
[----:B-----5:R-:W-:-:S06]  /*17790*/  IMAD R0, R0, 0x100, R26 ;  /* 0x0000010000007824 */ /* 0x020fcc00078e021a */
[----:B--2---:R-:W-:-:S15]  /*177a0*/  HMMA.16816.F32 R4, R20, R24, R4 ;  /* 0x000000181404723c */ /* 0x004fde0000001804 */
[----:B------:R-:W-:-:S04]  /*177b0*/  NOP ;  /* 0x0000000000007918 */ /* 0x000fc80000000000 */
[----:B------:R-:W-:Y:S04]  /*177c0*/  STL.64 [R1+0x50], R4 ;  /* 0x0000500401007387 */ /* 0x000fe80000100a00 */
[----:B------:R0:W-:Y:S04]  /*177d0*/  STL.64 [R1+0x58], R6 ;  /* 0x0000580601007387 */ /* 0x0001e80000100a00 */
[----:B0-----:R-:W2:Y:S04]  /*177e0*/  LDL.LU.64 R6, [R1+0xb90] ;  /* 0x000b900001067983 */ /* 0x001ea80000300a00 */
[----:B------:R-:W2:Y:S04]  /*177f0*/  LDL.LU.64 R4, [R1+0xb88] ;  /* 0x000b880001047983 */ /* 0x000ea80000300a00 */
[----:B------:R-:W3:Y:S02]  /*17800*/  LDL.LU R26, [R1+0xb80] ;  /* 0x000b8000011a7983 */ /* 0x000ee40000300800 */
[----:B---3--:R-:W-:-:S02]  /*17810*/  IMAD R26, R26, 0x100, R27 ;  /* 0x000001001a1a7824 */ /* 0x008fc400078e021b */
[----:B------:R-:W3:Y:S01]  /*17820*/  LDL.LU R27, [R1+0xb7c] ;  /* 0x000b7c00011b7983 */ /* 0x000ee20000300800 */
[----:B------:R-:W-:Y:S02]  /*17830*/  F2FP.F16.E4M3.UNPACK_B R12, R12.H1 ;  /* 0x0000000cff0c723e */ /* 0x000fe400030006ff */
[----:B------:R-:W-:Y:S02]  /*17840*/  F2FP.F16.E4M3.UNPACK_B R13, R13.H1 ;  /* 0x0000000dff0d723e */ /* 0x000fe400030006ff */
[----:B------:R-:W-:Y:S02]  /*17850*/  F2FP.F16.E4M3.UNPACK_B R14, R14.H1 ;  /* 0x0000000eff0e723e */ /* 0x000fe400030006ff */
[----:B------:R-:W-:-:S03]  /*17860*/  F2FP.F16.E4M3.UNPACK_B R15, R15.H1 ;  /* 0x0000000fff0f723e */ /* 0x000fc600030006ff */
[C---:B------:R-:W-:Y:S08]  /*17870*/  HMMA.16816.F32 R8, R20.reuse, R12, R8 ;  /* 0x0000000c1408723c */ /* 0x040ff00000001808 */
[----:B--2---:R-:W-:Y:S01]  /*17880*/  HMMA.16816.F32 R20, R20, R14, R4 ;  /* 0x0000000e1414723c */ /* 0x004fe20000001804 */
[----:B---3--:R-:W-:Y:S02]  /*17890*/  IMAD R27, R27, 0x100, R28 ;  /* 0x000001001b1b7824 */ /* 0x008fe400078e021c */
[----:B------:R-:W2:Y:S04]  /*178a0*/  LDL.LU R28, [R1+0xb78] ;  /* 0x000b7800011c7983 */ /* 0x000ea80000300800 */
[----:B------:R-:W3:Y:S04]  /*178b0*/  LDL.LU.64 R6, [R1+0xb70] ;  /* 0x000b700001067983 */ /* 0x000ee80000300a00 */
[----:B------:R-:W3:Y:S01]  /*178c0*/  LDL.LU.64 R4, [R1+0xb68] ;  /* 0x000b680001047983 */ /* 0x000ee20000300a00 */
[----:B--2---:R-:W-:-:S03]  /*178d0*/  IMAD R28, R29, 0x100, R28 ;  /* 0x000001001d1c7824 */ /* 0x004fc600078e021c */
[----:B------:R-:W2:Y:S04]  /*178e0*/  LDL R29, [R1+0xa8] ;  /* 0x0000a800011d7983 */ /* 0x000ea80000100800 */
[----:B------:R0:W-:Y:S04]  /*178f0*/  STL.64 [R1+0x70], R20 ;  /* 0x0000701401007387 */ /* 0x0001e80000100a00 */
[----:B------:R1:W-:Y:S01]  /*17900*/  STL.64 [R1+0x78], R22 ;  /* 0x0000781601007387 */ /* 0x0003e20000100a00 */
[----:B0-----:R-:W-:Y:S02]  /*17910*/  F2FP.F16.E4M3.UNPACK_B R20, R0 ;  /* 0x00000000ff14723e */ /* 0x001fe400020006ff */
[----:B-1----:R-:W-:-:S02]  /*17920*/  F2FP.F16.E4M3.UNPACK_B R22, R26 ;  /* 0x0000001aff16723e */ /* 0x002fc400020006ff */
[----:B------:R-:W-:Y:S02]  /*17930*/  F2FP.F16.E4M3.UNPACK_B R21, R27 ;  /* 0x0000001bff15723e */ /* 0x000fe400020006ff */
[----:B------:R-:W-:Y:S01]  /*17940*/  F2FP.F16.E4M3.UNPACK_B R23, R28 ;  /* 0x0000001cff17723e */ /* 0x000fe200020006ff */
[----:B------:R-:W4:Y:S04]  /*17950*/  LDL.LU R0, [R1+0x3a0] ;  /* 0x0003a00001007983 */ /* 0x000f280000300800 */
[----:B------:R-:W5:Y:S02]  /*17960*/  LDL R28, [R1+0xbc] ;  /* 0x0000bc00011c7983 */ /* 0x000f640000100800 */
[----:B---3--:R-:W-:-:S15]  /*17970*/  HMMA.16816.F32 R4, R20, R12, R4 ;  /* 0x0000000c1404723c */ /* 0x008fde0000001804 */
[----:B------:R-:W-:-:S04]  /*17980*/  NOP ;  /* 0x0000000000007918 */ /* 0x000fc80000000000 */
[----:B------:R-:W-:Y:S04]  /*17990*/  STL.64 [R1+0x60], R4 ;  /* 0x0000600401007387 */ /* 0x000fe80000100a00 */
[----:B------:R0:W-:Y:S04]  /*179a0*/  STL.64 [R1+0x68], R6 ;  /* 0x0000680601007387 */ /* 0x0001e80000100a00 */
[----:B0-----:R-:W3:Y:S04]  /*179b0*/  LDL.LU.64 R6, [R1+0xb60] ;  /* 0x000b600001067983 */ /* 0x001ee80000300a00 */
[----:B------:R-:W3:Y:S04]  /*179c0*/  LDL.LU.64 R4, [R1+0xb58] ;  /* 0x000b580001047983 */ /* 0x000ee80000300a00 */
[----:B------:R-:W2:Y:S04]  /*179d0*/  LDL.LU R12, [R1+0x3b8] ;  /* 0x0003b800010c7983 */ /* 0x000ea80000300800 */
[----:B------:R-:W2:Y:S01]  /*179e0*/  LDL R13, [R1+0xb8] ;  /* 0x0000b800010d7983 */ /* 0x000ea20000100800 */
[----:B---3--:R-:W-:-:S15]  /*179f0*/  HMMA.16816.F32 R4, R20, R2, R4 ;  /* 0x000000021404723c */ /* 0x008fde0000001804 */
[----:B------:R-:W-:-:S04]  /*17a00*/  NOP ;  /* 0x0000000000007918 */ /* 0x000fc80000000000 */
[----:B------:R-:W-:Y:S01]  /*17a10*/  IMAD.MOV.U32 R27, RZ, RZ, R6 ;  /* 0x000000ffff1b7224 */ /* 0x000fe200078e0006 */
[----:B------:R0:W-:Y:S01]  /*17a20*/  STL.64 [R1+0x40], R4 ;  /* 0x0000400401007387 */ /* 0x0001e20000100a00 */
[----:B------:R-:W-:-:S03]  /*17a30*/  IMAD.MOV.U32 R26, RZ, RZ, R7 ;  /* 0x000000ffff1a7224 */ /* 0x000fc600078e0007 */
[----:B------:R-:W3:Y:S04]  /*17a40*/  LDL.LU.64 R6, [R1+0xb50] ;  /* 0x000b500001067983 */ /* 0x000ee80000300a00 */
[----:B0-----:R-:W3:Y:S04]  /*17a50*/  LDL.LU.64 R4, [R1+0xb48] ;  /* 0x000b480001047983 */ /* 0x001ee80000300a00 */
[----:B------:R-:W2:Y:S04]  /*17a60*/  LDL.LU R2, [R1+0x3b0] ;  /* 0x0003b00001027983 */ /* 0x000ea80000300800 */
[----:B------:R-:W2:Y:S01]  /*17a70*/  LDL.LU R3, [R1+0x3a8] ;  /* 0x0003a80001037983 */ /* 0x000ea20000300800 */
[----:B---3--:R-:W-:Y:S03]  /*17a80*/  HMMA.16816.F32 R4, R20, R24, R4 ;  /* 0x000000181404723c */ /* 0x008fe60000001804 */
[----:B------:R-:W2:Y:S04]  /*17a90*/  LDL.LU R24, [R1+0x3ac] ;  /* 0x0003ac0001187983 */ /* 0x000ea80000300800 */
[----:B------:R-:W3:-:S12]  /*17aa0*/  LDL.LU R25, [R1+0x3bc] ;  /* 0x0003bc0001197983 */ /* 0x000ed80000300800 */
[----:B------:R0:W-:Y:S04]  /*17ab0*/  STL [R1+0xb04], R4 ;  /* 0x000b040401007387 */ /* 0x0001e80000100800 */
[----:B0-----:R-:W4:Y:S04]  /*17ac0*/  LDL.LU R4, [R1+0x3b4] ;  /* 0x0003b40001047983 */ /* 0x001f280000300800 */
[----:B------:R0:W-:Y:S04]  /*17ad0*/  STL [R1+0xb00], R5 ;  /* 0x000b000501007387 */ /* 0x0001e80000100800 */
[----:B0-----:R-:W4:Y:S01]  /*17ae0*/  LDL.LU R5, [R1+0x3a4] ;  /* 0x0003a40001057983 */ /* 0x001f220000300800 */
[----:B------:R-:W-:Y:S03]  /*17af0*/  HMMA.16816.F32 R16, R20, R14, R16 ;  /* 0x0000000e1410723c */ /* 0x000fe60000001810 */
[----:B------:R0:W-:Y:S04]  /*17b00*/  STL [R1+0xafc], R6 ;  /* 0x000afc0601007387 */ /* 0x0001e80000100800 */
[----:B------:R1:W-:-:S12]  /*17b10*/  STL [R1+0xaf8], R7 ;  /* 0x000af80701007387 */ /* 0x0003d80000100800 */
[----:B------:R0:W-:Y:S04]  /*17b20*/  STL [R1+0xaf4], R16 ;  /* 0x000af41001007387 */ /* 0x0001e80000100800 */
[----:B------:R0:W-:Y:S04]  /*17b30*/  STL [R1+0xaf0], R17 ;  /* 0x000af01101007387 */ /* 0x0001e80000100800 */
[----:B------:R0:W-:Y:S04]  /*17b40*/  STL [R1+0xaec], R18 ;  /* 0x000aec1201007387 */ /* 0x0001e80000100800 */
[----:B------:R0:W-:Y:S01]  /*17b50*/  STL [R1+0xae8], R19 ;  /* 0x000ae81301007387 */ /* 0x0001e20000100800 */
[----:B--2---:R-:W-:-:S02]  /*17b60*/  IMAD R3, R3, 0x100, R24 ;  /* 0x0000010003037824 */ /* 0x004fc400078e0218 */
[----:B---3--:R-:W-:Y:S01]  /*17b70*/  IMAD R12, R12, 0x100, R25 ;  /* 0x000001000c0c7824 */ /* 0x008fe200078e0219 */
[----:B------:R-:W-:Y:S02]  /*17b80*/  F2FP.F16.E4M3.UNPACK_B R24, R13 ;  /* 0x0000000dff18723e */ /* 0x000fe400020006ff */
[----:B-----5:R-:W-:Y:S02]  /*17b90*/  F2FP.F16.E4M3.UNPACK_B R25, R28 ;  /* 0x0000001cff19723e */ /* 0x020fe400020006ff */
[----:B------:R-:W-:Y:S02]  /*17ba0*/  F2FP.F16.E4M3.UNPACK_B R21, R3 ;  /* 0x00000003ff15723e */ /* 0x000fe400020006ff */
[----:B------:R-:W-:Y:S01]  /*17bb0*/  F2FP.F16.E4M3.UNPACK_B R23, R12 ;  /* 0x0000000cff17723e */ /* 0x000fe200020006ff */
[----:B----4-:R-:W-:Y:S02]  /*17bc0*/  IMAD R2, R2, 0x100, R4 ;  /* 0x0000010002027824 */ /* 0x010fe400078e0204 */
[----:B------:R-:W2:Y:S03]  /*17bd0*/  LDL.LU R4, [R1] ;  /* 0x0000000001047983 */ /* 0x000ea60000300800 */
[----:B------:R-:W-:Y:S01]  /*17be0*/  F2FP.F16.E4M3.UNPACK_B R22, R2 ;  /* 0x00000002ff16723e */ /* 0x000fe200020006ff */
[----:B------:R-:W-:-:S02]  /*17bf0*/  IMAD R0, R0, 0x100, R5 ;  /* 0x0000010000007824 */ /* 0x000fc400078e0205 */
[----:B------:R-:W2:Y:S04]  /*17c00*/  LDL.LU R5, [R1+0x4] ;  /* 0x0000040001057983 */ /* 0x000ea80000300800 */
[----:B0-----:R-:W2:Y:S04]  /*17c10*/  LDL.LU R6, [R1+0x8] ;  /* 0x0000080001067983 */ /* 0x001ea80000300800 */
[----:B-1----:R-:W2:Y:S01]  /*17c20*/  LDL.LU R7, [R1+0xc] ;  /* 0x00000c0001077983 */ /* 0x002ea20000300800 */
[----:B------:R-:W-:-:S03]  /*17c30*/  F2FP.F16.E4M3.UNPACK_B R20, R0 ;  /* 0x00000000ff14723e */ /* 0x000fc600020006ff */
[----:B------:R-:W3:Y:S04]  /*17c40*/  LDL R15, [R1+0xac] ;  /* 0x0000ac00010f7983 */ /* 0x000ee80000100800 */
[----:B------:R-:W4:Y:S01]  /*17c50*/  LDL R12, [R1+0x98] ;  /* 0x00009800010c7983 */ /* 0x000f220000100800 */
[----:B------:R-:W-:-:S15]  /*17c60*/  HMMA.16816.F32 R8, R20, R24, R8 ;  /* 0x000000181408723c */ /* 0x000fde0000001808 */
[----:B------:R-:W-:-:S04]  /*17c70*/  NOP ;  /* 0x0000000000007918 */ /* 0x000fc80000000000 */
[----:B------:R-:W-:Y:S04]  /*17c80*/  STL.64 [R1+0x30], R8 ;  /* 0x0000300801007387 */ /* 0x000fe80000100a00 */
[----:B------:R-:W5:Y:S01]  /*17c90*/  LDL.LU R16, [R1+0x50] ;  /* 0x0000500001107983 */ /* 0x000f620000300800 */
[----:B------:R-:W-:-:S03]  /*17ca0*/  IMAD.MOV.U32 R28, RZ, RZ, R11 ;  /* 0x000000ffff1c7224 */ /* 0x000fc600078e000b */
[----:B------:R-:W5:Y:S04]  /*17cb0*/  LDL.LU R17, [R1+0x54] ;  /* 0x0000540001117983 */ /* 0x000f680000300800 */
[----:B------:R-:W5:Y:S04]  /*17cc0*/  LDL.LU R18, [R1+0x58] ;  /* 0x0000580001127983 */ /* 0x000f680000300800 */
[----:B------:R-:W5:Y:S04]  /*17cd0*/  LDL.LU R19, [R1+0x5c] ;  /* 0x00005c0001137983 */ /* 0x000f680000300800 */
[----:B------:R-:W2:Y:S04]  /*17ce0*/  LDL R13, [R1+0x9c] ;  /* 0x00009c00010d7983 */ /* 0x000ea80000100800 */
[----:B------:R-:W2:Y:S04]  /*17cf0*/  LDL R2, [R1+0x88] ;  /* 0x0000880001027983 */ /* 0x000ea80000100800 */
[----:B------:R-:W2:Y:S04]  /*17d00*/  LDL R3, [R1+0x8c] ;  /* 0x00008c0001037983 */ /* 0x000ea80000100800 */
[----:B------:R-:W2:Y:S04]  /*17d10*/  LDL.LU R0, [R1+0x3c0] ;  /* 0x0003c00001007983 */ /* 0x000ea80000300800 */
[----:B------:R0:W-:Y:S04]  /*17d20*/  STL [R1+0xb2c], R28 ;  /* 0x000b2c1c01007387 */ /* 0x0001e80000100800 */
[----:B0-----:R-:W2:Y:S01]  /*17d30*/  LDL.LU R28, [R1+0x3d4] ;  /* 0x0003d400011c7983 */ /* 0x001ea20000300800 */
[----:B------:R-:W-:Y:S01]  /*17d40*/  F2FP.F16.E4M3.UNPACK_B R14, R29 ;  /* 0x0000001dff0e723e */ /* 0x000fe200020006ff */
[----:B------:R-:W-:-:S02]  /*17d50*/  IMAD.MOV.U32 R29, RZ, RZ, R10 ;  /* 0x000000ffff1d7224 */ /* 0x000fc400078e000a */
[----:B--2---:R0:W-:Y:S04]  /*17d60*/  STL [R1+0xb30], R28 ;  /* 0x000b301c01007387 */ /* 0x0041e80000100800 */
[----:B0-----:R-:W2:Y:S04]  /*17d70*/  LDL.LU R28, [R1+0x3c4] ;  /* 0x0003c400011c7983 */ /* 0x001ea80000300800 */
[----:B------:R-:W2:Y:S04]  /*17d80*/  LDL.LU R8, [R1+0x3d0] ;  /* 0x0003d00001087983 */ /* 0x000ea80000300800 */
[----:B------:R0:W-:Y:S04]  /*17d90*/  STL [R1+0xb28], R29 ;  /* 0x000b281d01007387 */ /* 0x0001e80000100800 */
[----:B0-----:R-:W2:Y:S04]  /*17da0*/  LDL.LU R29, [R1+0x3cc] ;  /* 0x0003cc00011d7983 */ /* 0x001ea80000300800 */
[----:B------:R-:W2:Y:S04]  /*17db0*/  LDL.LU R9, [R1+0x3c8] ;  /* 0x0003c80001097983 */ /* 0x000ea80000300800 */
[----:B------:R-:W2:Y:S04]  /*17dc0*/  LDL.LU R10, [R1+0x3dc] ;  /* 0x0003dc00010a7983 */ /* 0x000ea80000300800 */
[----:B------:R-:W2:Y:S01]  /*17dd0*/  LDL.LU R11, [R1+0x3d8] ;  /* 0x0003d800010b7983 */ /* 0x000ea20000300800 */
[----:B---3--:R-:W-:-:S02]  /*17de0*/  F2FP.F16.E4M3.UNPACK_B R15, R15 ;  /* 0x0000000fff0f723e */ /* 0x008fc400020006ff */
[----:B----4-:R-:W-:Y:S02]  /*17df0*/  F2FP.F16.E4M3.UNPACK_B R12, R12 ;  /* 0x0000000cff0c723e */ /* 0x010fe400020006ff */
[----:B------:R-:W-:Y:S01]  /*17e00*/  F2FP.F16.E4M3.UNPACK_B R13, R13 ;  /* 0x0000000dff0d723e */ /* 0x000fe200020006ff */
[----:B--2---:R-:W-:Y:S04]  /*17e10*/  STL.64 [R1+0xb40], R10 ;  /* 0x000b400a01007387 */ /* 0x004fe80000100a00 */
[----:B------:R0:W-:Y:S02]  /*17e20*/  STL.64 [R1+0xb38], R8 ;  /* 0x000b380801007387 */ /* 0x0001e40000100a00 */
[----:B0-----:R-:W-:Y:S02]  /*17e30*/  HMMA.16816.F32 R8, R20, R14, R4 ;  /* 0x0000000e1408723c */ /* 0x001fe40000001804 */
[----:B------:R-:W-:Y:S04]  /*17e40*/  STL.64 [R1+0xb20], R26 ;  /* 0x000b201a01007387 */ /* 0x000fe80000100a00 */
[----:B------:R0:W-:Y:S01]  /*17e50*/  STL.64 [R1+0xb18], R24 ;  /* 0x000b181801007387 */ /* 0x0001e20000100a00 */
[----:B------:R-:W-:-:S03]  /*17e60*/  IMAD R0, R0, 0x100, R28 ;  /* 0x0000010000007824 */ /* 0x000fc600078e021c */
[----:B0-----:R-:W2:Y:S04]  /*17e70*/  LDL.LU R24, [R1+0x70] ;  /* 0x0000700001187983 */ /* 0x001ea80000300800 */
[----:B------:R-:W2:Y:S04]  /*17e80*/  LDL.LU R25, [R1+0x74] ;  /* 0x0000740001197983 */ /* 0x000ea80000300800 */
[----:B------:R-:W2:Y:S01]  /*17e90*/  LDL.LU R26, [R1+0x78] ;  /* 0x00007800011a7983 */ /* 0x000ea20000300800 */
[----:B------:R-:W-:-:S03]  /*17ea0*/  IMAD.MOV.U32 R4, RZ, RZ, R8 ;  /* 0x000000ffff047224 */ /* 0x000fc600078e0008 */
[----:B------:R-:W2:Y:S01]  /*17eb0*/  LDL.LU R27, [R1+0x7c] ;  /* 0x00007c00011b7983 */ /* 0x000ea20000300800 */
[----:B------:R-:W-:Y:S02]  /*17ec0*/  IMAD.MOV.U32 R5, RZ, RZ, R9 ;  /* 0x000000ffff057224 */ /* 0x000fe400078e0009 */
[----:B------:R-:W-:Y:S02]  /*17ed0*/  IMAD.MOV.U32 R6, RZ, RZ, R10 ;  /* 0x000000ffff067224 */ /* 0x000fe400078e000a */
[----:B------:R-:W-:Y:S02]  /*17ee0*/  IMAD.MOV.U32 R7, RZ, RZ, R11 ;  /* 0x000000ffff077224 */ /* 0x000fe400078e000b */
[----:B-----5:R-:W-:Y:S03]  /*17ef0*/  HMMA.16816.F32 R8, R20, R12, R16 ;  /* 0x0000000c1408723c */ /* 0x020fe60000001810 */
[----:B------:R-:W-:Y:S04]  /*17f00*/  STL.64 [R1+0xb10], R6 ;  /* 0x000b100601007387 */ /* 0x000fe80000100a00 */
[----:B------:R0:W-:Y:S04]  /*17f10*/  STL.64 [R1+0xb08], R4 ;  /* 0x000b080401007387 */ /* 0x0001e80000100a00 */
[----:B0-----:R-:W3:Y:S04]  /*17f20*/  LDL.LU R4, [R1+0x60] ;  /* 0x0000600001047983 */ /* 0x001ee80000300800 */
[----:B------:R-:W3:Y:S04]  /*17f30*/  LDL.LU R5, [R1+0x64] ;  /* 0x0000640001057983 */ /* 0x000ee80000300800 */
[----:B------:R-:W3:Y:S04]  /*17f40*/  LDL.LU R6, [R1+0x68] ;  /* 0x0000680001067983 */ /* 0x000ee80000300800 */
[----:B------:R-:W3:Y:S01]  /*17f50*/  LDL.LU R7, [R1+0x6c] ;  /* 0x00006c0001077983 */ /* 0x000ee20000300800 */
[----:B------:R-:W-:-:S02]  /*17f60*/  IMAD.MOV.U32 R18, RZ, RZ, R10 ;  /* 0x000000ffff127224 */ /* 0x000fc400078e000a */
[----:B------:R-:W-:Y:S02]  /*17f70*/  IMAD.MOV.U32 R19, RZ, RZ, R11 ;  /* 0x000000ffff137224 */ /* 0x000fe400078e000b */
[----:B------:R-:W-:Y:S02]  /*17f80*/  IMAD.MOV.U32 R16, RZ, RZ, R8 ;  /* 0x000000ffff107224 */ /* 0x000fe400078e0008 */
[----:B------:R-:W-:Y:S01]  /*17f90*/  IMAD.MOV.U32 R17, RZ, RZ, R9 ;  /* 0x000000ffff117224 */ /* 0x000fe200078e0009 */
[----:B------:R-:W4:Y:S04]  /*17fa0*/  LDL.LU.64 R10, [R1+0xb40] ;  /* 0x000b4000010a7983 */ /* 0x000f280000300a00 */
[----:B------:R-:W5:Y:S04]  /*17fb0*/  LDL.LU.64 R8, [R1+0xb38] ;  /* 0x000b380001087983 */ /* 0x000f680000300a00 */
[----:B------:R-:W3:Y:S01]  /*17fc0*/  LDL.LU R28, [R1+0xb30] ;  /* 0x000b3000011c7983 */ /* 0x000ee20000300800 */
[----:B------:R-:W-:-:S02]  /*17fd0*/  F2FP.F16.E4M3.UNPACK_B R2, R2 ;  /* 0x00000002ff02723e */ /* 0x000fc400020006ff */
[----:B------:R-:W-:-:S07]  /*17fe0*/  F2FP.F16.E4M3.UNPACK_B R3, R3 ;  /* 0x00000003ff03723e */ /* 0x000fce00020006ff */
[----:B--2---:R-:W-:Y:S01]  /*17ff0*/  HMMA.16816.F32 R20, R20, R2, R24 ;  /* 0x000000021414723c */ /* 0x004fe20000001818 */
[----:B-----5:R-:W-:Y:S02]  /*18000*/  IMAD R9, R9, 0x100, R29 ;  /* 0x0000010009097824 */ /* 0x020fe400078e021d */
[----:B---3--:R-:W-:Y:S02]  /*18010*/  IMAD R8, R8, 0x100, R28 ;  /* 0x0000010008087824 */ /* 0x008fe400078e021c */
[----:B------:R-:W2:Y:S04]  /*18020*/  LDL.LU R28, [R1+0xb2c] ;  /* 0x000b2c00011c7983 */ /* 0x000ea80000300800 */
[----:B------:R-:W3:Y:S04]  /*18030*/  LDL.LU R29, [R1+0xb28] ;  /* 0x000b2800011d7983 */ /* 0x000ee80000300800 */
[----:B------:R-:W5:Y:S04]  /*18040*/  LDL.LU.64 R26, [R1+0xb20] ;  /* 0x000b2000011a7983 */ /* 0x000f680000300a00 */
[----:B------:R-:W2:Y:S01]  /*18050*/  LDL.LU.64 R24, [R1+0xb18] ;  /* 0x000b180001187983 */ /* 0x000ea20000300a00 */
[----:B----4-:R-:W-:-:S03]  /*18060*/  IMAD R10, R11, 0x100, R10 ;  /* 0x000001000b0a7824 */ /* 0x010fc600078e020a */
[----:B------:R0:W-:Y:S04]  /*18070*/  STL.64 [R1+0x10], R20 ;  /* 0x0000101401007387 */ /* 0x0001e80000100a00 */
[----:B------:R1:W-:Y:S01]  /*18080*/  STL.64 [R1+0x18], R22 ;  /* 0x0000181601007387 */ /* 0x0003e20000100a00 */
[----:B0-----:R-:W-:Y:S02]  /*18090*/  F2FP.F16.E4M3.UNPACK_B R20, R0 ;  /* 0x00000000ff14723e */ /* 0x001fe400020006ff */
[----:B-1----:R-:W-:Y:S02]  /*180a0*/  F2FP.F16.E4M3.UNPACK_B R22, R8 ;  /* 0x00000008ff16723e */ /* 0x002fe400020006ff */
[----:B------:R-:W-:Y:S02]  /*180b0*/  F2FP.F16.E4M3.UNPACK_B R21, R9 ;  /* 0x00000009ff15723e */ /* 0x000fe400020006ff */
[----:B------:R-:W-:Y:S01]  /*180c0*/  F2FP.F16.E4M3.UNPACK_B R23, R10 ;  /* 0x0000000aff17723e */ /* 0x000fe200020006ff */
[----:B------:R-:W4:Y:S04]  /*180d0*/  LDL.LU R8, [R1+0x40] ;  /* 0x0000400001087983 */ /* 0x000f280000300800 */
[----:B------:R-:W4:Y:S01]  /*180e0*/  LDL.LU R9, [R1+0x44] ;  /* 0x0000440001097983 */ /* 0x000f220000300800 */
[----:B-----5:R-:W-:-:S02]  /*180f0*/  IMAD.MOV.U32 R10, RZ, RZ, R27 ;  /* 0x000000ffff0a7224 */ /* 0x020fc400078e001b */
[----:B------:R-:W-:Y:S02]  /*18100*/  IMAD.MOV.U32 R11, RZ, RZ, R26 ;  /* 0x000000ffff0b7224 */ /* 0x000fe400078e001a */
[----:B--2---:R-:W-:Y:S01]  /*18110*/  HMMA.16816.F32 R24, R20, R24, R4 ;  /* 0x000000181418723c */ /* 0x004fe20000001804 */
[----:B------:R-:W2:Y:S04]  /*18120*/  LDL.LU.64 R6, [R1+0xb10] ;  /* 0x000b100001067983 */ /* 0x000ea80000300a00 */
[----:B------:R-:W5:-:S14]  /*18130*/  LDL.LU.64 R4, [R1+0xb08] ;  /* 0x000b080001047983 */ /* 0x000f5c0000300a00 */
[----:B------:R0:W-:Y:S04]  /*18140*/  STL.64 [R1], R24 ;  /* 0x0000001801007387 */ /* 0x0001e80000100a00 */
[----:B------:R1:W-:Y:S04]  /*18150*/  STL.64 [R1+0x8], R26 ;  /* 0x0000081a01007387 */ /* 0x0003e80000100a00 */
[----:B0-----:R-:W2:Y:S04]  /*18160*/  LDL.LU R24, [R1+0x88] ;  /* 0x0000880001187983 */ /* 0x001ea80000300800 */
[----:B------:R-:W2:Y:S04]  /*18170*/  LDL.LU R25, [R1+0x8c] ;  /* 0x00008c0001197983 */ /* 0x000ea80000300800 */
[----:B-1----:R-:W2:Y:S04]  /*18180*/  LDL.LU R26, [R1+0x9f8] ;  /* 0x0009f800011a7983 */ /* 0x002ea80000300800 */
[----:B--2---:R0:W-:Y:S04]  /*18190*/  STL [R1+0xab0], R26 ;  /* 0x000ab01a01007387 */ /* 0x0041e80000100800 */
[----:B0-----:R-:W2:Y:S04]  /*181a0*/  LDL.LU R26, [R1+0xa08] ;  /* 0x000a0800011a7983 */ /* 0x001ea80000300800 */
[----:B------:R-:W2:Y:S04]  /*181b0*/  LDL.LU R27, [R1+0xa10] ;  /* 0x000a1000011b7983 */ /* 0x000ea80000300800 */
[----:B--2---:R0:W-:Y:S04]  /*181c0*/  STL [R1+0xaac], R27 ;  /* 0x000aac1b01007387 */ /* 0x0041e80000100800 */
[----:B0-----:R-:W2:Y:S01]  /*181d0*/  LDL.LU R27, [R1+0xa18] ;  /* 0x000a1800011b7983 */ /* 0x001ea20000300800 */
[----:B----4-:R-:W-:Y:S03]  /*181e0*/  HMMA.16816.F32 R8, R20, R14, R8 ;  /* 0x0000000e1408723c */ /* 0x010fe60000001808 */
[----:B--2---:R0:W-:Y:S04]  /*181f0*/  STL.64 [R1+0xad0], R26 ;  /* 0x000ad01a01007387 */ /* 0x0041e80000100a00 */
[----:B------:R5:W-:Y:S01]  /*18200*/  STL.64 [R1+0xac8], R24 ;  /* 0x000ac81801007387 */ /* 0x000be20000100a00 */
[----:B0-----:R-:W-:-:S02]  /*18210*/  IMAD.MOV.U32 R26, RZ, RZ, R6 ;  /* 0x000000ffff1a7224 */ /* 0x001fc400078e0006 */
[----:B-----5:R-:W-:Y:S02]  /*18220*/  IMAD.MOV.U32 R24, RZ, RZ, R4 ;  /* 0x000000ffff187224 */ /* 0x020fe400078e0004 */
[----:B------:R-:W-:Y:S01]  /*18230*/  IMAD.MOV.U32 R25, RZ, RZ, R5 ;  /* 0x000000ffff197224 */ /* 0x000fe200078e0005 */
[----:B------:R-:W2:Y:S01]  /*18240*/  LDL.LU R4, [R1+0xb04] ;  /* 0x000b040001047983 */ /* 0x000ea20000300800 */
[----:B------:R-:W-:-:S03]  /*18250*/  IMAD.MOV.U32 R27, RZ, RZ, R7 ;  /* 0x000000ffff1b7224 */ /* 0x000fc600078e0007 */
[----:B------:R-:W2:Y:S04]  /*18260*/  LDL.LU R5, [R1+0xb00] ;  /* 0x000b000001057983 */ /* 0x000ea80000300800 */
[----:B------:R-:W2:Y:S04]  /*18270*/  LDL.LU R6, [R1+0xafc] ;  /* 0x000afc0001067983 */ /* 0x000ea80000300800 */
[----:B------:R-:W2:Y:S04]  /*18280*/  LDL.LU R7, [R1+0xaf8] ;  /* 0x000af80001077983 */ /* 0x000ea80000300800 */
[----:B------:R-:W4:Y:S04]  /*18290*/  LDL.LU R0, [R1+0x3e4] ;  /* 0x0003e40001007983 */ /* 0x000f280000300800 */
[----:B------:R0:W-:Y:S04]  /*182a0*/  STL.64 [R1+0xae0], R26 ;  /* 0x000ae01a01007387 */ /* 0x0001e80000100a00 */
[----:B------:R1:W-:Y:S01]  /*182b0*/  STL.64 [R1+0xad8], R24 ;  /* 0x000ad81801007387 */ /* 0x0003e20000100a00 */
[----:B0-----:R-:W-:-:S03]  /*182c0*/  IMAD.MOV.U32 R27, RZ, RZ, R28 ;  /* 0x000000ffff1b7224 */ /* 0x001fc600078e001c */
[----:B-1----:R-:W5:Y:S04]  /*182d0*/  LDL.LU R24, [R1+0x30] ;  /* 0x0000300001187983 */ /* 0x002f680000300800 */
[----:B------:R-:W5:Y:S04]  /*182e0*/  LDL.LU R25, [R1+0x34] ;  /* 0x0000340001197983 */ /* 0x000f680000300800 */
[----:B------:R-:W4:Y:S01]  /*182f0*/  LDL.LU R28, [R1+0xa1c] ;  /* 0x000a1c00011c7983 */ /* 0x000f220000300800 */
[----:B---3--:R-:W-:Y:S01]  /*18300*/  IMAD.MOV.U32 R26, RZ, RZ, R29 ;  /* 0x000000ffff1a7224 */ /* 0x008fe200078e001d */
[----:B--2---:R-:W-:Y:S02]  /*18310*/  HMMA.16816.F32 R12, R20, R12, R4 ;  /* 0x0000000c140c723c */ /* 0x004fe40000001804 */
[----:B----4-:R0:W-:Y:S04]  /*18320*/  STL [R1+0xaa8], R28 ;  /* 0x000aa81c01007387 */ /* 0x0101e80000100800 */
[----:B0-----:R-:W2:Y:S04]  /*18330*/  LDL.LU R28, [R1+0xa14] ;  /* 0x000a1400011c7983 */ /* 0x001ea80000300800 */
[----:B------:R-:W3:Y:S04]  /*18340*/  LDL.LU R29, [R1+0xa0c] ;  /* 0x000a0c00011d7983 */ /* 0x000ee80000300800 */
[----:B------:R0:W-:Y:S04]  /*18350*/  STL.64 [R1+0xa90], R10 ;  /* 0x000a900a01007387 */ /* 0x0001e80000100a00 */
[----:B0-----:R-:W4:Y:S04]  /*18360*/  LDL.LU R10, [R1+0x3fc] ;  /* 0x0003fc00010a7983 */ /* 0x001f280000300800 */
[----:B------:R-:W4:Y:S04]  /*18370*/  LDL.LU R11, [R1+0x3ec] ;  /* 0x0003ec00010b7983 */ /* 0x000f280000300800 */
[----:B------:R0:W-:Y:S04]  /*18380*/  STL.64 [R1+0xa88], R8 ;  /* 0x000a880801007387 */ /* 0x0001e80000100a00 */
[----:B0-----:R-:W2:Y:S04]  /*18390*/  LDL.LU R8, [R1+0x3f4] ;  /* 0x0003f40001087983 */ /* 0x001ea80000300800 */
[----:B------:R-:W2:Y:S04]  /*183a0*/  LDL.LU R9, [R1+0x3f0] ;  /* 0x0003f00001097983 */ /* 0x000ea80000300800 */
[----:B------:R-:W2:Y:S04]  /*183b0*/  LDL.LU R4, [R1+0x3e8] ;  /* 0x0003e80001047983 */ /* 0x000ea80000300800 */
[----:B------:R-:W2:Y:S04]  /*183c0*/  LDL.LU R5, [R1+0x3f8] ;  /* 0x0003f80001057983 */ /* 0x000ea80000300800 */
[----:B------:R-:W2:Y:S04]  /*183d0*/  LDL.LU R6, [R1+0x3e0] ;  /* 0x0003e00001067983 */ /* 0x000ea80000300800 */
[----:B------:R-:W2:Y:S04]  /*183e0*/  LDL.LU R7, [R1+0x9c] ;  /* 0x00009c0001077983 */ /* 0x000ea80000300800 */
[----:B------:R-:W-:Y:S04]  /*183f0*/  STL.64 [R1+0xaa0], R14 ;  /* 0x000aa00e01007387 */ /* 0x000fe80000100a00 */
[----:B------:R0:W-:Y:S04]  /*18400*/  STL.64 [R1+0xa98], R12 ;  /* 0x000a980c01007387 */ /* 0x0001e80000100a00 */
[----:B0-----:R-:W2:Y:S04]  /*18410*/  LDL.LU R12, [R1+0x10] ;  /* 0x00001000010c7983 */ /* 0x001ea80000300800 */
[----:B------:R-:W2:Y:S04]  /*18420*/  LDL.LU R13, [R1+0x14] ;  /* 0x00001400010d7983 */ /* 0x000ea80000300800 */
[----:B------:R-:W2:Y:S04]  /*18430*/  LDL.LU R14, [R1+0x18] ;  /* 0x00001800010e7983 */ /* 0x000ea80000300800 */
[----:B------:R-:W2:Y:S04]  /*18440*/  LDL.LU R15, [R1+0x1c] ;  /* 0x00001c00010f7983 */ /* 0x000ea80000300800 */
[----:B--2---:R-:W-:Y:S04]  /*18450*/  STL.64 [R1+0xac0], R14 ;  /* 0x000ac00e01007387 */ /* 0x004fe80000100a00 */
        /* <DEDUP_REMOVED lines=9> */
[----:B------:R-:W-:-:S02]  /*184f0*/  IMAD R0, R0, 0x100, R4 ;  /* 0x0000010000007824 */ /* 0x000fc400078e0204 */
[----:B------:R-:W-:Y:S02]  /*18500*/  IMAD R4, R6, 0x100, R5 ;  /* 0x0000010006047824 */ /* 0x000fe400078e0205 */
[----:B------:R-:W-:Y:S02]  /*18510*/  IMAD R5, R9, 0x100, R8 ;  /* 0x0000010009057824 */ /* 0x000fe400078e0208 */
[----:B----4-:R-:W-:Y:S01]  /*18520*/  IMAD R6, R11, 0x100, R10 ;  /* 0x000001000b067824 */ /* 0x010fe200078e020a */
[----:B------:R-:W4:Y:S04]  /*18530*/  LDL.LU R8, [R1] ;  /* 0x0000000001087983 */ /* 0x000f280000300800 */
[----:B------:R-:W4:Y:S04]  /*18540*/  LDL.LU R9, [R1+0x4] ;  /* 0x0000040001097983 */ /* 0x000f280000300800 */
[----:B------:R-:W4:Y:S04]  /*18550*/  LDL.LU R10, [R1+0x8] ;  /* 0x00000800010a7983 */ /* 0x000f280000300800 */
[----:B------:R-:W4:Y:S01]  /*18560*/  LDL.LU R11, [R1+0xc] ;  /* 0x00000c00010b7983 */ /* 0x000f220000300800 */
[----:B--2---:R-:W-:Y:S03]  /*18570*/  HMMA.16816.F32 R16, R20, R2, R16 ;  /* 0x000000021410723c */ /* 0x004fe60000001810 */
[----:B------:R-:W2:Y:S04]  /*18580*/  LDL.LU R2, [R1+0xb8] ;  /* 0x0000b80001027983 */ /* 0x000ea80000300800 */
[----:B------:R-:W3:Y:S01]  /*18590*/  LDL.LU R3, [R1+0xbc] ;  /* 0x0000bc0001037983 */ /* 0x000ee20000300800 */
[----:B------:R-:W-:-:S02]  /*185a0*/  F2FP.F16.E4M3.UNPACK_B R20, R0 ;  /* 0x00000000ff14723e */ /* 0x000fc400020006ff */
[----:B------:R-:W-:Y:S02]  /*185b0*/  F2FP.F16.E4M3.UNPACK_B R22, R4 ;  /* 0x00000004ff16723e */ /* 0x000fe400020006ff */
[----:B------:R-:W-:Y:S02]  /*185c0*/  F2FP.F16.E4M3.UNPACK_B R21, R5 ;  /* 0x00000005ff15723e */ /* 0x000fe400020006ff */
[----:B------:R-:W-:Y:S01]  /*185d0*/  F2FP.F16.E4M3.UNPACK_B R23, R6 ;  /* 0x00000006ff17723e */ /* 0x000fe200020006ff */
[----:B------:R-:W4:Y:S04]  /*185e0*/  LDL.LU R0, [R1+0xa00] ;  /* 0x000a000001007983 */ /* 0x000f280000300800 */
[----:B------:R-:W4:Y:S04]  /*185f0*/  LDL.LU R4, [R1+0xa8] ;  /* 0x0000a80001047983 */ /* 0x000f280000300800 */
[----:B------:R-:W4:Y:S04]  /*18600*/  LDL.LU R5, [R1+0xac] ;  /* 0x0000ac0001057983 */ /* 0x000f280000300800 */
[----:B------:R-:W4:Y:S01]  /*18610*/  LDL.LU R6, [R1+0x98] ;  /* 0x0000980001067983 */ /* 0x000f220000300800 */
[----:B--2---:R-:W-:-:S02]  /*18620*/  F2FP.F16.E4M3.UNPACK_B R2, R2.H1 ;  /* 0x00000002ff02723e */ /* 0x004fc400030006ff */
[----:B---3--:R-:W-:-:S07]  /*18630*/  F2FP.F16.E4M3.UNPACK_B R3, R3.H1 ;  /* 0x00000003ff03723e */ /* 0x008fce00030006ff */
[----:B-----5:R-:W-:-:S15]  /*18640*/  HMMA.16816.F32 R24, R20, R2, R24 ;  /* 0x000000021418723c */ /* 0x020fde0000001818 */
[----:B------:R-:W-:-:S04]  /*18650*/  NOP ;  /* 0x0000000000007918 */ /* 0x000fc80000000000 */
[----:B------:R-:W-:Y:S04]  /*18660*/  STL.64 [R1+0x1b0], R24 ;  /* 0x0001b01801007387 */ /* 0x000fe80000100a00 */
[----:B------:R0:W-:Y:S04]  /*18670*/  STL.64 [R1+0x1b8], R26 ;  /* 0x0001b81a01007387 */ /* 0x0001e80000100a00 */
[----:B0-----:R-:W2:Y:S04]  /*18680*/  LDL.LU.64 R26, [R1+0xae0] ;  /* 0x000ae000011a7983 */ /* 0x001ea80000300a00 */
[----:B------:R-:W2:Y:S01]  /*18690*/  LDL.LU.64 R24, [R1+0xad8] ;  /* 0x000ad80001187983 */ /* 0x000ea20000300a00 */
[----:B----4-:R-:W-:-:S02]  /*186a0*/  F2FP.F16.E4M3.UNPACK_B R4, R4.H1 ;  /* 0x00000004ff04723e */ /* 0x010fc400030006ff */
[----:B------:R-:W-:Y:S02]  /*186b0*/  F2FP.F16.E4M3.UNPACK_B R5, R5.H1 ;  /* 0x00000005ff05723e */ /* 0x000fe400030006ff */
[----:B------:R-:W-:Y:S02]  /*186c0*/  F2FP.F16.E4M3.UNPACK_B R6, R6.H1 ;  /* 0x00000006ff06723e */ /* 0x000fe400030006ff */
[----:B------:R-:W-:-:S03]  /*186d0*/  F2FP.F16.E4M3.UNPACK_B R7, R7.H1 ;  /* 0x00000007ff07723e */ /* 0x000fc600030006ff */
[----:B--2---:R-:W-:-:S15]  /*186e0*/  HMMA.16816.F32 R24, R20, R4, R24 ;  /* 0x000000041418723c */ /* 0x004fde0000001818 */
[----:B------:R-:W-:-:S04]  /*186f0*/  NOP ;  /* 0x0000000000007918 */ /* 0x000fc80000000000 */
[----:B------:R-:W-:Y:S04]  /*18700*/  STL.64 [R1+0x150], R24 ;  /* 0x0001501801007387 */ /* 0x000fe80000100a00 */
[----:B------:R0:W-:Y:S04]  /*18710*/  STL.64 [R1+0x158], R26 ;  /* 0x0001581a01007387 */ /* 0x0001e80000100a00 */
[----:B0-----:R-:W2:Y:S01]  /*18720*/  LDL.LU.64 R26, [R1+0xad0] ;  /* 0x000ad000011a7983 */ /* 0x001ea20000300a00 */
[----:B------:R-:W-:Y:S03]  /*18730*/  HMMA.16816.F32 R12, R20, R6, R12 ;  /* 0x00000006140c723c */ /* 0x000fe6000000180c */
[----:B------:R-:W3:-:S15]  /*18740*/  LDL.LU.64 R24, [R1+0xac8] ;  /* 0x000ac80001187983 */ /* 0x000ede0000300a00 */
[----:B------:R-:W-:Y:S01]  /*18750*/  NOP ;  /* 0x0000000000007918 */ /* 0x000fe20000000000 */
[----:B------:R-:W-:Y:S04]  /*18760*/  STL.64 [R1+0x140], R12 ;  /* 0x0001400c01007387 */ /* 0x000fe80000100a00 */
[----:B------:R0:W-:Y:S04]  /*18770*/  STL.64 [R1+0x148], R14 ;  /* 0x0001480e01007387 */ /* 0x0001e80000100a00 */
[----:B0-----:R-:W4:Y:S04]  /*18780*/  LDL.LU.64 R14, [R1+0xac0] ;  /* 0x000ac000010e7983 */ /* 0x001f280000300a00 */
[----:B------:R-:W4:Y:S01]  /*18790*/  LDL.LU.64 R12, [R1+0xab8] ;  /* 0x000ab800010c7983 */ /* 0x000f220000300a00 */
[----:B--2---:R-:W-:-:S03]  /*187a0*/  IMAD R0, R0, 0x100, R26 ;  /* 0x0000010000007824 */ /* 0x004fc600078e021a */
[----:B------:R-:W2:Y:S02]  /*187b0*/  LDL.LU R26, [R1+0xab0] ;  /* 0x000ab000011a7983 */ /* 0x000ea40000300800 */
[----:B--2---:R-:W-:Y:S02]  /*187c0*/  IMAD R26, R26, 0x100, R27 ;  /* 0x000001001a1a7824 */ /* 0x004fe400078e021b */
[----:B------:R-:W2:Y:S01]  /*187d0*/  LDL.LU R27, [R1+0xaac] ;  /* 0x000aac00011b7983 */ /* 0x000ea20000300800 */
[----:B---3--:R-:W-:Y:S02]  /*187e0*/  F2FP.F16.E4M3.UNPACK_B R24, R24.H1 ;  /* 0x00000018ff18723e */ /* 0x008fe400030006ff */
[----:B------:R-:W-:-:S07]  /*187f0*/  F2FP.F16.E4M3.UNPACK_B R25, R25.H1 ;  /* 0x00000019ff19723e */ /* 0x000fce00030006ff */
[----:B----4-:R-:W-:Y:S01]  /*18800*/  HMMA.16816.F32 R20, R20, R24, R12 ;  /* 0x000000181414723c */ /* 0x010fe2000000180c */
[----:B--2---:R-:W-:Y:S02]  /*18810*/  IMAD R27, R27, 0x100, R28 ;  /* 0x000001001b1b7824 */ /* 0x004fe400078e021c */
[----:B------:R-:W2:Y:S04]  /*18820*/  LDL.LU R28, [R1+0xaa8] ;  /* 0x000aa800011c7983 */ /* 0x000ea80000300800 */
[----:B------:R-:W3:Y:S04]  /*18830*/  LDL.LU.64 R14, [R1+0xaa0] ;  /* 0x000aa000010e7983 */ /* 0x000ee80000300a00 */
[----:B------:R-:W3:Y:S01]  /*18840*/  LDL.LU.64 R12, [R1+0xa98] ;  /* 0x000a9800010c7983 */ /* 0x000ee20000300a00 */
[----:B--2---:R-:W-:-:S03]  /*18850*/  IMAD R28, R29, 0x100, R28 ;  /* 0x000001001d1c7824 */ /* 0x004fc600078e021c */
[----:B------:R-:W2:Y:S04]  /*18860*/  LDL.LU R29, [R1+0x440] ;  /* 0x00044000011d7983 */ /* 0x000ea80000300800 */
[----:B------:R0:W-:Y:S04]  /*18870*/  STL.64 [R1+0x1c0], R20 ;  /* 0x0001c01401007387 */ /* 0x0001e80000100a00 */
[----:B------:R1:W-:Y:S01]  /*18880*/  STL.64 [R1+0x1c8], R22 ;  /* 0x0001c81601007387 */ /* 0x0003e20000100a00 */
[----:B0-----:R-:W-:Y:S02]  /*18890*/  F2FP.F16.E4M3.UNPACK_B R20, R0 ;  /* 0x00000000ff14723e */ /* 0x001fe400020006ff */
[----:B-1----:R-:W-:-:S02]  /*188a0*/  F2FP.F16.E4M3.UNPACK_B R22, R26 ;  /* 0x0000001aff16723e */ /* 0x002fc400020006ff */
[----:B------:R-:W-:Y:S02]  /*188b0*/  F2FP.F16.E4M3.UNPACK_B R21, R27 ;  /* 0x0000001bff15723e */ /* 0x000fe400020006ff */
[----:B------:R-:W-:Y:S01]  /*188c0*/  F2FP.F16.E4M3.UNPACK_B R23, R28 ;  /* 0x0000001cff17723e */ /* 0x000fe200020006ff */
[----:B------:R-:W4:Y:S04]  /*188d0*/  LDL.LU R0, [R1+0x7f8] ;  /* 0x0007f80001007983 */ /* 0x000f280000300800 */
[----:B------:R-:W5:Y:S04]  /*188e0*/  LDL.LU R26, [R1+0x444] ;  /* 0x00044400011a7983 */ /* 0x000f680000300800 */
[----:B------:R-:W2:Y:S04]  /*188f0*/  LDL.LU R27, [R1+0x7d4] ;  /* 0x0007d400011b7983 */ /* 0x000ea80000300800 */
[----:B------:R-:W2:Y:S01]  /*18900*/  LDL.LU R28, [R1+0x9fc] ;  /* 0x0009fc00011c7983 */ /* 0x000ea20000300800 */
[----:B------:R-:W-:-:S15]  /*18910*/  HMMA.16816.F32 R8, R20, R2, R8 ;  /* 0x000000021408723c */ /* 0x000fde0000001808 */
[----:B------:R-:W-:-:S04]  /*18920*/  NOP ;  /* 0x0000000000007918 */ /* 0x000fc80000000000 */
[----:B------:R-:W-:Y:S04]  /*18930*/  STL.64 [R1+0x130], R8 ;  /* 0x0001300801007387 */ /* 0x000fe80000100a00 */
[----:B------:R0:W-:Y:S04]  /*18940*/  STL.64 [R1+0x138], R10 ;  /* 0x0001380a01007387 */ /* 0x0001e80000100a00 */
[----:B0-----:R-:W2:Y:S04]  /*18950*/  LDL.LU.64 R10, [R1+0xa90] ;  /* 0x000a9000010a7983 */ /* 0x001ea80000300a00 */
[----:B------:R-:W2:Y:S04]  /*18960*/  LDL.LU.64 R8, [R1+0xa88] ;  /* 0x000a880001087983 */ /* 0x000ea80000300a00 */
[----:B------:R-:W4:Y:S04]  /*18970*/  LDL.LU R2, [R1+0x7e4] ;  /* 0x0007e40001027983 */ /* 0x000f280000300800 */
[----:B------:R-:W4:Y:S01]  /*18980*/  LDL.LU R3, [R1+0x44c] ;  /* 0x00044c0001037983 */ /* 0x000f220000300800 */
[C---:B---3--:R-:W-:Y:S08]  /*18990*/  HMMA.16816.F32 R12, R20.reuse, R6, R12 ;  /* 0x00000006140c723c */ /* 0x048ff0000000180c */
[----:B--2---:R-:W-:Y:S01]  /*189a0*/  HMMA.16816.F32 R8, R20, R4, R8 ;  /* 0x000000041408723c */ /* 0x004fe20000001808 */
[----:B------:R-:W2:-:S15]  /*189b0*/  LDL.LU R5, [R1+0x448] ;  /* 0x0004480001057983 */ /* 0x000e9e0000300800 */
[----:B------:R-:W-:-:S03]  /*189c0*/  NOP ;  /* 0x0000000000007918 */ /* 0x000fc60000000000 */
[----:B------:R0:W-:Y:S04]  /*189d0*/  STL.64 [R1+0x110], R8 ;  /* 0x0001100801007387 */ /* 0x0001e80000100a00 */
[----:B------:R1:W-:Y:S04]  /*189e0*/  STL.64 [R1+0x118], R10 ;  /* 0x0001180a01007387 */ /* 0x0003e80000100a00 */
[----:B0-----:R-:W3:Y:S04]  /*189f0*/  LDL.LU R8, [R1+0x7fc] ;  /* 0x0007fc0001087983 */ /* 0x001ee80000300800 */
[----:B------:R-:W5:Y:S04]  /*18a00*/  LDL.LU R9, [R1+0x7f4] ;  /* 0x0007f40001097983 */ /* 0x000f680000300800 */
[----:B-1----:R-:W5:Y:S04]  /*18a10*/  LDL.LU R10, [R1+0xa04] ;  /* 0x000a0400010a7983 */ /* 0x002f680000300800 */
[----:B------:R-:W5:Y:S04]  /*18a20*/  LDL.LU R11, [R1+0x7ec] ;  /* 0x0007ec00010b7983 */ /* 0x000f680000300800 */
[----:B------:R-:W-:Y:S04]  /*18a30*/  STL.64 [R1+0x100], R12 ;  /* 0x0001000c01007387 */ /* 0x000fe80000100a00 */
[----:B------:R0:W-:Y:S01]  /*18a40*/  STL.64 [R1+0x108], R14 ;  /* 0x0001080e01007387 */ /* 0x0001e20000100a00 */
[----:B------:R-:W-:Y:S01]  /*18a50*/  USHF.L.U32 UR13, UR16, 0x7, URZ ;  /* 0x00000007100d7899 */ /* 0x000fe200080006ff */
[----:B0-----:R-:W-:Y:S01]  /*18a60*/  HMMA.16816.F32 R12, R20, R24, R16 ;  /* 0x00000018140c723c */ /* 0x001fe20000001810 */
[----:B------:R-:W-:-:S02]  /*18a70*/  USHF.L.U32 UR6, UR17, 0x7, URZ ;  /* 0x0000000711067899 */ /* 0x000fc400080006ff */
[----:B------:R-:W-:Y:S02]  /*18a80*/  USHF.L.U32 UR12, UR17, 0x7, URZ ;  /* 0x00000007110c7899 */ /* 0x000fe400080006ff */
[----:B------:R-:W-:Y:S01]  /*18a90*/  USHF.R.S32.HI UR6, URZ, 0x1f, UR6 ;  /* 0x0000001fff067899 */ /* 0x000fe20008011406 */
[----:B----4-:R-:W-:Y:S02]  /*18aa0*/  IADD3 R2, P0, PT, R2, UR13, RZ ;  /* 0x0000000d02027c10 */ /* 0x010fe4000ff1e0ff */
[----:B------:R-:W-:-:S11]  /*18ab0*/  IADD3 R3, P1, PT, R3, UR13, RZ ;  /* 0x0000000d03037c10 */ /* 0x000fd6000ff3e0ff */
[----:B------:R-:W-:Y:S04]  /*18ac0*/  STL.64 [R1+0x120], R12 ;  /* 0x0001200c01007387 */ /* 0x000fe80000100a00 */
[----:B------:R-:W-:Y:S01]  /*18ad0*/  STL.64 [R1+0x128], R14 ;  /* 0x0001280e01007387 */ /* 0x000fe20000100a00 */
[----:B--2---:R-:W-:-:S05]  /*18ae0*/  IADD3 R5, P3, PT, R5, UR13, RZ ;  /* 0x0000000d05057c10 */ /* 0x004fca000ff7e0ff */
[----:B------:R-:W-:Y:S01]  /*18af0*/  STL [R1+0x448], R5 ;  /* 0x0004480501007387 */ /* 0x000fe20000100800 */
[----:B---3--:R-:W-:Y:S02]  /*18b00*/  IADD3 R8, P6, PT, R8, UR13, RZ ;  /* 0x0000000d08087c10 */ /* 0x008fe4000ffde0ff */
[----:B-----5:R-:W-:Y:S02]  /*18b10*/  IADD3 R9, P4, PT, R9, UR13, RZ ;  /* 0x0000000d09097c10 */ /* 0x020fe4000ff9e0ff */
[----:B------:R-:W-:Y:S02]  /*18b20*/  IADD3 R10, P2, PT, R10, UR12, RZ ;  /* 0x0000000c0a0a7c10 */ /* 0x000fe4000ff5e0ff */
[----:B------:R-:W-:Y:S01]  /*18b30*/  IADD3 R11, P5, PT, R11, UR13, RZ ;  /* 0x0000000d0b0b7c10 */ /* 0x000fe2000ffbe0ff */
[----:B------:R-:W-:Y:S04]  /*18b40*/  STL [R1+0x7fc], R8 ;  /* 0x0007fc0801007387 */ /* 0x000fe80000100800 */
[----:B------:R-:W-:Y:S01]  /*18b50*/  STL [R1+0x7f4], R9 ;  /* 0x0007f40901007387 */ /* 0x000fe20000100800 */
[----:B------:R-:W-:-:S03]  /*18b60*/  IADD3.X R28, PT, PT, R28, UR6, RZ, P2, !PT ;  /* 0x000000061c1c7c10 */ /* 0x000fc600097fe4ff */
[----:B------:R-:W-:Y:S01]  /*18b70*/  STL [R1+0xa04], R10 ;  /* 0x000a040a01007387 */ /* 0x000fe20000100800 */
[----:B------:R-:W-:-:S03]  /*18b80*/  IADD3 R27, P2, PT, R27, UR13, RZ ;  /* 0x0000000d1b1b7c10 */ /* 0x000fc6000ff5e0ff */
[----:B------:R-:W-:Y:S04]  /*18b90*/  STL [R1+0x7ec], R11 ;  /* 0x0007ec0b01007387 */ /* 0x000fe80000100800 */
[----:B------:R-:W-:Y:S04]  /*18ba0*/  STL [R1+0x7e4], R2 ;  /* 0x0007e40201007387 */ /* 0x000fe80000100800 */
[----:B------:R-:W-:Y:S04]  /*18bb0*/  STL [R1+0x44c], R3 ;  /* 0x00044c0301007387 */ /* 0x000fe80000100800 */
[----:B------:R-:W-:Y:S04]  /*18bc0*/  STL [R1+0x9fc], R28 ;  /* 0x0009fc1c01007387 */ /* 0x000fe80000100800 */
[----:B------:R-:W-:Y:S04]  /*18bd0*/  STL [R1+0x7d4], R27 ;  /* 0x0007d41b01007387 */ /* 0x000fe80000100800 */
[----:B------:R-:W2:Y:S01]  /*18be0*/  LDL.LU R20, [R1+0x7f0] ;  /* 0x0007f00001147983 */ /* 0x000ea20000300800 */
[----:B------:R-:W-:-:S04]  /*18bf0*/  USHF.L.U32 UR5, UR16, 0x7, URZ ;  /* 0x0000000710057899 */ /* 0x000fc800080006ff */
[----:B------:R-:W-:-:S06]  /*18c00*/  USHF.R.S32.HI UR5, URZ, 0x1f, UR5 ;  /* 0x0000001fff057899 */ /* 0x000fcc0008011405 */
[----:B------:R-:W-:Y:S02]  /*18c10*/  IADD3.X R26, PT, PT, R26, UR5, RZ, P3, !PT ;  /* 0x000000051a1a7c10 */ /* 0x000fe40009ffe4ff */
[----:B------:R-:W-:-:S03]  /*18c20*/  IADD3 R0, P3, PT, R0, UR13, RZ ;  /* 0x0000000d00007c10 */ /* 0x000fc6000ff7e0ff */
[----:B------:R-:W-:Y:S04]  /*18c30*/  STL [R1+0x444], R26 ;  /* 0x0004441a01007387 */ /* 0x000fe80000100800 */
[----:B--2---:R0:W-:Y:S04]  /*18c40*/  STL [R1+0xa80], R20 ;  /* 0x000a801401007387 */ /* 0x0041e80000100800 */
[----:B------:R-:W-:Y:S04]  /*18c50*/  STL [R1+0x7f8], R0 ;  /* 0x0007f80001007387 */ /* 0x000fe80000100800 */
[----:B0-----:R-:W2:Y:S01]  /*18c60*/  LDL.LU R20, [R1+0x43c] ;  /* 0x00043c0001147983 */ /* 0x001ea20000300800 */
[----:B------:R-:W-:-:S05]  /*18c70*/  IADD3.X R29, PT, PT, R29, UR5, RZ, P1, !PT ;  /* 0x000000051d1d7c10 */ /* 0x000fca0008ffe4ff */
[----:B------:R-:W-:Y:S04]  /*18c80*/  STL [R1+0x440], R29 ;  /* 0x0004401d01007387 */ /* 0x000fe80000100800 */
[----:B--2---:R0:W-:Y:S04]  /*18c90*/  STL [R1+0xa84], R20 ;  /* 0x000a841401007387 */ /* 0x0041e80000100800 */
[----:B0-----:R-:W2:Y:S04]  /*18ca0*/  LDL.LU R20, [R1+0x7c4] ;  /* 0x0007c40001147983 */ /* 0x001ea80000300800 */
        /* <DEDUP_REMOVED lines=28> */
[----:B--2---:R-:W-:-:S05]  /*18e70*/  IADD3 R20, P1, PT, R20, UR13, RZ ;  /* 0x0000000d14147c10 */ /* 0x004fca000ff3e0ff */
[----:B------:R0:W-:Y:S04]  /*18e80*/  STL [R1+0x7c4], R20 ;  /* 0x0007c41401007387 */ /* 0x0001e80000100800 */
[----:B0-----:R-:W2:Y:S02]  /*18e90*/  LDL.LU R20, [R1+0xa84] ;  /* 0x000a840001147983 */ /* 0x001ea40000300800 */
[----:B--2---:R-:W-:-:S05]  /*18ea0*/  IADD3.X R20, PT, PT, R20, UR5, RZ, P6, !PT ;  /* 0x0000000514147c10 */ /* 0x004fca000b7fe4ff */
[----:B------:R0:W-:Y:S04]  /*18eb0*/  STL [R1+0x43c], R20 ;  /* 0x00043c1401007387 */ /* 0x0001e80000100800 */
[----:B0-----:R-:W2:Y:S01]  /*18ec0*/  LDL.LU R20, [R1+0xa80] ;  /* 0x000a800001147983 */ /* 0x001ea20000300800 */
[----:B---3--:R-:W-:Y:S02]  /*18ed0*/  IADD3.X R21, PT, PT, R21, UR5, RZ, P3, !PT ;  /* 0x0000000515157c10 */ /* 0x008fe40009ffe4ff */
[----:B----4-:R-:W-:Y:S02]  /*18ee0*/  IADD3 R22, P3, PT, R22, UR13, RZ ;  /* 0x0000000d16167c10 */ /* 0x010fe4000ff7e0ff */
[----:B-----5:R-:W-:Y:S02]  /*18ef0*/  IADD3.X R23, PT, PT, R23, UR5, RZ, P4, !PT ;  /* 0x0000000517177c10 */ /* 0x020fe4000a7fe4ff */
[----:B------:R-:W-:-:S02]  /*18f00*/  IADD3 R24, P4, PT, R24, UR13, RZ ;  /* 0x0000000d18187c10 */ /* 0x000fc4000ff9e0ff */
[----:B------:R-:W-:Y:S02]  /*18f10*/  IADD3.X R17, PT, PT, R17, UR5, RZ, P5, !PT ;  /* 0x0000000511117c10 */ /* 0x000fe4000affe4ff */
[----:B------:R-:W-:Y:S02]  /*18f20*/  IADD3 R18, P5, PT, R18, UR13, RZ ;  /* 0x0000000d12127c10 */ /* 0x000fe4000ffbe0ff */
[----:B------:R-:W-:Y:S02]  /*18f30*/  IADD3.X R19, PT, PT, R19, UR5, RZ, P4, !PT ;  /* 0x0000000513137c10 */ /* 0x000fe4000a7fe4ff */
[----:B------:R-:W-:Y:S02]  /*18f40*/  IADD3 R6, P4, PT, R6, UR13, RZ ;  /* 0x0000000d06067c10 */ /* 0x000fe4000ff9e0ff */
[----:B------:R-:W-:Y:S02]  /*18f50*/  IADD3.X R7, PT, PT, R7, UR5, RZ, P0, !PT ;  /* 0x0000000507077c10 */ /* 0x000fe400087fe4ff */
        /* <DEDUP_REMOVED lines=14> */
[----:B--2---:R-:W-:-:S04]  /*19040*/  IADD3 R20, P6, PT, R20, UR13, RZ ;  /* 0x0000000d14147c10 */ /* 0x004fc8000ffde0ff */
[----:B------:R-:W-:Y:S01]  /*19050*/  IADD3.X R25, PT, PT, R25, UR5, RZ, P6, !PT ;  /* 0x0000000519197c10 */ /* 0x000fe2000b7fe4ff */
[----:B------:R0:W-:Y:S04]  /*19060*/  STL [R1+0x7f0], R20 ;  /* 0x0007f01401007387 */ /* 0x0001e80000100800 */
[----:B------:R-:W-:Y:S01]  /*19070*/  STL [R1+0x438], R21 ;  /* 0x0004381501007387 */ /* 0x000fe20000100800 */
[----:B------:R-:W-:-:S03]  /*19080*/  IADD3 R16, P6, PT, R16, UR13, RZ ;  /* 0x0000000d10107c10 */ /* 0x000fc6000ffde0ff */
        /* <DEDUP_REMOVED lines=24> */
[----:B0-----:R-:W2:Y:S01]  /*19210*/  LDL.LU R20, [R1+0x790] ;  /* 0x0007900001147983 */ /* 0x001ea20000300800 */
[----:B------:R-:W-:-:S02]  /*19220*/  IADD3 R26, P1, PT, R26, UR13, RZ ;  /* 0x0000000d1a1a7c10 */ /* 0x000fc4000ff3e0ff */
[----:B------:R-:W-:-:S03]  /*19230*/  IADD3.X R0, PT, PT, R0, UR5, RZ, P6, !PT ;  /* 0x0000000500007c10 */ /* 0x000fc6000b7fe4ff */
[----:B------:R-:W-:Y:S04]  /*19240*/  STL [R1+0x754], R26 ;  /* 0x0007541a01007387 */ /* 0x000fe80000100800 */
[----:B--2---:R0:W-:Y:S04]  /*19250*/  STL [R1+0xa78], R20 ;  /* 0x000a781401007387 */ /* 0x0041e80000100800 */
[----:B------:R-:W-:Y:S04]  /*19260*/  STL [R1+0x7a0], R0 ;  /* 0x0007a00001007387 */ /* 0x000fe80000100800 */
[----:B0-----:R-:W2:Y:S01]  /*19270*/  LDL.LU R20, [R1+0x744] ;  /* 0x0007440001147983 */ /* 0x001ea20000300800 */
[----:B------:R-:W-:-:S05]  /*19280*/  IADD3 R29, P6, PT, R29, UR13, RZ ;  /* 0x0000000d1d1d7c10 */ /* 0x000fca000ffde0ff */
        /* <DEDUP_REMOVED lines=31> */
[----:B--2---:R-:W-:-:S05]  /*19480*/  IADD3.X R20, PT, PT, R20, UR5, RZ, P3, !PT ;  /* 0x0000000514147c10 */ /* 0x004fca0009ffe4ff */
[----:B------:R0:W-:Y:S04]  /*19490*/  STL [R1+0x798], R20 ;  /* 0x0007981401007387 */ /* 0x0001e80000100800 */
[----:B0-----:R-:W2:Y:S02]  /*194a0*/  LDL.LU R20, [R1+0xa7c] ;  /* 0x000a7c0001147983 */ /* 0x001ea40000300800 */
[----:B--2---:R-:W-:-:S05]  /*194b0*/  IADD3 R20, P3, PT, R20, UR13, RZ ;  /* 0x0000000d14147c10 */ /* 0x004fca000ff7e0ff */
[----:B------:R0:W-:Y:S04]  /*194c0*/  STL [R1+0x744], R20 ;  /* 0x0007441401007387 */ /* 0x0001e80000100800 */
[----:B0-----:R-:W2:Y:S01]  /*194d0*/  LDL.LU R20, [R1+0xa78] ;  /* 0x000a780001147983 */ /* 0x001ea20000300800 */
[----:B----4-:R-:W-:Y:S02]  /*194e0*/  IADD3.X R22, PT, PT, R22, UR5, RZ, P6, !PT ;  /* 0x0000000516167c10 */ /* 0x010fe4000b7fe4ff */
[----:B-----5:R-:W-:Y:S02]  /*194f0*/  IADD3 R23, P6, PT, R23, UR13, RZ ;  /* 0x0000000d17177c10 */ /* 0x020fe4000ffde0ff */
[----:B---3--:R-:W-:Y:S02]  /*19500*/  IADD3.X R24, PT, PT, R24, UR5, RZ, P5, !PT ;  /* 0x0000000518187c10 */ /* 0x008fe4000affe4ff */
        /* <DEDUP_REMOVED lines=19> */
[----:B--2---:R-:W-:Y:S02]  /*19640*/  IADD3.X R20, PT, PT, R20, UR5, RZ, P4, !PT ;  /* 0x0000000514147c10 */ /* 0x004fe4000a7fe4ff */
[----:B------:R-:W-:-:S03]  /*19650*/  IADD3 R21, P4, PT, R21, UR13, RZ ;  /* 0x0000000d15157c10 */ /* 0x000fc6000ff9e0ff */
[----:B------:R0:W-:Y:S04]  /*19660*/  STL [R1+0x790], R20 ;  /* 0x0007901401007387 */ /* 0x0001e80000100800 */
        /* <DEDUP_REMOVED lines=28> */
[----:B------:R-:W-:-:S02]  /*19830*/  IADD3.X R26, PT, PT, R26, UR5, RZ, P3, !PT ;  /* 0x000000051a1a7c10 */ /* 0x000fc40009ffe4ff */
        /* <DEDUP_REMOVED lines=66> */
[----:B--2---:R-:W-:-:S05]  /*19c60*/  IADD3 R20, P6, PT, R20, UR13, RZ ;  /* 0x0000000d14147c10 */ /* 0x004fca000ffde0ff */
[----:B------:R0:W-:Y:S04]  /*19c70*/  STL [R1+0x6c4], R20 ;  /* 0x0006c41401007387 */ /* 0x0001e80000100800 */
        /* <DEDUP_REMOVED lines=475> */
[----:B------:R-:W-:-:S02]  /*1ba30*/  IADD3.X R9, PT, PT, R9, UR5, RZ, P6, !PT ;  /* 0x0000000509097c10 */ /* 0x000fc4000b7fe4ff */
[----:B------:R-:W-:Y:S02]  /*1ba40*/  IADD3 R10, P1, PT, R10, UR13, RZ ;  /* 0x0000000d0a0a7c10 */ /* 0x000fe4000ff3e0ff */
[----:B------:R-:W-:Y:S02]  /*1ba50*/  IADD3.X R11, PT, PT, R11, UR5, RZ, P4, !PT ;  /* 0x000000050b0b7c10 */ /* 0x000fe4000a7fe4ff */
[----:B------:R-:W-:Y:S02]  /*1ba60*/  IADD3 R2, P4, PT, R2, UR12, RZ ;  /* 0x0000000c02027c10 */ /* 0x000fe4000ff9e0ff */
[----:B------:R-:W-:Y:S02]  /*1ba70*/  IADD3.X R3, PT, PT, R3, UR5, RZ, P5, !PT ;  /* 0x0000000503037c10 */ /* 0x000fe4000affe4ff */
[----:B------:R-:W-:Y:S02]  /*1ba80*/  IADD3 R28, P5, PT, R28, UR12, RZ ;  /* 0x0000000c1c1c7c10 */ /* 0x000fe4000ffbe0ff */
[----:B------:R-:W-:-:S02]  /*1ba90*/  IADD3.X R27, PT, PT, R27, UR5, RZ, P0, !PT ;  /* 0x000000051b1b7c10 */ /* 0x000fc400087fe4ff */
        /* <DEDUP_REMOVED lines=95> */
[----:B--2---:R-:W-:Y:S02]  /*1c090*/  IADD3.X R20, PT, PT, R20, UR6, RZ, P4, !PT ;  /* 0x0000000614147c10 */ /* 0x004fe4000a7fe4ff */
[----:B------:R-:W-:-:S03]  /*1c0a0*/  IADD3 R21, P4, PT, R21, UR12, RZ ;  /* 0x0000000c15157c10 */ /* 0x000fc6000ff9e0ff */
[----:B------:R0:W-:Y:S04]  /*1c0b0*/  STL [R1+0x818], R20 ;  /* 0x0008181401007387 */ /* 0x0001e80000100800 */
        /* <DEDUP_REMOVED lines=95> */
[----:B--2---:R-:W-:-:S05]  /*1c6b0*/  IADD3 R20, P4, PT, R20, UR12, RZ ;  /* 0x0000000c14147c10 */ /* 0x004fca000ff9e0ff */
[----:B------:R0:W-:Y:S04]  /*1c6c0*/  STL [R1+0x8ac], R20 ;  /* 0x0008ac1401007387 */ /* 0x0001e80000100800 */
        /* <DEDUP_REMOVED lines=187> */
[----:B------:R-:W-:Y:S02]  /*1d280*/  IADD3 R11, P6, PT, R11, UR12, RZ ;  /* 0x0000000c0b0b7c10 */ /* 0x000fe4000ffde0ff */
[----:B------:R-:W-:Y:S02]  /*1d290*/  IADD3.X R2, PT, PT, R2, UR5, RZ, P1, !PT ;  /* 0x0000000502027c10 */ /* 0x000fe40008ffe4ff */
[----:B------:R-:W-:Y:S02]  /*1d2a0*/  IADD3.X R3, PT, PT, R3, UR6, RZ, P0, !PT ;  /* 0x0000000603037c10 */ /* 0x000fe400087fe4ff */
[----:B------:R-:W-:Y:S02]  /*1d2b0*/  IADD3.X R28, PT, PT, R28, UR6, RZ, P2, !PT ;  /* 0x000000061c1c7c10 */ /* 0x000fe400097fe4ff */
[----:B------:R-:W-:Y:S01]  /*1d2c0*/  IADD3.X R27, PT, PT, R27, UR6, RZ, P3, !PT ;  /* 0x000000061b1b7c10 */ /* 0x000fe20009ffe4ff */
[----:B------:R-:W-:Y:S01]  /*1d2d0*/  UIADD3 UR7, UPT, UPT, UR9, 0x7f, URZ ;  /* 0x0000007f09077890 */ /* 0x000fe2000fffe0ff */
[----:B------:R-:W-:-:S02]  /*1d2e0*/  IADD3.X R29, PT, PT, R29, UR6, RZ, P6, !PT ;  /* 0x000000061d1d7c10 */ /* 0x000fc4000b7fe4ff */
[----:B------:R-:W-:Y:S01]  /*1d2f0*/  IADD3.X R26, PT, PT, R26, UR6, RZ, P4, !PT ;  /* 0x000000061a1a7c10 */ /* 0x000fe2000a7fe4ff */
[----:B------:R-:W-:-:S04]  /*1d300*/  USHF.R.S32.HI UR8, URZ, 0x1f, UR7 ;  /* 0x0000001fff087899 */ /* 0x000fc80008011407 */
[----:B------:R-:W-:Y:S02]  /*1d310*/  ULEA.HI UR8, UR8, UR7, URZ, 0x7 ;  /* 0x0000000708087291 */ /* 0x000fe4000f8f38ff */
[----:B------:R-:W-:Y:S02]  /*1d320*/  UIADD3 UR4, UPT, UPT, UR4, 0x1, URZ ;  /* 0x0000000104047890 */ /* 0x000fe4000fffe0ff */
[----:B------:R-:W-:-:S04]  /*1d330*/  USHF.R.S32.HI UR8, URZ, 0x7, UR8 ;  /* 0x00000007ff087899 */ /* 0x000fc80008011408 */
[----:B------:R-:W-:Y:S01]  /*1d340*/  UISETP.NE.U32.AND UP0, UPT, UR4, UR8, UPT ;  /* 0x000000080400728c */ /* 0x000fe2000bf05070 */
[----:B--2---:R-:W-:-:S05]  /*1d350*/  IADD3 R20, P5, PT, R20, UR12, RZ ;  /* 0x0000000c14147c10 */ /* 0x004fca000ffbe0ff */
[----:B------:R1:W-:Y:S04]  /*1d360*/  STL [R1+0x9ac], R20 ;  /* 0x0009ac1401007387 */ /* 0x0003e80000100800 */
[----:B------:R1:W-:Y:S04]  /*1d370*/  STL [R1+0x968], R21 ;  /* 0x0009681501007387 */ /* 0x0003e80000100800 */
[----:B------:R1:W-:Y:S04]  /*1d380*/  STL [R1+0x9b4], R22 ;  /* 0x0009b41601007387 */ /* 0x0003e80000100800 */
[----:B------:R1:W-:Y:S04]  /*1d390*/  STL [R1+0x970], R23 ;  /* 0x0009701701007387 */ /* 0x0003e80000100800 */
[----:B------:R1:W-:Y:S01]  /*1d3a0*/  STL [R1+0x9bc], R24 ;  /* 0x0009bc1801007387 */ /* 0x0003e20000100800 */
[----:B------:R-:W-:-:S03]  /*1d3b0*/  IADD3.X R19, PT, PT, R19, UR6, RZ, P5, !PT ;  /* 0x0000000613137c10 */ /* 0x000fc6000affe4ff */
[----:B------:R1:W-:Y:S01]  /*1d3c0*/  STL [R1+0x978], R25 ;  /* 0x0009781901007387 */ /* 0x0003e20000100800 */
[----:B------:R-:W-:-:S03]  /*1d3d0*/  IADD3 R6, P5, PT, R6, UR12, RZ ;  /* 0x0000000c06067c10 */ /* 0x000fc6000ffbe0ff */
[----:B------:R1:W-:Y:S04]  /*1d3e0*/  STL [R1+0x9c4], R16 ;  /* 0x0009c41001007387 */ /* 0x0003e80000100800 */
[----:B------:R1:W-:Y:S04]  /*1d3f0*/  STL [R1+0x980], R17 ;  /* 0x0009801101007387 */ /* 0x0003e80000100800 */
[----:B------:R1:W-:Y:S04]  /*1d400*/  STL [R1+0x9cc], R18 ;  /* 0x0009cc1201007387 */ /* 0x0003e80000100800 */
[----:B------:R1:W-:Y:S04]  /*1d410*/  STL [R1+0x988], R19 ;  /* 0x0009881301007387 */ /* 0x0003e80000100800 */
        /* <DEDUP_REMOVED lines=17> */
[----:B------:R1:W-:Y:S04]  /*1d530*/  STL [R1+0x9c0], R28 ;  /* 0x0009c01c01007387 */ /* 0x0003e80000100800 */
[----:B------:R1:W-:Y:S04]  /*1d540*/  STL [R1+0x9c8], R27 ;  /* 0x0009c81b01007387 */ /* 0x0003e80000100800 */
[----:B------:R1:W-:Y:S04]  /*1d550*/  STL [R1+0x9d0], R29 ;  /* 0x0009d01d01007387 */ /* 0x0003e80000100800 */
[----:B------:R1:W-:Y:S04]  /*1d560*/  STL [R1+0x9d8], R26 ;  /* 0x0009d81a01007387 */ /* 0x0003e80000100800 */
[----:B------:R1:W-:Y:S01]  /*1d570*/  STL [R1+0x9d4], R0 ;  /* 0x0009d40001007387 */ /* 0x0003e20000100800 */
[----:B------:R-:W-:Y:S05]  /*1d580*/  BRA.U UP0, `(.L_x_2) ;  /* 0xfffffed100847547 */ /* 0x000fea000b83ffff */
.L_x_1:
[----:B-1----:R-:W2:Y:S01]  /*1d590*/  LDL.LU R23, [R1+0x1b0] ;  /* 0x0001b00001177983 */ /* 0x002ea20000300800 */
[----:B------:R-:W1:Y:S01]  /*1d5a0*/  S2UR UR5, SR_CgaCtaId ;  /* 0x00000000000579c3 */ /* 0x000e620000008800 */
[----:B------:R-:W-:Y:S01]  /*1d5b0*/  UMOV UR4, 0x400 ;  /* 0x0000040000047882 */ /* 0x000fe20000000000 */
[----:B------:R-:W3:Y:S01]  /*1d5c0*/  LDCU.128 UR12, c[0x0][0x390] ;  /* 0x00007200ff0c77ac */ /* 0x000ee20008000c00 */
[----:B------:R-:W2:Y:S04]  /*1d5d0*/  LDL.LU R3, [R1+0x1b4] ;  /* 0x0001b40001037983 */ /* 0x000ea80000300800 */
[----:B------:R-:W4:Y:S04]  /*1d5e0*/  LDL.LU R16, [R1+0x1b8] ;  /* 0x0001b80001107983 */ /* 0x000f280000300800 */
[----:B0-----:R-:W4:Y:S04]  /*1d5f0*/  LDL.LU R0, [R1+0x1bc] ;  /* 0x0001bc0001007983 */ /* 0x001f280000300800 */
[----:B------:R-:W5:Y:S04]  /*1d600*/  LDL.LU R2, [R1+0x154] ;  /* 0x0001540001027983 */ /* 0x000f680000300800 */
[----:B------:R0:W-:Y:S04]  /*1d610*/  STL [R1+0xa2c], R18 ;  /* 0x000a2c1201007387 */ /* 0x0001e80000100800 */
[----:B0-----:R-:W2:Y:S01]  /*1d620*/  LDL.LU R18, [R1+0x158] ;  /* 0x0001580001127983 */ /* 0x001ea20000300800 */
[----:B------:R-:W-:Y:S06]  /*1d630*/  BAR.SYNC.DEFER_BLOCKING 0x0 ;  /* 0x0000000000007b1d */ /* 0x000fec0000010000 */
[----:B--2---:R0:W-:Y:S04]  /*1d640*/  STL [R1+0xa30], R18 ;  /* 0x000a301201007387 */ /* 0x0041e80000100800 */
[----:B0-----:R-:W5:Y:S04]  /*1d650*/  LDL.LU R18, [R1+0x150] ;  /* 0x0001500001127983 */ /* 0x001f680000300800 */
[----:B------:R-:W2:Y:S04]  /*1d660*/  LDL.LU R4, [R1+0x15c] ;  /* 0x00015c0001047983 */ /* 0x000ea80000300800 */
[----:B------:R0:W-:Y:S04]  /*1d670*/  STL [R1+0xa28], R17 ;  /* 0x000a281101007387 */ /* 0x0001e80000100800 */
[----:B0-----:R-:W2:Y:S04]  /*1d680*/  LDL.LU R17, [R1+0x140] ;  /* 0x0001400001117983 */ /* 0x001ea80000300800 */
[----:B------:R-:W2:Y:S04]  /*1d690*/  LDL.LU R5, [R1+0x144] ;  /* 0x0001440001057983 */ /* 0x000ea80000300800 */
        /* <DEDUP_REMOVED lines=16> */
[----:B------:R-:W-:-:S03]  /*1d7a0*/  F2FP.SATFINITE.E4M3.F32.PACK_AB_MERGE_C R3, R3, R23, RZ ;  /* 0x000000170303723e */ /* 0x000fc600048070ff */
[----:B------:R-:W3:Y:S01]  /*1d7b0*/  LDL.LU R20, [R1+0x108] ;  /* 0x0001080001147983 */ /* 0x000ee20000300800 */
[----:B----4-:R-:W-:-:S03]  /*1d7c0*/  F2FP.SATFINITE.E4M3.F32.PACK_AB_MERGE_C R0, R0, R16, RZ ;  /* 0x000000100000723e */ /* 0x010fc600048070ff */
[----:B------:R-:W4:Y:S04]  /*1d7d0*/  LDL.LU R14, [R1+0x10c] ;  /* 0x00010c00010e7983 */ /* 0x000f280000300800 */
[----:B------:R-:W4:Y:S04]  /*1d7e0*/  LDL.LU R19, [R1+0x120] ;  /* 0x0001200001137983 */ /* 0x000f280000300800 */
[----:B------:R-:W4:Y:S04]  /*1d7f0*/  LDL.LU R15, [R1+0x124] ;  /* 0x00012400010f7983 */ /* 0x000f280000300800 */
[----:B------:R-:W4:Y:S04]  /*1d800*/  LDL.LU R23, [R1+0x128] ;  /* 0x0001280001177983 */ /* 0x000f280000300800 */
[----:B------:R-:W4:Y:S01]  /*1d810*/  LDL.LU R16, [R1+0x12c] ;  /* 0x00012c0001107983 */ /* 0x000f220000300800 */
[----:B-----5:R-:W-:-:S03]  /*1d820*/  F2FP.SATFINITE.E4M3.F32.PACK_AB_MERGE_C R2, R2, R18, RZ ;  /* 0x000000120202723e */ /* 0x020fc600048070ff */
[----:B------:R-:W5:Y:S01]  /*1d830*/  LDL.LU R18, [R1+0xa30] ;  /* 0x000a300001127983 */ /* 0x000f620000300800 */
[----:B--2---:R-:W-:Y:S02]  /*1d840*/  F2FP.SATFINITE.E4M3.F32.PACK_AB_MERGE_C R5, R5, R17, RZ ;  /* 0x000000110505723e */ /* 0x004fe400048070ff */
[----:B---3--:R-:W-:Y:S02]  /*1d850*/  F2FP.SATFINITE.E4M3.F32.PACK_AB_MERGE_C R6, R6, R26, RZ ;  /* 0x0000001a0606723e */ /* 0x008fe400048070ff */
[----:B------:R-:W0:Y:S01]  /*1d860*/  S2R R26, SR_TID.X ;  /* 0x00000000001a7919 */ /* 0x000e220000002100 */
[----:B-----5:R-:W-:Y:S02]  /*1d870*/  F2FP.SATFINITE.E4M3.F32.PACK_AB_MERGE_C R4, R4, R18, RZ ;  /* 0x000000120404723e */ /* 0x020fe400048070ff */
[----:B------:R-:W2:Y:S04]  /*1d880*/  LDL.LU R18, [R1+0xa2c] ;  /* 0x000a2c0001127983 */ /* 0x000ea80000300800 */
[----:B------:R-:W3:Y:S01]  /*1d890*/  LDL.LU R17, [R1+0xa28] ;  /* 0x000a280001117983 */ /* 0x000ee20000300800 */
[----:B------:R-:W-:-:S02]  /*1d8a0*/  F2FP.SATFINITE.E4M3.F32.PACK_AB_MERGE_C R9, R9, R27, RZ ;  /* 0x0000001b0909723e */ /* 0x000fc400048070ff */
[----:B------:R-:W-:Y:S01]  /*1d8b0*/  F2FP.SATFINITE.E4M3.F32.PACK_AB_MERGE_C R12, R12, R22, RZ ;  /* 0x000000160c0c723e */ /* 0x000fe200048070ff */
[----:B------:R-:W5:Y:S01]  /*1d8c0*/  LDL.LU R27, [R1+0xa24] ;  /* 0x000a2400011b7983 */ /* 0x000f620000300800 */
[----:B------:R-:W-:Y:S01]  /*1d8d0*/  F2FP.SATFINITE.E4M3.F32.PACK_AB_MERGE_C R13, R13, R21, RZ ;  /* 0x000000150d0d723e */ /* 0x000fe200048070ff */
[----:B0-----:R-:W-:Y:S01]  /*1d8e0*/  IMAD.SHL.U32 R22, R26, 0x40, RZ ;  /* 0x000000401a167824 */ /* 0x001fe200078e00ff */
[----:B------:R-:W-:Y:S01]  /*1d8f0*/  LOP3.LUT R0, R0, 0xffff, RZ, 0xc0, !PT ;  /* 0x0000ffff00007812 */ /* 0x000fe200078ec0ff */
[----:B------:R-:W-:Y:S01]  /*1d900*/  IMAD.SHL.U32 R21, R26, 0x8, RZ ;  /* 0x000000081a157824 */ /* 0x000fe200078e00ff */
[----:B------:R-:W-:Y:S02]  /*1d910*/  LOP3.LUT R4, R4, 0xffff, RZ, 0xc0, !PT ;  /* 0x0000ffff04047812 */ /* 0x000fe400078ec0ff */
[----:B------:R-:W-:Y:S01]  /*1d920*/  LOP3.LUT R6, R6, 0xffff, RZ, 0xc0, !PT ;  /* 0x0000ffff06067812 */ /* 0x000fe200078ec0ff */
[----:B-1----:R-:W-:Y:S01]  /*1d930*/  ULEA UR4, UR5, UR4, 0x18 ;  /* 0x0000000405047291 */ /* 0x002fe2000f8ec0ff */
[----:B----4-:R-:W-:Y:S01]  /*1d940*/  F2FP.SATFINITE.E4M3.F32.PACK_AB_MERGE_C R14, R14, R20, RZ ;  /* 0x000000140e0e723e */ /* 0x010fe200048070ff */
[----:B------:R-:W0:Y:S01]  /*1d950*/  LDCU UR5, c[0x0][0x3b4] ;  /* 0x00007680ff0577ac */ /* 0x000e220008000800 */
[----:B------:R-:W-:-:S02]  /*1d960*/  F2FP.SATFINITE.E4M3.F32.PACK_AB_MERGE_C R10, R10, R25, RZ ;  /* 0x000000190a0a723e */ /* 0x000fc400048070ff */
[----:B------:R-:W-:Y:S02]  /*1d970*/  F2FP.SATFINITE.E4M3.F32.PACK_AB_MERGE_C R15, R15, R19, RZ ;  /* 0x000000130f0f723e */ /* 0x000fe400048070ff */
[----:B------:R-:W-:Y:S02]  /*1d980*/  PRMT R19, R0, 0x3340, R4 ;  /* 0x0000334000137816 */ /* 0x000fe40000000004 */
[----:B------:R-:W-:Y:S02]  /*1d990*/  LOP3.LUT R3, R3, 0xffff, RZ, 0xc0, !PT ;  /* 0x0000ffff03037812 */ /* 0x000fe400078ec0ff */
[----:B------:R-:W-:Y:S02]  /*1d9a0*/  LOP3.LUT R2, R2, 0xffff, RZ, 0xc0, !PT ;  /* 0x0000ffff02027812 */ /* 0x000fe400078ec0ff */
[----:B------:R-:W-:Y:S02]  /*1d9b0*/  LOP3.LUT R22, R22, 0x200, RZ, 0xc0, !PT ;  /* 0x0000020016167812 */ /* 0x000fe400078ec0ff */
[----:B------:R-:W-:-:S02]  /*1d9c0*/  LOP3.LUT R21, R21, 0x80, RZ, 0xc0, !PT ;  /* 0x0000008015157812 */ /* 0x000fc400078ec0ff */
[----:B------:R-:W-:Y:S02]  /*1d9d0*/  LOP3.LUT R14, R14, 0xffff, RZ, 0xc0, !PT ;  /* 0x0000ffff0e0e7812 */ /* 0x000fe400078ec0ff */
[----:B------:R-:W-:Y:S02]  /*1d9e0*/  LOP3.LUT R10, R10, 0xffff, RZ, 0xc0, !PT ;  /* 0x0000ffff0a0a7812 */ /* 0x000fe400078ec0ff */
[----:B------:R-:W-:Y:S02]  /*1d9f0*/  LOP3.LUT R12, R12, 0xffff, RZ, 0xc0, !PT ;  /* 0x0000ffff0c0c7812 */ /* 0x000fe400078ec0ff */
[----:B------:R-:W-:Y:S02]  /*1da00*/  PRMT R20, R3, 0x3340, R2 ;  /* 0x0000334003147816 */ /* 0x000fe40000000002 */
[----:B------:R-:W-:Y:S02]  /*1da10*/  SHF.R.U32.HI R3, RZ, 0x8, R3 ;  /* 0x00000008ff037819 */ /* 0x000fe40000011603 */
[----:B------:R-:W-:-:S02]  /*1da20*/  F2FP.SATFINITE.E4M3.F32.PACK_AB_MERGE_C R16, R16, R23, RZ ;  /* 0x000000171010723e */ /* 0x000fc400048070ff */
[----:B------:R-:W-:Y:S02]  /*1da30*/  LOP3.LUT R23, R3, 0xffff, RZ, 0xc0, !PT ;  /* 0x0000ffff03177812 */ /* 0x000fe400078ec0ff */
[----:B------:R-:W-:Y:S02]  /*1da40*/  F2FP.SATFINITE.E4M3.F32.PACK_AB_MERGE_C R8, R8, R28, RZ ;  /* 0x0000001c0808723e */ /* 0x000fe400048070ff */
[----:B------:R-:W-:Y:S02]  /*1da50*/  LOP3.LUT R5, R5, 0xffff, RZ, 0xc0, !PT ;  /* 0x0000ffff05057812 */ /* 0x000fe400078ec0ff */
[----:B------:R-:W-:Y:S02]  /*1da60*/  F2FP.SATFINITE.E4M3.F32.PACK_AB_MERGE_C R11, R11, R24, RZ ;  /* 0x000000180b0b723e */ /* 0x000fe400048070ff */
[----:B------:R-:W-:Y:S02]  /*1da70*/  F2FP.SATFINITE.E4M3.F32.PACK_AB_MERGE_C R7, R7, R29, RZ ;  /* 0x0000001d0707723e */ /* 0x000fe400048070ff */
[----:B---3--:R-:W-:-:S04]  /*1da80*/  PRMT R17, R6, 0x3340, R17 ;  /* 0x0000334006117816 */ /* 0x008fc80000000011 */
[----:B------:R-:W-:Y:S02]  /*1da90*/  PRMT R17, R19, 0x5410, R17 ;  /* 0x0000541013117816 */ /* 0x000fe40000000011 */
[----:B------:R-:W-:Y:S02]  /*1daa0*/  IADD3 R19, PT, PT, R21, UR4, R22 ;  /* 0x0000000415137c10 */ /* 0x000fe4000fffe016 */
[----:B------:R-:W-:Y:S02]  /*1dab0*/  PRMT R21, R14, 0x3340, R1 ;  /* 0x000033400e157816 */ /* 0x000fe40000000001 */
[----:B------:R-:W-:-:S04]  /*1dac0*/  PRMT R22, R10, 0x3340, R12 ;  /* 0x000033400a167816 */ /* 0x000fc8000000000c */
[----:B------:R-:W-:Y:S02]  /*1dad0*/  PRMT R3, R22, 0x5410, R21 ;  /* 0x0000541016037816 */ /* 0x000fe40000000015 */
[----:B------:R-:W0:Y:S04]  /*1dae0*/  LDL.LU R21, [R1+0xa20] ;  /* 0x000a200001157983 */ /* 0x000e280000300800 */
[----:B------:R-:W3:Y:S01]  /*1daf0*/  LDL.LU R28, [R1+0x2dc] ;  /* 0x0002dc00011c7983 */ /* 0x000ee20000300800 */
[----:B--2---:R-:W-:Y:S02]  /*1db00*/  PRMT R18, R5, 0x3340, R18 ;  /* 0x0000334005127816 */ /* 0x004fe40000000012 */
[----:B------:R-:W-:Y:S02]  /*1db10*/  SHF.R.U32.HI R5, RZ, 0x8, R5 ;  /* 0x00000008ff057819 */ /* 0x000fe40000011605 */
[----:B------:R-:W-:-:S02]  /*1db20*/  SHF.R.U32.HI R0, RZ, 0x8, R0 ;  /* 0x00000008ff007819 */ /* 0x000fc40000011600 */
[----:B------:R-:W-:Y:S02]  /*1db30*/  SHF.R.U32.HI R4, RZ, 0x8, R4 ;  /* 0x00000008ff047819 */ /* 0x000fe40000011604 */
[----:B------:R-:W-:Y:S02]  /*1db40*/  LOP3.LUT R9, R9, 0xffff, RZ, 0xc0, !PT ;  /* 0x0000ffff09097812 */ /* 0x000fe400078ec0ff */
[----:B------:R-:W-:Y:S02]  /*1db50*/  LOP3.LUT R11, R11, 0xffff, RZ, 0xc0, !PT ;  /* 0x0000ffff0b0b7812 */ /* 0x000fe400078ec0ff */
[----:B------:R-:W-:Y:S02]  /*1db60*/  LOP3.LUT R13, R13, 0xffff, RZ, 0xc0, !PT ;  /* 0x0000ffff0d0d7812 */ /* 0x000fe400078ec0ff */
[----:B------:R-:W-:Y:S02]  /*1db70*/  SHF.R.U32.HI R6, RZ, 0x8, R6 ;  /* 0x00000008ff067819 */ /* 0x000fe40000011606 */
[----:B------:R-:W-:-:S02]  /*1db80*/  PRMT R18, R20, 0x5410, R18 ;  /* 0x0000541014127816 */ /* 0x000fc40000000012 */
[----:B------:R-:W-:Y:S02]  /*1db90*/  LOP3.LUT R22, R5, 0xffff, RZ, 0xc0, !PT ;  /* 0x0000ffff05167812 */ /* 0x000fe400078ec0ff */
[----:B------:R-:W-:Y:S02]  /*1dba0*/  SHF.R.U32.HI R20, RZ, 0x8, R2 ;  /* 0x00000008ff147819 */ /* 0x000fe40000011602 */
[----:B------:R-:W-:Y:S02]  /*1dbb0*/  LOP3.LUT R4, R4, 0xffff, RZ, 0xc0, !PT ;  /* 0x0000ffff04047812 */ /* 0x000fe400078ec0ff */
[----:B------:R-:W-:Y:S02]  /*1dbc0*/  LOP3.LUT R5, R0, 0xffff, RZ, 0xc0, !PT ;  /* 0x0000ffff00057812 */ /* 0x000fe400078ec0ff */
[----:B------:R-:W-:Y:S02]  /*1dbd0*/  PRMT R2, R13, 0x3340, R1 ;  /* 0x000033400d027816 */ /* 0x000fe40000000001 */
[----:B------:R-:W-:-:S02]  /*1dbe0*/  PRMT R24, R9, 0x3340, R11 ;  /* 0x0000334009187816 */ /* 0x000fc4000000000b */
[----:B------:R-:W-:Y:S02]  /*1dbf0*/  LOP3.LUT R6, R6, 0xffff, RZ, 0xc0, !PT ;  /* 0x0000ffff06067812 */ /* 0x000fe400078ec0ff */
[----:B------:R-:W-:Y:S02]  /*1dc00*/  SHF.R.U32.HI R9, RZ, 0x8, R9 ;  /* 0x00000008ff097819 */ /* 0x000fe40000011609 */
[----:B------:R-:W-:Y:S02]  /*1dc10*/  SHF.R.U32.HI R11, RZ, 0x8, R11 ;  /* 0x00000008ff0b7819 */ /* 0x000fe4000001160b */
[----:B------:R-:W-:Y:S02]  /*1dc20*/  SHF.R.U32.HI R13, RZ, 0x8, R13 ;  /* 0x00000008ff0d7819 */ /* 0x000fe4000001160d */
[----:B------:R-:W-:Y:S02]  /*1dc30*/  SHF.R.U32.HI R12, RZ, 0x8, R12 ;  /* 0x00000008ff0c7819 */ /* 0x000fe4000001160c */
[----:B------:R-:W-:-:S02]  /*1dc40*/  SHF.R.U32.HI R10, RZ, 0x8, R10 ;  /* 0x00000008ff0a7819 */ /* 0x000fc4000001160a */
[----:B------:R-:W-:Y:S02]  /*1dc50*/  PRMT R4, R5, 0x3340, R4 ;  /* 0x0000334005047816 */ /* 0x000fe40000000004 */
[----:B------:R-:W-:Y:S02]  /*1dc60*/  SHF.R.U32.HI R14, RZ, 0x8, R14 ;  /* 0x00000008ff0e7819 */ /* 0x000fe4000001160e */
[----:B------:R-:W-:Y:S02]  /*1dc70*/  PRMT R5, R6, 0x3340, R1 ;  /* 0x0000334006057816 */ /* 0x000fe40000000001 */
[----:B------:R-:W-:Y:S02]  /*1dc80*/  LOP3.LUT R20, R20, 0xffff, RZ, 0xc0, !PT ;  /* 0x0000ffff14147812 */ /* 0x000fe400078ec0ff */
[----:B------:R-:W-:Y:S02]  /*1dc90*/  LOP3.LUT R11, R11, 0xffff, RZ, 0xc0, !PT ;  /* 0x0000ffff0b0b7812 */ /* 0x000fe400078ec0ff */
[----:B------:R-:W-:-:S02]  /*1dca0*/  LOP3.LUT R0, R9, 0xffff, RZ, 0xc0, !PT ;  /* 0x0000ffff09007812 */ /* 0x000fc400078ec0ff */
[----:B------:R-:W-:Y:S02]  /*1dcb0*/  LOP3.LUT R6, R13, 0xffff, RZ, 0xc0, !PT ;  /* 0x0000ffff0d067812 */ /* 0x000fe400078ec0ff */
[----:B------:R-:W-:Y:S02]  /*1dcc0*/  LOP3.LUT R12, R12, 0xffff, RZ, 0xc0, !PT ;  /* 0x0000ffff0c0c7812 */ /* 0x000fe400078ec0ff */
[----:B------:R-:W-:Y:S02]  /*1dcd0*/  LOP3.LUT R13, R10, 0xffff, RZ, 0xc0, !PT ;  /* 0x0000ffff0a0d7812 */ /* 0x000fe400078ec0ff */
[----:B------:R-:W-:Y:S01]  /*1dce0*/  LOP3.LUT R14, R14, 0xffff, RZ, 0xc0, !PT ;  /* 0x0000ffff0e0e7812 */ /* 0x000fe200078ec0ff */
[----:B------:R-:W-:Y:S01]  /*1dcf0*/  IMAD.SHL.U32 R25, R26, 0x10, RZ ;  /* 0x000000101a197824 */ /* 0x000fe200078e00ff */
[----:B------:R-:W-:Y:S02]  /*1dd00*/  PRMT R20, R23, 0x3340, R20 ;  /* 0x0000334017147816 */ /* 0x000fe40000000014 */
[----:B------:R-:W-:-:S02]  /*1dd10*/  PRMT R9, R22, 0x3340, R1 ;  /* 0x0000334016097816 */ /* 0x000fc40000000001 */
[----:B------:R-:W-:Y:S02]  /*1dd20*/  PRMT R0, R0, 0x3340, R11 ;  /* 0x0000334000007816 */ /* 0x000fe4000000000b */
[--C-:B------:R-:W-:Y:S02]  /*1dd30*/  PRMT R11, R6, 0x3340, R1.reuse ;  /* 0x00003340060b7816 */ /* 0x100fe40000000001 */
[----:B------:R-:W-:Y:S02]  /*1dd40*/  PRMT R12, R13, 0x3340, R12 ;  /* 0x000033400d0c7816 */ /* 0x000fe4000000000c */
[----:B------:R-:W-:Y:S02]  /*1dd50*/  PRMT R13, R14, 0x3340, R1 ;  /* 0x000033400e0d7816 */ /* 0x000fe40000000001 */
[----:B------:R-:W-:Y:S02]  /*1dd60*/  PRMT R20, R20, 0x5410, R9 ;  /* 0x0000541014147816 */ /* 0x000fe40000000009 */
[----:B------:R-:W-:-:S02]  /*1dd70*/  LOP3.LUT R7, R7, 0xffff, RZ, 0xc0, !PT ;  /* 0x0000ffff07077812 */ /* 0x000fc400078ec0ff */
[----:B------:R-:W-:Y:S02]  /*1dd80*/  LOP3.LUT R25, R25, 0x70, RZ, 0xc0, !PT ;  /* 0x0000007019197812 */ /* 0x000fe400078ec0ff */
[----:B------:R-:W-:Y:S02]  /*1dd90*/  PRMT R9, R4, 0x5410, R5 ;  /* 0x0000541004097816 */ /* 0x000fe40000000005 */
[----:B------:R-:W-:Y:S02]  /*1dda0*/  PRMT R0, R0, 0x5410, R11 ;  /* 0x0000541000007816 */ /* 0x000fe4000000000b */
[----:B------:R-:W-:Y:S02]  /*1ddb0*/  LOP3.LUT R8, R8, 0xffff, RZ, 0xc0, !PT ;  /* 0x0000ffff08087812 */ /* 0x000fe400078ec0ff */
[----:B------:R-:W-:Y:S02]  /*1ddc0*/  PRMT R2, R24, 0x5410, R2 ;  /* 0x0000541018027816 */ /* 0x000fe40000000002 */
[----:B------:R-:W-:-:S02]  /*1ddd0*/  PRMT R11, R12, 0x5410, R13 ;  /* 0x000054100c0b7816 */ /* 0x000fc4000000000d */
[----:B------:R-:W-:Y:S02]  /*1dde0*/  LOP3.LUT R15, R15, 0xffff, RZ, 0xc0, !PT ;  /* 0x0000ffff0f0f7812 */ /* 0x000fe400078ec0ff */
[----:B------:R-:W-:Y:S02]  /*1ddf0*/  LOP3.LUT R16, R16, 0xffff, RZ, 0xc0, !PT ;  /* 0x0000ffff10107812 */ /* 0x000fe400078ec0ff */
[--C-:B------:R-:W-:Y:S02]  /*1de00*/  PRMT R4, R18, 0x4210, R7.reuse ;  /* 0x0000421012047816 */ /* 0x100fe40000000007 */
[----:B------:R-:W-:Y:S02]  /*1de10*/  PRMT R5, R20, 0x5210, R7 ;  /* 0x0000521014057816 */ /* 0x000fe40000000007 */
[----:B-----5:R-:W-:Y:S02]  /*1de20*/  IADD3 R19, PT, PT, R25, R19, R27 ;  /* 0x0000001319137210 */ /* 0x020fe40007ffe01b */
[----:B------:R-:W-:-:S02]  /*1de30*/  PRMT R6, R17, 0x4210, R8 ;  /* 0x0000421011067816 */ /* 0x000fc40000000008 */
[----:B------:R-:W-:Y:S02]  /*1de40*/  PRMT R7, R9, 0x5210, R8 ;  /* 0x0000521009077816 */ /* 0x000fe40000000008 */
[--C-:B------:R-:W-:Y:S02]  /*1de50*/  PRMT R8, R2, 0x4210, R15.reuse ;  /* 0x0000421002087816 */ /* 0x100fe4000000000f */
[----:B------:R-:W-:Y:S02]  /*1de60*/  PRMT R9, R0, 0x5210, R15 ;  /* 0x0000521000097816 */ /* 0x000fe4000000000f */
[--C-:B------:R-:W-:Y:S02]  /*1de70*/  PRMT R10, R3, 0x4210, R16.reuse ;  /* 0x00004210030a7816 */ /* 0x100fe40000000010 */
[----:B------:R-:W-:Y:S01]  /*1de80*/  PRMT R11, R11, 0x5210, R16 ;  /* 0x000052100b0b7816 */ /* 0x000fe20000000010 */
[----:B------:R-:W-:Y:S04]  /*1de90*/  STSM.16.M88.4 [R19], R4 ;  /* 0x0000000413007844 */ /* 0x000fe80000000200 */
[----:B------:R-:W-:Y:S01]  /*1dea0*/  STSM.16.M88.4 [R19+0x100], R8 ;  /* 0x0001000813007844 */ /* 0x000fe20000000200 */
[----:B------:R-:W-:-:S02]  /*1deb0*/  LOP3.LUT R12, R26, 0x3f, RZ, 0xc0, !PT ;  /* 0x0000003f1a0c7812 */ /* 0x000fc400078ec0ff */
[----:B------:R-:W-:Y:S02]  /*1dec0*/  SHF.R.U32.HI R27, RZ, 0x5, R26 ;  /* 0x00000005ff1b7819 */ /* 0x000fe4000001161a */
[----:B------:R-:W-:Y:S01]  /*1ded0*/  LEA R12, R12, UR4, 0x4 ;  /* 0x000000040c0c7c11 */ /* 0x000fe2000f8e20ff */
[----:B------:R-:W-:Y:S01]  /*1dee0*/  BAR.SYNC.DEFER_BLOCKING 0x0 ;  /* 0x0000000000007b1d */ /* 0x000fe20000010000 */
[----:B------:R-:W-:-:S05]  /*1def0*/  SGXT.U32 R27, R27, 0x1 ;  /* 0x000000011b1b781a */ /* 0x000fca0000000000 */
[----:B------:R-:W1:Y:S01]  /*1df00*/  LDCU UR4, c[0x0][0x3b8] ;  /* 0x00007700ff0477ac */ /* 0x000e620008000800 */
[----:B------:R-:W2:Y:S04]  /*1df10*/  LDS.128 R8, [R12] ;  /* 0x000000000c087984 */ /* 0x000ea80000000c00 */
[----:B------:R-:W4:Y:S01]  /*1df20*/  LDS.128 R12, [R12+0x400] ;  /* 0x000400000c0c7984 */ /* 0x000f220000000c00 */
[----:B--2---:R-:W-:Y:S02]  /*1df30*/  PRMT R29, R8, 0x7770, RZ ;  /* 0x00007770081d7816 */ /* 0x004fe400000000ff */
[C-C-:B---3--:R-:W-:Y:S02]  /*1df40*/  LOP3.LUT R4, R28.reuse, 0x3e, R27.reuse, 0xfe, !PT ;  /* 0x0000003e1c047812 */ /* 0x148fe400078efe1b */
[----:B------:R-:W-:-:S02]  /*1df50*/  LOP3.LUT R3, R28, 0x3c, R27, 0xfe, !PT ;  /* 0x0000003c1c037812 */ /* 0x000fc400078efe1b */
[C-C-:B------:R-:W-:Y:S01]  /*1df60*/  LOP3.LUT R5, R28.reuse, 0x3a, R27.reuse, 0xfe, !PT ;  /* 0x0000003a1c057812 */ /* 0x140fe200078efe1b */
[----:B------:R2:W-:Y:S04]  /*1df70*/  STL [R1+0x40], R4 ;  /* 0x0000400401007387 */ /* 0x0005e80000100800 */
[----:B------:R3:W-:Y:S01]  /*1df80*/  STL [R1+0x3c], R3 ;  /* 0x00003c0301007387 */ /* 0x0007e20000100800 */
[----:B--2---:R-:W-:-:S03]  /*1df90*/  LOP3.LUT R4, R28, 0x38, R27, 0xfe, !PT ;  /* 0x000000381c047812 */ /* 0x004fc600078efe1b */
[----:B------:R2:W-:Y:S01]  /*1dfa0*/  STL [R1+0x38], R5 ;  /* 0x0000380501007387 */ /* 0x0005e20000100800 */
[----:B---3--:R-:W-:-:S03]  /*1dfb0*/  LOP3.LUT R3, R28, 0x36, R27, 0xfe, !PT ;  /* 0x000000361c037812 */ /* 0x008fc600078efe1b */
[----:B------:R3:W-:Y:S04]  /*1dfc0*/  STL [R1+0x34], R4 ;  /* 0x0000340401007387 */ /* 0x0007e80000100800 */
[----:B------:R5:W-:Y:S01]  /*1dfd0*/  STL [R1+0x30], R3 ;  /* 0x0000300301007387 */ /* 0x000be20000100800 */
[C-C-:B--2---:R-:W-:Y:S02]  /*1dfe0*/  LOP3.LUT R5, R28.reuse, 0x34, R27.reuse, 0xfe, !PT ;  /* 0x000000341c057812 */ /* 0x144fe400078efe1b */
[----:B---3--:R-:W-:-:S03]  /*1dff0*/  LOP3.LUT R4, R28, 0x32, R27, 0xfe, !PT ;  /* 0x000000321c047812 */ /* 0x008fc600078efe1b */
[----:B------:R2:W-:Y:S01]  /*1e000*/  STL [R1+0x2c], R5 ;  /* 0x00002c0501007387 */ /* 0x0005e20000100800 */
[C-C-:B-----5:R-:W-:Y:S01]  /*1e010*/  LOP3.LUT R3, R28.reuse, 0x30, R27.reuse, 0xfe, !PT ;  /* 0x000000301c037812 */ /* 0x160fe200078efe1b */
[----:B0-----:R-:W-:Y:S02]  /*1e020*/  IMAD R2, R21, UR5, RZ ;  /* 0x0000000515027c24 */ /* 0x001fe4000f8e02ff */
[----:B------:R0:W-:Y:S04]  /*1e030*/  STL [R1+0x28], R4 ;  /* 0x0000280401007387 */ /* 0x0001e80000100800 */
[----:B------:R3:W-:Y:S01]  /*1e040*/  STL [R1+0x24], R3 ;  /* 0x0000240301007387 */ /* 0x0007e20000100800 */
[C-C-:B--2---:R-:W-:Y:S02]  /*1e050*/  LOP3.LUT R5, R28.reuse, 0x2e, R27.reuse, 0xfe, !PT ;  /* 0x0000002e1c057812 */ /* 0x144fe400078efe1b */
[----:B0-----:R-:W-:-:S03]  /*1e060*/  LOP3.LUT R4, R28, 0x2c, R27, 0xfe, !PT ;  /* 0x0000002c1c047812 */ /* 0x001fc600078efe1b */
[----:B------:R0:W-:Y:S01]  /*1e070*/  STL [R1+0x20], R5 ;  /* 0x0000200501007387 */ /* 0x0001e20000100800 */
[----:B---3--:R-:W-:-:S03]  /*1e080*/  LOP3.LUT R3, R28, 0x2a, R27, 0xfe, !PT ;  /* 0x0000002a1c037812 */ /* 0x008fc600078efe1b */
[----:B------:R2:W-:Y:S01]  /*1e090*/  STL [R1+0x1c], R4 ;  /* 0x00001c0401007387 */ /* 0x0005e20000100800 */
[----:B------:R-:W-:Y:S02]  /*1e0a0*/  IADD3 R0, P1, PT, R2, UR12, RZ ;  /* 0x0000000c02007c10 */ /* 0x000fe4000ff3e0ff */
[----:B------:R-:W-:Y:S01]  /*1e0b0*/  ISETP.GE.AND P0, PT, R21, UR14, PT ;  /* 0x0000000e15007c0c */ /* 0x000fe2000bf06270 */
[----:B------:R3:W-:Y:S01]  /*1e0c0*/  STL [R1+0x18], R3 ;  /* 0x0000180301007387 */ /* 0x0007e20000100800 */
[C---:B------:R-:W-:Y:S02]  /*1e0d0*/  LOP3.LUT R17, R28.reuse, R27, RZ, 0xfc, !PT ;  /* 0x0000001b1c117212 */ /* 0x040fe400078efcff */
[C-C-:B0-----:R-:W-:Y:S02]  /*1e0e0*/  LOP3.LUT R5, R28.reuse, 0x28, R27.reuse, 0xfe, !PT ;  /* 0x000000281c057812 */ /* 0x141fe400078efe1b */
[----:B--2---:R-:W-:Y:S02]  /*1e0f0*/  LOP3.LUT R4, R28, 0x26, R27, 0xfe, !PT ;  /* 0x000000261c047812 */ /* 0x004fe400078efe1b */
[----:B------:R-:W-:-:S02]  /*1e100*/  LEA.HI.X.SX32 R2, R2, UR13, 0x1, P1 ;  /* 0x0000000d02027c11 */ /* 0x000fc400088f0eff */
[C-C-:B---3--:R-:W-:Y:S01]  /*1e110*/  LOP3.LUT R3, R28.reuse, 0x24, R27.reuse, 0xfe, !PT ;  /* 0x000000241c037812 */ /* 0x148fe200078efe1b */
[----:B------:R0:W-:Y:S01]  /*1e120*/  STL [R1+0x14], R5 ;  /* 0x0000140501007387 */ /* 0x0001e20000100800 */
[C-C-:B------:R-:W-:Y:S02]  /*1e130*/  LOP3.LUT R19, R28.reuse, 0x2, R27.reuse, 0xfe, !PT ;  /* 0x000000021c137812 */ /* 0x140fe400078efe1b */
[C---:B------:R-:W-:Y:S01]  /*1e140*/  ISETP.LT.AND P1, PT, R17.reuse, UR15, !P0 ;  /* 0x0000000f11007c0c */ /* 0x040fe2000c721270 */
[----:B-1----:R-:W-:Y:S01]  /*1e150*/  IMAD R17, R17, UR4, RZ ;  /* 0x0000000411117c24 */ /* 0x002fe2000f8e02ff */
[----:B------:R1:W-:Y:S01]  /*1e160*/  STL [R1+0x10], R4 ;  /* 0x0000100401007387 */ /* 0x0003e20000100800 */
[C---:B------:R-:W-:Y:S01]  /*1e170*/  ISETP.LT.AND P4, PT, R19.reuse, UR15, !P0 ;  /* 0x0000000f13007c0c */ /* 0x040fe2000c781270 */
[----:B------:R-:W-:Y:S02]  /*1e180*/  IMAD R19, R19, UR4, RZ ;  /* 0x0000000413137c24 */ /* 0x000fe4000f8e02ff */
[----:B------:R2:W-:Y:S01]  /*1e190*/  STL [R1+0xc], R3 ;  /* 0x00000c0301007387 */ /* 0x0005e20000100800 */
[----:B0-----:R-:W-:-:S02]  /*1e1a0*/  LOP3.LUT R5, R28, 0x22, R27, 0xfe, !PT ;  /* 0x000000221c057812 */ /* 0x001fc400078efe1b */
[----:B------:R-:W-:Y:S02]  /*1e1b0*/  IADD3 R16, P2, PT, R17, R0, RZ ;  /* 0x0000000011107210 */ /* 0x000fe40007f5e0ff */
[C-C-:B-1----:R-:W-:Y:S01]  /*1e1c0*/  LOP3.LUT R4, R28.reuse, 0x20, R27.reuse, 0xfe, !PT ;  /* 0x000000201c047812 */ /* 0x142fe200078efe1b */
[----:B------:R0:W-:Y:S01]  /*1e1d0*/  STL [R1+0x8], R5 ;  /* 0x0000080501007387 */ /* 0x0001e20000100800 */
[----:B--2---:R-:W-:-:S03]  /*1e1e0*/  LOP3.LUT R3, R28, 0x1e, R27, 0xfe, !PT ;  /* 0x0000001e1c037812 */ /* 0x004fc600078efe1b */
[----:B------:R1:W-:Y:S01]  /*1e1f0*/  STL [R1+0x4], R4 ;  /* 0x0000040401007387 */ /* 0x0003e20000100800 */
[C-C-:B------:R-:W-:Y:S02]  /*1e200*/  LOP3.LUT R26, R28.reuse, 0x1c, R27.reuse, 0xfe, !PT ;  /* 0x0000001c1c1a7812 */ /* 0x140fe400078efe1b */
[C-C-:B------:R-:W-:Y:S01]  /*1e210*/  LOP3.LUT R24, R28.reuse, 0x1a, R27.reuse, 0xfe, !PT ;  /* 0x0000001a1c187812 */ /* 0x140fe200078efe1b */
[----:B------:R2:W-:Y:S01]  /*1e220*/  STL [R1], R3 ;  /* 0x0000000301007387 */ /* 0x0005e20000100800 */
[C-C-:B------:R-:W-:Y:S02]  /*1e230*/  LOP3.LUT R6, R28.reuse, 0x12, R27.reuse, 0xfe, !PT ;  /* 0x000000121c067812 */ /* 0x140fe400078efe1b */
[C-C-:B0-----:R-:W-:Y:S02]  /*1e240*/  LOP3.LUT R5, R28.reuse, 0x14, R27.reuse, 0xfe, !PT ;  /* 0x000000141c057812 */ /* 0x141fe400078efe1b */
[C-C-:B------:R-:W-:Y:S02]  /*1e250*/  LOP3.LUT R7, R28.reuse, 0x10, R27.reuse, 0xfe, !PT ;  /* 0x000000101c077812 */ /* 0x140fe400078efe1b */
[----:B-1----:R-:W-:-:S02]  /*1e260*/  LOP3.LUT R4, R28, 0x16, R27, 0xfe, !PT ;  /* 0x000000161c047812 */ /* 0x002fc400078efe1b */
[C-C-:B------:R-:W-:Y:S02]  /*1e270*/  LOP3.LUT R22, R28.reuse, 0xe, R27.reuse, 0xfe, !PT ;  /* 0x0000000e1c167812 */ /* 0x140fe400078efe1b */
[C-C-:B--2---:R-:W-:Y:S02]  /*1e280*/  LOP3.LUT R3, R28.reuse, 0x18, R27.reuse, 0xfe, !PT ;  /* 0x000000181c037812 */ /* 0x144fe400078efe1b */
[C-C-:B------:R-:W-:Y:S02]  /*1e290*/  LOP3.LUT R23, R28.reuse, 0xc, R27.reuse, 0xfe, !PT ;  /* 0x0000000c1c177812 */ /* 0x140fe400078efe1b */
[C-C-:B------:R-:W-:Y:S02]  /*1e2a0*/  LOP3.LUT R25, R28.reuse, 0xa, R27.reuse, 0xfe, !PT ;  /* 0x0000000a1c197812 */ /* 0x140fe400078efe1b */
[----:B------:R-:W-:Y:S02]  /*1e2b0*/  LOP3.LUT R21, R28, 0x8, R27, 0xfe, !PT ;  /* 0x000000081c157812 */ /* 0x000fe400078efe1b */
[----:B------:R-:W-:-:S02]  /*1e2c0*/  IADD3 R18, P3, PT, R19, R0, RZ ;  /* 0x0000000013127210 */ /* 0x000fc40007f7e0ff */
[-C--:B------:R-:W-:Y:S02]  /*1e2d0*/  LEA.HI.X.SX32 R17, R17, R2.reuse, 0x1, P2 ;  /* 0x0000000211117211 */ /* 0x080fe400010f0eff */
[C-C-:B------:R-:W-:Y:S02]  /*1e2e0*/  LOP3.LUT R20, R28.reuse, 0x6, R27.reuse, 0xfe, !PT ;  /* 0x000000061c147812 */ /* 0x140fe400078efe1b */
[----:B------:R-:W-:Y:S01]  /*1e2f0*/  LOP3.LUT R27, R28, 0x4, R27, 0xfe, !PT ;  /* 0x000000041c1b7812 */ /* 0x000fe200078efe1b */
[----:B------:R0:W-:Y:S01]  /*1e300*/  @P1 STG.E.U8 desc[UR10][R16.64], R29 ;  /* 0x0000001d10001986 */ /* 0x0001e2000c10110a */
[----:B------:R-:W-:Y:S02]  /*1e310*/  LEA.HI.X.SX32 R19, R19, R2, 0x1, P3 ;  /* 0x0000000213137211 */ /* 0x000fe400018f0eff */
[----:B------:R-:W-:Y:S02]  /*1e320*/  PRMT R28, R9, 0x7770, RZ ;  /* 0x00007770091c7816 */ /* 0x000fe400000000ff */
[----:B------:R-:W-:-:S03]  /*1e330*/  ISETP.LT.AND P2, PT, R27, UR15, !P0 ;  /* 0x0000000f1b007c0c */ /* 0x000fc6000c741270 */
[----:B------:R1:W-:Y:S01]  /*1e340*/  @P4 STG.E.U8 desc[UR10][R18.64], R28 ;  /* 0x0000001c12004986 */ /* 0x0003e2000c10110a */
[----:B0-----:R-:W-:Y:S01]  /*1e350*/  IMAD R16, R27, UR4, RZ ;  /* 0x000000041b107c24 */ /* 0x001fe2000f8e02ff */
[C---:B------:R-:W-:Y:S01]  /*1e360*/  ISETP.LT.AND P4, PT, R20.reuse, UR15, !P0 ;  /* 0x0000000f14007c0c */ /* 0x040fe2000c781270 */
[C---:B------:R-:W-:Y:S01]  /*1e370*/  IMAD R17, R21.reuse, UR4, RZ ;  /* 0x0000000415117c24 */ /* 0x040fe2000f8e02ff */
[----:B------:R-:W-:Y:S01]  /*1e380*/  ISETP.LT.AND P3, PT, R21, UR15, !P0 ;  /* 0x0000000f15007c0c */ /* 0x000fe2000c761270 */
[----:B------:R-:W2:Y:S01]  /*1e390*/  LDL.LU R29, [R1+0x14] ;  /* 0x00001400011d7983 */ /* 0x000ea20000300800 */
[----:B-1----:R-:W-:Y:S01]  /*1e3a0*/  IMAD R19, R20, UR4, RZ ;  /* 0x0000000414137c24 */ /* 0x002fe2000f8e02ff */
[----:B------:R-:W-:Y:S02]  /*1e3b0*/  IADD3 R20, P6, PT, R16, R0, RZ ;  /* 0x0000000010147210 */ /* 0x000fe40007fde0ff */
[----:B------:R-:W3:Y:S01]  /*1e3c0*/  LDL.LU R28, [R1+0x8] ;  /* 0x00000800011c7983 */ /* 0x000ee20000300800 */
[----:B------:R-:W-:-:S02]  /*1e3d0*/  PRMT R27, R10, 0x7770, RZ ;  /* 0x000077700a1b7816 */ /* 0x000fc400000000ff */
[----:B------:R-:W-:Y:S02]  /*1e3e0*/  LEA.HI.X.SX32 R21, R16, R2, 0x1, P6 ;  /* 0x0000000210157211 */ /* 0x000fe400030f0eff */
[C---:B------:R-:W-:Y:S01]  /*1e3f0*/  ISETP.LT.AND P1, PT, R25.reuse, UR15, !P0 ;  /* 0x0000000f19007c0c */ /* 0x040fe2000c721270 */
[----:B------:R-:W-:Y:S01]  /*1e400*/  IMAD R25, R25, UR4, RZ ;  /* 0x0000000419197c24 */ /* 0x000fe2000f8e02ff */
[C---:B------:R-:W-:Y:S01]  /*1e410*/  IADD3 R18, P5, PT, R19.reuse, R0, RZ ;  /* 0x0000000013127210 */ /* 0x040fe20007fbe0ff */
[----:B------:R0:W-:Y:S03]  /*1e420*/  @P2 STG.E.U8 desc[UR10][R20.64], R27 ;  /* 0x0000001b14002986 */ /* 0x0001e6000c10110a */
[----:B------:R-:W-:Y:S02]  /*1e430*/  LEA.HI.X.SX32 R19, R19, R2, 0x1, P5 ;  /* 0x0000000213137211 */ /* 0x000fe400028f0eff */
[----:B0-----:R-:W-:-:S02]  /*1e440*/  PRMT R21, R11, 0x7770, RZ ;  /* 0x000077700b157816 */ /* 0x001fc400000000ff */
[----:B------:R-:W-:-:S03]  /*1e450*/  IADD3 R20, P2, PT, R25, R0, RZ ;  /* 0x0000000019147210 */ /* 0x000fc60007f5e0ff */
[----:B------:R0:W-:Y:S02]  /*1e460*/  @P4 STG.E.U8 desc[UR10][R18.64], R21 ;  /* 0x0000001512004986 */ /* 0x0001e4000c10110a */
[----:B0-----:R-:W-:Y:S02]  /*1e470*/  LEA.HI.X.SX32 R21, R25, R2, 0x1, P2 ;  /* 0x0000000219157211 */ /* 0x001fe400010f0eff */
[----:B------:R-:W5:Y:S01]  /*1e480*/  LDL.LU R25, [R1] ;  /* 0x0000000001197983 */ /* 0x000f620000300800 */
[C---:B------:R-:W-:Y:S02]  /*1e490*/  IADD3 R16, P6, PT, R17.reuse, R0, RZ ;  /* 0x0000000011107210 */ /* 0x040fe40007fde0ff */
[----:B----4-:R-:W-:Y:S02]  /*1e4a0*/  PRMT R27, R12, 0x7770, RZ ;  /* 0x000077700c1b7816 */ /* 0x010fe400000000ff */
[----:B------:R-:W-:Y:S02]  /*1e4b0*/  LEA.HI.X.SX32 R17, R17, R2, 0x1, P6 ;  /* 0x0000000211117211 */ /* 0x000fe400030f0eff */
[C---:B------:R-:W-:Y:S01]  /*1e4c0*/  ISETP.LT.AND P2, PT, R23.reuse, UR15, !P0 ;  /* 0x0000000f17007c0c */ /* 0x040fe2000c741270 */
[----:B------:R-:W-:Y:S01]  /*1e4d0*/  IMAD R23, R23, UR4, RZ ;  /* 0x0000000417177c24 */ /* 0x000fe2000f8e02ff */
[----:B------:R-:W-:-:S02]  /*1e4e0*/  PRMT R18, R13, 0x7770, RZ ;  /* 0x000077700d127816 */ /* 0x000fc400000000ff */
[C---:B------:R-:W-:Y:S01]  /*1e4f0*/  ISETP.LT.AND P4, PT, R22.reuse, UR15, !P0 ;  /* 0x0000000f16007c0c */ /* 0x040fe2000c781270 */
[----:B------:R-:W-:Y:S01]  /*1e500*/  IMAD R22, R22, UR4, RZ ;  /* 0x0000000416167c24 */ /* 0x000fe2000f8e02ff */
[----:B------:R0:W-:Y:S04]  /*1e510*/  @P3 STG.E.U8 desc[UR10][R16.64], R27 ;  /* 0x0000001b10003986 */ /* 0x0001e8000c10110a */
[----:B------:R1:W-:Y:S01]  /*1e520*/  @P1 STG.E.U8 desc[UR10][R20.64], R18 ;  /* 0x0000001214001986 */ /* 0x0003e2000c10110a */
[----:B0-----:R-:W-:-:S03]  /*1e530*/  IADD3 R16, P6, PT, R23, R0, RZ ;  /* 0x0000000017107210 */ /* 0x001fc60007fde0ff */
[----:B------:R-:W4:Y:S01]  /*1e540*/  LDL.LU R27, [R1+0x10] ;  /* 0x00001000011b7983 */ /* 0x000f220000300800 */
[C---:B-1----:R-:W-:Y:S02]  /*1e550*/  IADD3 R18, P5, PT, R22.reuse, R0, RZ ;  /* 0x0000000016127210 */ /* 0x042fe40007fbe0ff */
[-C--:B------:R-:W-:Y:S02]  /*1e560*/  LEA.HI.X.SX32 R17, R23, R2.reuse, 0x1, P6 ;  /* 0x0000000217117211 */ /* 0x080fe400030f0eff */
[----:B------:R-:W2:Y:S01]  /*1e570*/  LDL.LU R23, [R1+0xc] ;  /* 0x00000c0001177983 */ /* 0x000ea20000300800 */
[----:B------:R-:W-:-:S03]  /*1e580*/  LEA.HI.X.SX32 R19, R22, R2, 0x1, P5 ;  /* 0x0000000216137211 */ /* 0x000fc600028f0eff */
[----:B------:R-:W2:Y:S01]  /*1e590*/  LDL.LU R22, [R1+0x4] ;  /* 0x0000040001167983 */ /* 0x000ea20000300800 */
[----:B------:R-:W-:Y:S01]  /*1e5a0*/  PRMT R21, R14, 0x7770, RZ ;  /* 0x000077700e157816 */ /* 0x000fe200000000ff */
[C---:B------:R-:W-:Y:S01]  /*1e5b0*/  IMAD R20, R6.reuse, UR4, RZ ;  /* 0x0000000406147c24 */ /* 0x040fe2000f8e02ff */
[C---:B------:R-:W-:Y:S01]  /*1e5c0*/  ISETP.LT.AND P3, PT, R7.reuse, UR15, !P0 ;  /* 0x0000000f07007c0c */ /* 0x040fe2000c761270 */
[----:B------:R-:W-:Y:S02]  /*1e5d0*/  IMAD R7, R7, UR4, RZ ;  /* 0x0000000407077c24 */ /* 0x000fe4000f8e02ff */
[----:B------:R0:W-:Y:S01]  /*1e5e0*/  @P2 STG.E.U8 desc[UR10][R16.64], R21 ;  /* 0x0000001510002986 */ /* 0x0001e2000c10110a */
[----:B------:R-:W-:Y:S02]  /*1e5f0*/  ISETP.LT.AND P1, PT, R6, UR15, !P0 ;  /* 0x0000000f06007c0c */ /* 0x000fe4000c721270 */
[----:B------:R-:W-:Y:S02]  /*1e600*/  IADD3 R6, P6, PT, R7, R0, RZ ;  /* 0x0000000007067210 */ /* 0x000fe40007fde0ff */
[----:B0-----:R-:W-:-:S02]  /*1e610*/  PRMT R17, R15, 0x7770, RZ ;  /* 0x000077700f117816 */ /* 0x001fc400000000ff */
[----:B------:R-:W-:Y:S02]  /*1e620*/  IADD3 R16, P2, PT, R20, R0, RZ ;  /* 0x0000000014107210 */ /* 0x000fe40007f5e0ff */
[----:B------:R-:W-:Y:S01]  /*1e630*/  LEA.HI.X.SX32 R7, R7, R2, 0x1, P6 ;  /* 0x0000000207077211 */ /* 0x000fe200030f0eff */
[----:B------:R0:W-:Y:S01]  /*1e640*/  @P4 STG.E.U8 desc[UR10][R18.64], R17 ;  /* 0x0000001112004986 */ /* 0x0001e2000c10110a */
[----:B------:R-:W-:Y:S02]  /*1e650*/  PRMT R21, R8, 0x7771, RZ ;  /* 0x0000777108157816 */ /* 0x000fe400000000ff */
[----:B------:R-:W-:-:S03]  /*1e660*/  ISETP.LT.AND P4, PT, R4, UR15, !P0 ;  /* 0x0000000f04007c0c */ /* 0x000fc6000c781270 */
[----:B------:R1:W-:Y:S01]  /*1e670*/  @P3 STG.E.U8 desc[UR10][R6.64], R21 ;  /* 0x0000001506003986 */ /* 0x0003e2000c10110a */
[----:B0-----:R-:W-:Y:S02]  /*1e680*/  LEA.HI.X.SX32 R17, R20, R2, 0x1, P2 ;  /* 0x0000000214117211 */ /* 0x001fe400010f0eff */
[C---:B------:R-:W-:Y:S01]  /*1e690*/  ISETP.LT.AND P2, PT, R5.reuse, UR15, !P0 ;  /* 0x0000000f05007c0c */ /* 0x040fe2000c741270 */
[----:B------:R-:W-:Y:S01]  /*1e6a0*/  IMAD R5, R5, UR4, RZ ;  /* 0x0000000405057c24 */ /* 0x000fe2000f8e02ff */
[----:B------:R-:W-:Y:S01]  /*1e6b0*/  PRMT R18, R9, 0x7771, RZ ;  /* 0x0000777109127816 */ /* 0x000fe200000000ff */
[----:B-1----:R-:W-:-:S03]  /*1e6c0*/  IMAD R7, R4, UR4, RZ ;  /* 0x0000000404077c24 */ /* 0x002fc6000f8e02ff */
[C---:B------:R-:W-:Y:S01]  /*1e6d0*/  IADD3 R4, P6, PT, R5.reuse, R0, RZ ;  /* 0x0000000005047210 */ /* 0x040fe20007fde0ff */
[----:B------:R0:W-:Y:S03]  /*1e6e0*/  @P1 STG.E.U8 desc[UR10][R16.64], R18 ;  /* 0x0000001210001986 */ /* 0x0001e6000c10110a */
[----:B------:R-:W-:Y:S02]  /*1e6f0*/  LEA.HI.X.SX32 R5, R5, R2, 0x1, P6 ;  /* 0x0000000205057211 */ /* 0x000fe400030f0eff */
[----:B------:R-:W-:Y:S02]  /*1e700*/  IADD3 R6, P5, PT, R7, R0, RZ ;  /* 0x0000000007067210 */ /* 0x000fe40007fbe0ff */
[C---:B------:R-:W-:Y:S02]  /*1e710*/  ISETP.LT.AND P3, PT, R3.reuse, UR15, !P0 ;  /* 0x0000000f03007c0c */ /* 0x040fe4000c761270 */
[----:B0-----:R-:W-:Y:S01]  /*1e720*/  PRMT R17, R10, 0x7771, RZ ;  /* 0x000077710a117816 */ /* 0x001fe200000000ff */
[----:B------:R-:W-:Y:S01]  /*1e730*/  IMAD R3, R3, UR4, RZ ;  /* 0x0000000403037c24 */ /* 0x000fe2000f8e02ff */
[C---:B------:R-:W-:Y:S01]  /*1e740*/  ISETP.LT.AND P1, PT, R24.reuse, UR15, !P0 ;  /* 0x0000000f18007c0c */ /* 0x040fe2000c721270 */
[----:B------:R-:W-:Y:S01]  /*1e750*/  IMAD R24, R24, UR4, RZ ;  /* 0x0000000418187c24 */ /* 0x000fe2000f8e02ff */
[----:B------:R-:W-:Y:S01]  /*1e760*/  LEA.HI.X.SX32 R7, R7, R2, 0x1, P5 ;  /* 0x0000000207077211 */ /* 0x000fe200028f0eff */
[----:B------:R0:W-:Y:S01]  /*1e770*/  @P2 STG.E.U8 desc[UR10][R4.64], R17 ;  /* 0x0000001104002986 */ /* 0x0001e2000c10110a */
[----:B------:R-:W-:-:S02]  /*1e780*/  IADD3 R16, P6, PT, R3, R0, RZ ;  /* 0x0000000003107210 */ /* 0x000fc40007fde0ff */
[----:B0-----:R-:W-:Y:S02]  /*1e790*/  PRMT R5, R11, 0x7771, RZ ;  /* 0x000077710b057816 */ /* 0x001fe400000000ff */
[----:B------:R-:W-:-:S03]  /*1e7a0*/  IADD3 R4, P2, PT, R24, R0, RZ ;  /* 0x0000000018047210 */ /* 0x000fc60007f5e0ff */
[----:B------:R0:W-:Y:S01]  /*1e7b0*/  @P4 STG.E.U8 desc[UR10][R6.64], R5 ;  /* 0x0000000506004986 */ /* 0x0001e2000c10110a */
[----:B------:R-:W-:Y:S02]  /*1e7c0*/  LEA.HI.X.SX32 R17, R3, R2, 0x1, P6 ;  /* 0x0000000203117211 */ /* 0x000fe400030f0eff */
[----:B------:R-:W-:-:S05]  /*1e7d0*/  PRMT R3, R12, 0x7771, RZ ;  /* 0x000077710c037816 */ /* 0x000fca00000000ff */
[----:B------:R1:W-:Y:S01]  /*1e7e0*/  @P3 STG.E.U8 desc[UR10][R16.64], R3 ;  /* 0x0000000310003986 */ /* 0x0003e2000c10110a */
[----:B0-----:R-:W-:Y:S02]  /*1e7f0*/  LEA.HI.X.SX32 R5, R24, R2, 0x1, P2 ;  /* 0x0000000218057211 */ /* 0x001fe400010f0eff */
[----:B------:R-:W-:-:S05]  /*1e800*/  PRMT R6, R13, 0x7771, RZ ;  /* 0x000077710d067816 */ /* 0x000fca00000000ff */
[----:B------:R0:W-:Y:S01]  /*1e810*/  @P1 STG.E.U8 desc[UR10][R4.64], R6 ;  /* 0x0000000604001986 */ /* 0x0001e2000c10110a */
[C---:B---3--:R-:W-:Y:S01]  /*1e820*/  ISETP.LT.AND P1, PT, R28.reuse, UR15, !P0 ;  /* 0x0000000f1c007c0c */ /* 0x048fe2000c721270 */
[----:B------:R-:W-:Y:S01]  /*1e830*/  IMAD R18, R28, UR4, RZ ;  /* 0x000000041c127c24 */ /* 0x000fe2000f8e02ff */
[C---:B-----5:R-:W-:Y:S01]  /*1e840*/  ISETP.LT.AND P4, PT, R25.reuse, UR15, !P0 ;  /* 0x0000000f19007c0c */ /* 0x060fe2000c781270 */
[----:B------:R-:W-:Y:S02]  /*1e850*/  IMAD R7, R25, UR4, RZ ;  /* 0x0000000419077c24 */ /* 0x000fe4000f8e02ff */
[----:B------:R-:W3:Y:S04]  /*1e860*/  LDL.LU R25, [R1+0x18] ;  /* 0x0000180001197983 */ /* 0x000ee80000300800 */
[----:B------:R-:W5:Y:S01]  /*1e870*/  LDL.LU R28, [R1+0x1c] ;  /* 0x00001c00011c7983 */ /* 0x000f620000300800 */
[C---:B------:R-:W-:Y:S01]  /*1e880*/  ISETP.LT.AND P2, PT, R26.reuse, UR15, !P0 ;  /* 0x0000000f1a007c0c */ /* 0x040fe2000c741270 */
[----:B------:R-:W-:Y:S01]  /*1e890*/  IMAD R26, R26, UR4, RZ ;  /* 0x000000041a1a7c24 */ /* 0x000fe2000f8e02ff */
[----:B-1----:R-:W-:-:S04]  /*1e8a0*/  PRMT R17, R14, 0x7771, RZ ;  /* 0x000077710e117816 */ /* 0x002fc800000000ff */
[CC--:B0-----:R-:W-:Y:S02]  /*1e8b0*/  IADD3 R4, P6, PT, R26.reuse, R0.reuse, RZ ;  /* 0x000000001a047210 */ /* 0x0c1fe40007fde0ff */
[C---:B------:R-:W-:Y:S02]  /*1e8c0*/  IADD3 R6, P5, PT, R7.reuse, R0, RZ ;  /* 0x0000000007067210 */ /* 0x040fe40007fbe0ff */
[-C--:B------:R-:W-:Y:S02]  /*1e8d0*/  LEA.HI.X.SX32 R5, R26, R2.reuse, 0x1, P6 ;  /* 0x000000021a057211 */ /* 0x080fe400030f0eff */
[----:B------:R-:W-:-:S03]  /*1e8e0*/  LEA.HI.X.SX32 R7, R7, R2, 0x1, P5 ;  /* 0x0000000207077211 */ /* 0x000fc600028f0eff */
[----:B------:R0:W-:Y:S01]  /*1e8f0*/  @P2 STG.E.U8 desc[UR10][R4.64], R17 ;  /* 0x0000001104002986 */ /* 0x0001e2000c10110a */
[C---:B--2---:R-:W-:Y:S01]  /*1e900*/  IMAD R3, R22.reuse, UR4, RZ ;  /* 0x0000000416037c24 */ /* 0x044fe2000f8e02ff */
[----:B------:R-:W-:-:S04]  /*1e910*/  ISETP.LT.AND P3, PT, R22, UR15, !P0 ;  /* 0x0000000f16007c0c */ /* 0x000fc8000c761270 */
[----:B------:R-:W-:Y:S02]  /*1e920*/  IADD3 R16, P6, PT, R3, R0, RZ ;  /* 0x0000000003107210 */ /* 0x000fe40007fde0ff */
[----:B0-----:R-:W-:Y:S02]  /*1e930*/  PRMT R5, R15, 0x7771, RZ ;  /* 0x000077710f057816 */ /* 0x001fe400000000ff */
[----:B------:R-:W-:Y:S02]  /*1e940*/  LEA.HI.X.SX32 R17, R3, R2, 0x1, P6 ;  /* 0x0000000203117211 */ /* 0x000fe400030f0eff */
[----:B------:R-:W-:Y:S02]  /*1e950*/  PRMT R3, R8, 0x7772, RZ ;  /* 0x0000777208037816 */ /* 0x000fe400000000ff */
[----:B------:R-:W-:Y:S01]  /*1e960*/  IADD3 R4, P2, PT, R18, R0, RZ ;  /* 0x0000000012047210 */ /* 0x000fe20007f5e0ff */
[----:B------:R0:W-:Y:S01]  /*1e970*/  @P4 STG.E.U8 desc[UR10][R6.64], R5 ;  /* 0x0000000506004986 */ /* 0x0001e2000c10110a */
[----:B----4-:R-:W-:-:S03]  /*1e980*/  ISETP.LT.AND P4, PT, R27, UR15, !P0 ;  /* 0x0000000f1b007c0c */ /* 0x010fc6000c781270 */
[----:B------:R1:W-:Y:S01]  /*1e990*/  @P3 STG.E.U8 desc[UR10][R16.64], R3 ;  /* 0x0000000310003986 */ /* 0x0003e2000c10110a */
[----:B0-----:R-:W-:Y:S02]  /*1e9a0*/  LEA.HI.X.SX32 R5, R18, R2, 0x1, P2 ;  /* 0x0000000212057211 */ /* 0x001fe400010f0eff */
[----:B------:R-:W-:Y:S01]  /*1e9b0*/  PRMT R6, R9, 0x7772, RZ ;  /* 0x0000777209067816 */ /* 0x000fe200000000ff */
[----:B------:R-:W-:Y:S01]  /*1e9c0*/  IMAD R7, R27, UR4, RZ ;  /* 0x000000041b077c24 */ /* 0x000fe2000f8e02ff */
[C---:B------:R-:W-:Y:S01]  /*1e9d0*/  ISETP.LT.AND P2, PT, R23.reuse, UR15, !P0 ;  /* 0x0000000f17007c0c */ /* 0x040fe2000c741270 */
[----:B-1----:R-:W-:Y:S01]  /*1e9e0*/  IMAD R3, R23, UR4, RZ ;  /* 0x0000000417037c24 */ /* 0x002fe2000f8e02ff */
[----:B------:R-:W-:Y:S01]  /*1e9f0*/  PRMT R18, R10, 0x7772, RZ ;  /* 0x000077720a127816 */ /* 0x000fe200000000ff */
[----:B------:R0:W-:Y:S01]  /*1ea00*/  @P1 STG.E.U8 desc[UR10][R4.64], R6 ;  /* 0x0000000604001986 */ /* 0x0001e2000c10110a */
[----:B------:R-:W-:Y:S01]  /*1ea10*/  PRMT R19, R11, 0x7772, RZ ;  /* 0x000077720b137816 */ /* 0x000fe200000000ff */
[C---:B------:R-:W-:Y:S01]  /*1ea20*/  IMAD R17, R29.reuse, UR4, RZ ;  /* 0x000000041d117c24 */ /* 0x040fe2000f8e02ff */
[----:B------:R-:W-:Y:S01]  /*1ea30*/  ISETP.LT.AND P3, PT, R29, UR15, !P0 ;  /* 0x0000000f1d007c0c */ /* 0x000fe2000c761270 */
[----:B------:R-:W2:Y:S04]  /*1ea40*/  LDL.LU R27, [R1+0x24] ;  /* 0x00002400011b7983 */ /* 0x000ea80000300800 */
[----:B------:R-:W4:Y:S01]  /*1ea50*/  LDL.LU R29, [R1+0x28] ;  /* 0x00002800011d7983 */ /* 0x000f220000300800 */
[----:B0-----:R-:W-:-:S03]  /*1ea60*/  IADD3 R4, P6, PT, R3, R0, RZ ;  /* 0x0000000003047210 */ /* 0x001fc60007fde0ff */
[----:B------:R-:W4:Y:S01]  /*1ea70*/  LDL.LU R26, [R1+0x30] ;  /* 0x00003000011a7983 */ /* 0x000f220000300800 */
[----:B------:R-:W-:Y:S02]  /*1ea80*/  IADD3 R6, P5, PT, R7, R0, RZ ;  /* 0x0000000007067210 */ /* 0x000fe40007fbe0ff */
[-C--:B------:R-:W-:Y:S02]  /*1ea90*/  LEA.HI.X.SX32 R5, R3, R2.reuse, 0x1, P6 ;  /* 0x0000000203057211 */ /* 0x080fe400030f0eff */
[----:B------:R-:W-:-:S03]  /*1eaa0*/  LEA.HI.X.SX32 R7, R7, R2, 0x1, P5 ;  /* 0x0000000207077211 */ /* 0x000fc600028f0eff */
[----:B------:R0:W-:Y:S04]  /*1eab0*/  @P2 STG.E.U8 desc[UR10][R4.64], R18 ;  /* 0x0000001204002986 */ /* 0x0001e8000c10110a */
[----:B------:R1:W-:Y:S04]  /*1eac0*/  @P4 STG.E.U8 desc[UR10][R6.64], R19 ;  /* 0x0000001306004986 */ /* 0x0003e8000c10110a */
[----:B0-----:R-:W4:Y:S04]  /*1ead0*/  LDL.LU R18, [R1+0x2c] ;  /* 0x00002c0001127983 */ /* 0x001f280000300800 */
[----:B-1----:R-:W4:Y:S04]  /*1eae0*/  LDL.LU R7, [R1+0x20] ;  /* 0x0000200001077983 */ /* 0x002f280000300800 */
[----:B------:R-:W4:Y:S04]  /*1eaf0*/  LDL.LU R24, [R1+0x34] ;  /* 0x0000340001187983 */ /* 0x000f280000300800 */
[----:B------:R-:W4:Y:S04]  /*1eb00*/  LDL.LU R20, [R1+0x38] ;  /* 0x0000380001147983 */ /* 0x000f280000300800 */
[----:B------:R-:W4:Y:S01]  /*1eb10*/  LDL.LU R22, [R1+0x3c] ;  /* 0x00003c0001167983 */ /* 0x000f220000300800 */
[----:B---3--:R-:W-:-:S05]  /*1eb20*/  IMAD R3, R25, UR4, RZ ;  /* 0x0000000419037c24 */ /* 0x008fca000f8e02ff */
[----:B------:R-:W-:Y:S01]  /*1eb30*/  IADD3 R4, P2, PT, R3, R0, RZ ;  /* 0x0000000003047210 */ /* 0x000fe20007f5e0ff */
[----:B-----5:R-:W-:-:S03]  /*1eb40*/  IMAD R23, R28, UR4, RZ ;  /* 0x000000041c177c24 */ /* 0x020fc6000f8e02ff */
[----:B------:R-:W-:Y:S02]  /*1eb50*/  LEA.HI.X.SX32 R5, R3, R2, 0x1, P2 ;  /* 0x0000000203057211 */ /* 0x000fe400010f0eff */
[----:B------:R-:W-:Y:S02]  /*1eb60*/  ISETP.LT.AND P2, PT, R28, UR15, !P0 ;  /* 0x0000000f1c007c0c */ /* 0x000fe4000c741270 */
[----:B------:R-:W3:Y:S01]  /*1eb70*/  LDL.LU R28, [R1+0x40] ;  /* 0x00004000011c7983 */ /* 0x000ee20000300800 */
[----:B------:R-:W-:Y:S02]  /*1eb80*/  ISETP.LT.AND P1, PT, R25, UR15, !P0 ;  /* 0x0000000f19007c0c */ /* 0x000fe4000c721270 */
[C---:B------:R-:W-:Y:S02]  /*1eb90*/  IADD3 R16, P6, PT, R17.reuse, R0, RZ ;  /* 0x0000000011107210 */ /* 0x040fe40007fde0ff */
[----:B------:R-:W-:Y:S02]  /*1eba0*/  PRMT R21, R12, 0x7772, RZ ;  /* 0x000077720c157816 */ /* 0x000fe400000000ff */
[----:B------:R-:W-:-:S02]  /*1ebb0*/  LEA.HI.X.SX32 R17, R17, R2, 0x1, P6 ;  /* 0x0000000211117211 */ /* 0x000fc400030f0eff */
[----:B------:R-:W-:-:S03]  /*1ebc0*/  PRMT R25, R13, 0x7772, RZ ;  /* 0x000077720d197816 */ /* 0x000fc600000000ff */
[----:B------:R-:W-:Y:S04]  /*1ebd0*/  @P3 STG.E.U8 desc[UR10][R16.64], R21 ;  /* 0x0000001510003986 */ /* 0x000fe8000c10110a */
[----:B------:R0:W-:Y:S02]  /*1ebe0*/  @P1 STG.E.U8 desc[UR10][R4.64], R25 ;  /* 0x0000001904001986 */ /* 0x0001e4000c10110a */
[----:B0-----:R-:W-:-:S04]  /*1ebf0*/  IADD3 R4, P5, PT, R23, R0, RZ ;  /* 0x0000000017047210 */ /* 0x001fc80007fbe0ff */
[----:B------:R-:W-:Y:S02]  /*1ec00*/  LEA.HI.X.SX32 R5, R23, R2, 0x1, P5 ;  /* 0x0000000217057211 */ /* 0x000fe400028f0eff */
[----:B------:R-:W-:-:S05]  /*1ec10*/  PRMT R23, R14, 0x7772, RZ ;  /* 0x000077720e177816 */ /* 0x000fca00000000ff */
[----:B------:R0:W-:Y:S01]  /*1ec20*/  @P2 STG.E.U8 desc[UR10][R4.64], R23 ;  /* 0x0000001704002986 */ /* 0x0001e2000c10110a */
[----:B------:R-:W-:Y:S01]  /*1ec30*/  PRMT R25, R8, 0x7773, RZ ;  /* 0x0000777308197816 */ /* 0x000fe200000000ff */
[C---:B--2---:R-:W-:Y:S01]  /*1ec40*/  IMAD R19, R27.reuse, UR4, RZ ;  /* 0x000000041b137c24 */ /* 0x044fe2000f8e02ff */
[----:B------:R-:W-:Y:S01]  /*1ec50*/  ISETP.LT.AND P3, PT, R27, UR15, !P0 ;  /* 0x0000000f1b007c0c */ /* 0x000fe2000c761270 */
[C---:B----4-:R-:W-:Y:S01]  /*1ec60*/  IMAD R21, R29.reuse, UR4, RZ ;  /* 0x000000041d157c24 */ /* 0x050fe2000f8e02ff */
[----:B------:R-:W-:Y:S02]  /*1ec70*/  ISETP.LT.AND P4, PT, R29, UR15, !P0 ;  /* 0x0000000f1d007c0c */ /* 0x000fe4000c781270 */
[-C--:B------:R-:W-:Y:S02]  /*1ec80*/  IADD3 R16, P5, PT, R19, R0.reuse, RZ ;  /* 0x0000000013107210 */ /* 0x080fe40007fbe0ff */
[----:B0-----:R-:W-:Y:S02]  /*1ec90*/  IADD3 R4, P2, PT, R21, R0, RZ ;  /* 0x0000000015047210 */ /* 0x001fe40007f5e0ff */
[----:B------:R-:W-:-:S02]  /*1eca0*/  PRMT R29, R15, 0x7772, RZ ;  /* 0x000077720f1d7816 */ /* 0x000fc400000000ff */
[-C--:B------:R-:W-:Y:S02]  /*1ecb0*/  LEA.HI.X.SX32 R17, R19, R2.reuse, 0x1, P5 ;  /* 0x0000000213117211 */ /* 0x080fe400028f0eff */
[----:B------:R-:W-:Y:S02]  /*1ecc0*/  LEA.HI.X.SX32 R5, R21, R2, 0x1, P2 ;  /* 0x0000000215057211 */ /* 0x000fe400010f0eff */
[----:B------:R-:W-:Y:S01]  /*1ecd0*/  PRMT R27, R9, 0x7773, RZ ;  /* 0x00007773091b7816 */ /* 0x000fe200000000ff */
[----:B------:R-:W-:Y:S02]  /*1ece0*/  IMAD R9, R26, UR4, RZ ;  /* 0x000000041a097c24 */ /* 0x000fe4000f8e02ff */
[C---:B------:R-:W-:Y:S01]  /*1ecf0*/  IMAD R3, R7.reuse, UR4, RZ ;  /* 0x0000000407037c24 */ /* 0x040fe2000f8e02ff */
[----:B------:R-:W-:-:S04]  /*1ed00*/  ISETP.LT.AND P1, PT, R7, UR15, !P0 ;  /* 0x0000000f07007c0c */ /* 0x000fc8000c721270 */
[----:B------:R-:W-:-:S04]  /*1ed10*/  IADD3 R6, P6, PT, R3, R0, RZ ;  /* 0x0000000003067210 */ /* 0x000fc80007fde0ff */
[----:B------:R-:W-:Y:S01]  /*1ed20*/  LEA.HI.X.SX32 R7, R3, R2, 0x1, P6 ;  /* 0x0000000203077211 */ /* 0x000fe200030f0eff */
[----:B------:R-:W-:Y:S02]  /*1ed30*/  IMAD R3, R18, UR4, RZ ;  /* 0x0000000412037c24 */ /* 0x000fe4000f8e02ff */
[----:B------:R-:W-:Y:S02]  /*1ed40*/  IMAD R19, R24, UR4, RZ ;  /* 0x0000000418137c24 */ /* 0x000fe4000f8e02ff */
[----:B------:R0:W-:Y:S01]  /*1ed50*/  @P1 STG.E.U8 desc[UR10][R6.64], R29 ;  /* 0x0000001d06001986 */ /* 0x0001e2000c10110a */
[----:B------:R-:W-:-:S03]  /*1ed60*/  IMAD R23, R22, UR4, RZ ;  /* 0x0000000416177c24 */ /* 0x000fc6000f8e02ff */
[----:B------:R-:W-:Y:S01]  /*1ed70*/  @P3 STG.E.U8 desc[UR10][R16.64], R25 ;  /* 0x0000001910003986 */ /* 0x000fe2000c10110a */
[----:B------:R-:W-:-:S03]  /*1ed80*/  IMAD R21, R20, UR4, RZ ;  /* 0x0000000414157c24 */ /* 0x000fc6000f8e02ff */
[----:B------:R1:W-:Y:S01]  /*1ed90*/  @P4 STG.E.U8 desc[UR10][R4.64], R27 ;  /* 0x0000001b04004986 */ /* 0x0003e2000c10110a */
[----:B------:R-:W-:Y:S02]  /*1eda0*/  ISETP.LT.AND P5, PT, R18, UR15, !P0 ;  /* 0x0000000f12007c0c */ /* 0x000fe4000c7a1270 */
[-C--:B0-----:R-:W-:Y:S02]  /*1edb0*/  IADD3 R6, P6, PT, R3, R0.reuse, RZ ;  /* 0x0000000003067210 */ /* 0x081fe40007fde0ff */
[-C--:B------:R-:W-:Y:S02]  /*1edc0*/  IADD3 R8, P2, PT, R19, R0.reuse, RZ ;  /* 0x0000000013087210 */ /* 0x080fe40007f5e0ff */
[----:B-1----:R-:W-:Y:S02]  /*1edd0*/  IADD3 R4, P1, PT, R9, R0, RZ ;  /* 0x0000000009047210 */ /* 0x002fe40007f3e0ff */
[-C--:B------:R-:W-:Y:S02]  /*1ede0*/  LEA.HI.X.SX32 R7, R3, R2.reuse, 0x1, P6 ;  /* 0x0000000203077211 */ /* 0x080fe400030f0eff */
[----:B------:R-:W-:-:S02]  /*1edf0*/  LEA.HI.X.SX32 R5, R9, R2, 0x1, P1 ;  /* 0x0000000209057211 */ /* 0x000fc400008f0eff */
[-C--:B------:R-:W-:Y:S02]  /*1ee00*/  IADD3 R18, P1, PT, R23, R0.reuse, RZ ;  /* 0x0000000017127210 */ /* 0x080fe40007f3e0ff */
[----:B------:R-:W-:Y:S02]  /*1ee10*/  IADD3 R16, P6, PT, R21, R0, RZ ;  /* 0x0000000015107210 */ /* 0x000fe40007fde0ff */
[----:B------:R-:W-:Y:S02]  /*1ee20*/  ISETP.LT.AND P4, PT, R26, UR15, !P0 ;  /* 0x0000000f1a007c0c */ /* 0x000fe4000c781270 */
[----:B------:R-:W-:Y:S02]  /*1ee30*/  ISETP.LT.AND P3, PT, R24, UR15, !P0 ;  /* 0x0000000f18007c0c */ /* 0x000fe4000c761270 */
[----:B------:R-:W-:Y:S02]  /*1ee40*/  LEA.HI.X.SX32 R9, R19, R2, 0x1, P2 ;  /* 0x0000000213097211 */ /* 0x000fe400010f0eff */
[----:B------:R-:W-:-:S02]  /*1ee50*/  ISETP.LT.AND P2, PT, R20, UR15, !P0 ;  /* 0x0000000f14007c0c */ /* 0x000fc4000c741270 */
[-C--:B------:R-:W-:Y:S02]  /*1ee60*/  LEA.HI.X.SX32 R19, R23, R2.reuse, 0x1, P1 ;  /* 0x0000000217137211 */ /* 0x080fe400008f0eff */
[----:B------:R-:W-:Y:S02]  /*1ee70*/  LEA.HI.X.SX32 R17, R21, R2, 0x1, P6 ;  /* 0x0000000215117211 */ /* 0x000fe400030f0eff */
[----:B------:R-:W-:Y:S02]  /*1ee80*/  ISETP.LT.AND P1, PT, R22, UR15, !P0 ;  /* 0x0000000f16007c0c */ /* 0x000fe4000c721270 */
[----:B------:R-:W-:Y:S02]  /*1ee90*/  PRMT R3, R10, 0x7773, RZ ;  /* 0x000077730a037816 */ /* 0x000fe400000000ff */
[----:B------:R-:W-:Y:S02]  /*1eea0*/  PRMT R11, R11, 0x7773, RZ ;  /* 0x000077730b0b7816 */ /* 0x000fe400000000ff */
[----:B------:R-:W-:Y:S01]  /*1eeb0*/  PRMT R23, R13, 0x7773, RZ ;  /* 0x000077730d177816 */ /* 0x000fe200000000ff */
[----:B------:R0:W-:Y:S01]  /*1eec0*/  @P5 STG.E.U8 desc[UR10][R6.64], R3 ;  /* 0x0000000306005986 */ /* 0x0001e2000c10110a */
[----:B------:R-:W-:-:S03]  /*1eed0*/  PRMT R13, R14, 0x7773, RZ ;  /* 0x000077730e0d7816 */ /* 0x000fc600000000ff */
[----:B------:R0:W-:Y:S01]  /*1eee0*/  @P4 STG.E.U8 desc[UR10][R4.64], R11 ;  /* 0x0000000b04004986 */ /* 0x0001e2000c10110a */
[----:B------:R-:W-:Y:S01]  /*1eef0*/  PRMT R15, R15, 0x7773, RZ ;  /* 0x000077730f0f7816 */ /* 0x000fe200000000ff */
[C---:B---3--:R-:W-:Y:S01]  /*1ef00*/  IMAD R25, R28.reuse, UR4, RZ ;  /* 0x000000041c197c24 */ /* 0x048fe2000f8e02ff */
[----:B------:R-:W-:-:S04]  /*1ef10*/  ISETP.LT.AND P0, PT, R28, UR15, !P0 ;  /* 0x0000000f1c007c0c */ /* 0x000fc8000c701270 */
[----:B------:R-:W-:-:S04]  /*1ef20*/  IADD3 R20, P6, PT, R25, R0, RZ ;  /* 0x0000000019147210 */ /* 0x000fc80007fde0ff */
[----:B------:R-:W-:Y:S02]  /*1ef30*/  LEA.HI.X.SX32 R21, R25, R2, 0x1, P6 ;  /* 0x0000000219157211 */ /* 0x000fe400030f0eff */
[----:B------:R-:W-:-:S05]  /*1ef40*/  PRMT R25, R12, 0x7773, RZ ;  /* 0x000077730c197816 */ /* 0x000fca00000000ff */
[----:B------:R0:W-:Y:S04]  /*1ef50*/  @P3 STG.E.U8 desc[UR10][R8.64], R25 ;  /* 0x0000001908003986 */ /* 0x0001e8000c10110a */
[----:B------:R0:W-:Y:S04]  /*1ef60*/  @P2 STG.E.U8 desc[UR10][R16.64], R23 ;  /* 0x0000001710002986 */ /* 0x0001e8000c10110a */
[----:B------:R0:W-:Y:S01]  /*1ef70*/  @P1 STG.E.U8 desc[UR10][R18.64], R13 ;  /* 0x0000000d12001986 */ /* 0x0001e2000c10110a */
[----:B------:R-:W-:Y:S05]  /*1ef80*/  @!P0 EXIT ;  /* 0x000000000000894d */ /* 0x000fea0003800000 */
[----:B------:R-:W-:Y:S01]  /*1ef90*/  STG.E.U8 desc[UR10][R20.64], R15 ;  /* 0x0000000f14007986 */ /* 0x000fe2000c10110a */
[----:B------:R-:W-:Y:S05]  /*1efa0*/  EXIT ;  /* 0x000000000000794d */ /* 0x000fea0003800000 */
.L_x_3:
[----:B------:R-:W-:-:S00]  /*1efb0*/  BRA `(.L_x_3) ;  /* 0xfffffffc00fc7947 */ /* 0x000fc0000383ffff */
[----:B------:R-:W-:-:S00]  /*1efc0*/  NOP ;  /* 0x0000000000007918 */ /* 0x000fc00000000000 */
        /* <DEDUP_REMOVED lines=11> */
.L_x_4:


//--------------------- .nv.shared.matmul_kernel  --------------------------
	.section	.nv.shared.matmul_kernel,"aw",@nobits
	.sectionflags	@""
	.align	16
	.zero		1024


//--------------------- .nv.shared.reserved.0     --------------------------
	.section	.nv.shared.reserved.0,"aw",@nobits
	.weak		__nv_reservedSMEM_offset_0_alias
	.size		__nv_reservedSMEM_offset_0_alias, 0, 64
	.other		__nv_reservedSMEM_offset_0_alias,@"STO_CUDA_RESERVED_SHARED STV_DEFAULT"
__nv_reservedSMEM_offset_0_alias:
	.zero		0
	.zero		64


//--------------------- .nv.constant0.matmul_kernel --------------------------
	.section	.nv.constant0.matmul_kernel,"a",@progbits
	.sectionflags	@""
	.align	4
.nv.constant0.matmul_kernel:
	.zero		976


//--------------------- SYMBOLS --------------------------

	.type		.nv.reservedSmem.offset0,@object
	.size		.nv.reservedSmem.offset0,0x4
	.type		.nv.reservedSmem.cap,@object
	.size		.nv.reservedSmem.cap,0x4
